//
// Generated by NVIDIA NVVM Compiler
//
// Compiler Build ID: CL-36424714
// Cuda compilation tools, release 13.0, V13.0.88
// Based on NVVM 20.0.0
//

.version 9.0
.target sm_100
.address_size 64

	// .globl	hyperedge_clustering
// _ZZ23radix_histogram_chunkedE10local_hist has been demoted
// _ZZ24radix_prefix_and_scatterE7offsets has been demoted

.visible .entry hyperedge_clustering(
	.param .u32 hyperedge_clustering_param_0,
	.param .u32 hyperedge_clustering_param_1,
	.param .u64 .ptr .align 1 hyperedge_clustering_param_2,
	.param .u64 .ptr .align 1 hyperedge_clustering_param_3
)
{
	.reg .pred 	%p<5>;
	.reg .b32 	%r<17>;
	.reg .b64 	%rd<8>;

	ld.param.u32 	%r3, [hyperedge_clustering_param_0];
	ld.param.u32 	%r2, [hyperedge_clustering_param_1];
	ld.param.u64 	%rd1, [hyperedge_clustering_param_2];
	ld.param.u64 	%rd2, [hyperedge_clustering_param_3];
	mov.u32 	%r4, %ctaid.x;
	mov.u32 	%r5, %ntid.x;
	mov.u32 	%r6, %tid.x;
	mad.lo.s32 	%r1, %r4, %r5, %r6;
	setp.ge.s32 	%p1, %r1, %r3;
	@%p1 bra 	$L__BB0_2;
	cvta.to.global.u64 	%rd3, %rd1;
	cvta.to.global.u64 	%rd4, %rd2;
	mul.wide.s32 	%rd5, %r1, 4;
	add.s64 	%rd6, %rd3, %rd5;
	ld.global.u32 	%r7, [%rd6];
	ld.global.u32 	%r8, [%rd6+4];
	sub.s32 	%r9, %r8, %r7;
	shr.s32 	%r10, %r2, 2;
	add.s32 	%r11, %r10, -1;
	setp.gt.s32 	%p2, %r9, 8;
	setp.gt.s32 	%p3, %r9, 4;
	setp.gt.s32 	%p4, %r9, 2;
	selp.u32 	%r12, 1, 0, %p4;
	selp.b32 	%r13, 2, %r12, %p3;
	selp.b32 	%r14, 3, %r13, %p2;
	and.b32  	%r15, %r11, %r1;
	mad.lo.s32 	%r16, %r14, %r10, %r15;
	add.s64 	%rd7, %rd4, %rd5;
	st.global.u32 	[%rd7], %r16;
$L__BB0_2:
	ret;

}
	// .globl	compute_node_preferences
.visible .entry compute_node_preferences(
	.param .u32 compute_node_preferences_param_0,
	.param .u32 compute_node_preferences_param_1,
	.param .u32 compute_node_preferences_param_2,
	.param .u64 .ptr .align 1 compute_node_preferences_param_3,
	.param .u64 .ptr .align 1 compute_node_preferences_param_4,
	.param .u64 .ptr .align 1 compute_node_preferences_param_5,
	.param .u64 .ptr .align 1 compute_node_preferences_param_6,
	.param .u64 .ptr .align 1 compute_node_preferences_param_7,
	.param .u64 .ptr .align 1 compute_node_preferences_param_8
)
{
	.local .align 16 .b8 	__local_depot1[256];
	.reg .b64 	%SP;
	.reg .b64 	%SPL;
	.reg .pred 	%p<67>;
	.reg .b16 	%rs<4>;
	.reg .b32 	%r<166>;
	.reg .b64 	%rd<68>;

	mov.u64 	%SPL, __local_depot1;
	ld.param.u32 	%r75, [compute_node_preferences_param_0];
	ld.param.u32 	%r73, [compute_node_preferences_param_1];
	ld.param.u32 	%r74, [compute_node_preferences_param_2];
	ld.param.u64 	%rd16, [compute_node_preferences_param_3];
	ld.param.u64 	%rd13, [compute_node_preferences_param_4];
	ld.param.u64 	%rd17, [compute_node_preferences_param_5];
	ld.param.u64 	%rd18, [compute_node_preferences_param_6];
	ld.param.u64 	%rd14, [compute_node_preferences_param_7];
	ld.param.u64 	%rd15, [compute_node_preferences_param_8];
	cvta.to.global.u64 	%rd1, %rd18;
	cvta.to.global.u64 	%rd2, %rd17;
	cvta.to.global.u64 	%rd3, %rd16;
	add.u64 	%rd4, %SPL, 0;
	mov.u32 	%r76, %ctaid.x;
	mov.u32 	%r77, %ntid.x;
	mov.u32 	%r78, %tid.x;
	mad.lo.s32 	%r1, %r76, %r77, %r78;
	setp.ge.s32 	%p1, %r1, %r75;
	@%p1 bra 	$L__BB1_45;
	cvta.to.global.u64 	%rd20, %rd13;
	mul.wide.s32 	%rd21, %r1, 4;
	add.s64 	%rd22, %rd20, %rd21;
	ld.global.u32 	%r152, [%rd22];
	ld.global.u32 	%r3, [%rd22+4];
	sub.s32 	%r4, %r3, %r152;
	min.s32 	%r5, %r74, 64;
	setp.lt.s32 	%p2, %r74, 1;
	@%p2 bra 	$L__BB1_14;
	and.b32  	%r6, %r5, 15;
	setp.lt.u32 	%p3, %r74, 16;
	mov.b32 	%r133, 0;
	@%p3 bra 	$L__BB1_5;
	and.b32  	%r133, %r5, 112;
	cvt.u16.u32 	%rs1, %r5;
	shr.u16 	%rs2, %rs1, 4;
	and.b16  	%rs3, %rs2, 7;
	mul.wide.u16 	%r80, %rs3, 16;
	neg.s32 	%r137, %r80;
	add.s64 	%rd67, %rd4, 32;
$L__BB1_4:
	.pragma "nounroll";
	mov.b32 	%r81, 0;
	st.local.v4.u32 	[%rd67+-32], {%r81, %r81, %r81, %r81};
	st.local.v4.u32 	[%rd67+-16], {%r81, %r81, %r81, %r81};
	st.local.v4.u32 	[%rd67], {%r81, %r81, %r81, %r81};
	st.local.v4.u32 	[%rd67+16], {%r81, %r81, %r81, %r81};
	add.s32 	%r137, %r137, 16;
	add.s64 	%rd67, %rd67, 64;
	setp.eq.s32 	%p4, %r137, 0;
	@%p4 bra 	$L__BB1_5;
	bra.uni 	$L__BB1_4;
$L__BB1_5:
	setp.eq.s32 	%p5, %r6, 0;
	@%p5 bra 	$L__BB1_14;
	and.b32  	%r10, %r5, 7;
	setp.lt.u32 	%p6, %r6, 8;
	@%p6 bra 	$L__BB1_8;
	mul.wide.u32 	%rd23, %r133, 4;
	add.s64 	%rd24, %rd4, %rd23;
	mov.b32 	%r82, 0;
	st.local.u32 	[%rd24], %r82;
	st.local.u32 	[%rd24+4], %r82;
	st.local.u32 	[%rd24+8], %r82;
	st.local.u32 	[%rd24+12], %r82;
	st.local.u32 	[%rd24+16], %r82;
	st.local.u32 	[%rd24+20], %r82;
	st.local.u32 	[%rd24+24], %r82;
	st.local.u32 	[%rd24+28], %r82;
	add.s32 	%r133, %r133, 8;
$L__BB1_8:
	setp.eq.s32 	%p7, %r10, 0;
	@%p7 bra 	$L__BB1_14;
	and.b32  	%r13, %r5, 3;
	setp.lt.u32 	%p8, %r10, 4;
	@%p8 bra 	$L__BB1_11;
	mul.wide.u32 	%rd25, %r133, 4;
	add.s64 	%rd26, %rd4, %rd25;
	mov.b32 	%r83, 0;
	st.local.u32 	[%rd26], %r83;
	st.local.u32 	[%rd26+4], %r83;
	st.local.u32 	[%rd26+8], %r83;
	st.local.u32 	[%rd26+12], %r83;
	add.s32 	%r133, %r133, 4;
$L__BB1_11:
	setp.eq.s32 	%p9, %r13, 0;
	@%p9 bra 	$L__BB1_14;
	mul.wide.u32 	%rd27, %r133, 4;
	add.s64 	%rd66, %rd4, %rd27;
	neg.s32 	%r136, %r13;
$L__BB1_13:
	.pragma "nounroll";
	mov.b32 	%r84, 0;
	st.local.u32 	[%rd66], %r84;
	add.s64 	%rd66, %rd66, 4;
	add.s32 	%r136, %r136, 1;
	setp.ne.s32 	%p10, %r136, 0;
	@%p10 bra 	$L__BB1_13;
$L__BB1_14:
	setp.ge.s32 	%p11, %r152, %r3;
	mov.b32 	%r163, 0;
	mov.u32 	%r145, %r163;
	@%p11 bra 	$L__BB1_42;
	and.b32  	%r19, %r4, 3;
	sub.s32 	%r88, %r152, %r3;
	setp.gt.u32 	%p12, %r88, -4;
	mov.b32 	%r145, 0;
	mov.u32 	%r144, %r145;
	@%p12 bra 	$L__BB1_34;
	add.s64 	%rd9, %rd3, 8;
	and.b32  	%r90, %r4, -4;
	neg.s32 	%r138, %r90;
	mov.b32 	%r145, 0;
$L__BB1_17:
	mul.wide.s32 	%rd28, %r152, 4;
	add.s64 	%rd12, %rd9, %rd28;
	ld.global.u32 	%r27, [%rd12+-8];
	mul.wide.s32 	%rd29, %r27, 4;
	add.s64 	%rd30, %rd2, %rd29;
	ld.global.u32 	%r28, [%rd30];
	setp.lt.s32 	%p13, %r28, 0;
	setp.ge.s32 	%p14, %r28, %r5;
	or.pred  	%p15, %p13, %p14;
	@%p15 bra 	$L__BB1_21;
	add.s64 	%rd32, %rd1, %rd29;
	ld.global.u32 	%r91, [%rd32];
	ld.global.u32 	%r92, [%rd32+4];
	sub.s32 	%r93, %r92, %r91;
	setp.lt.s32 	%p16, %r93, 3;
	setp.lt.s32 	%p17, %r93, 9;
	selp.b32 	%r94, 2, 1, %p17;
	setp.gt.s32 	%p18, %r93, 4;
	selp.b32 	%r95, %r94, 4, %p18;
	selp.b32 	%r96, 6, %r95, %p16;
	mul.wide.u32 	%rd33, %r28, 4;
	add.s64 	%rd34, %rd4, %rd33;
	ld.local.u32 	%r97, [%rd34];
	add.s32 	%r29, %r96, %r97;
	st.local.u32 	[%rd34], %r29;
	setp.gt.s32 	%p19, %r29, %r144;
	@%p19 bra 	$L__BB1_20;
	setp.ne.s32 	%p20, %r29, %r144;
	setp.ge.s32 	%p21, %r28, %r145;
	or.pred  	%p22, %p20, %p21;
	@%p22 bra 	$L__BB1_21;
$L__BB1_20:
	mov.u32 	%r144, %r29;
	mov.u32 	%r145, %r28;
$L__BB1_21:
	ld.global.u32 	%r32, [%rd12+-4];
	mul.wide.s32 	%rd35, %r32, 4;
	add.s64 	%rd36, %rd2, %rd35;
	ld.global.u32 	%r33, [%rd36];
	setp.lt.s32 	%p23, %r33, 0;
	setp.ge.s32 	%p24, %r33, %r5;
	or.pred  	%p25, %p23, %p24;
	@%p25 bra 	$L__BB1_25;
	add.s64 	%rd38, %rd1, %rd35;
	ld.global.u32 	%r98, [%rd38];
	ld.global.u32 	%r99, [%rd38+4];
	sub.s32 	%r100, %r99, %r98;
	setp.lt.s32 	%p26, %r100, 3;
	setp.lt.s32 	%p27, %r100, 9;
	selp.b32 	%r101, 2, 1, %p27;
	setp.gt.s32 	%p28, %r100, 4;
	selp.b32 	%r102, %r101, 4, %p28;
	selp.b32 	%r103, 6, %r102, %p26;
	mul.wide.u32 	%rd39, %r33, 4;
	add.s64 	%rd40, %rd4, %rd39;
	ld.local.u32 	%r104, [%rd40];
	add.s32 	%r34, %r103, %r104;
	st.local.u32 	[%rd40], %r34;
	setp.gt.s32 	%p29, %r34, %r144;
	@%p29 bra 	$L__BB1_24;
	setp.ne.s32 	%p30, %r34, %r144;
	setp.ge.s32 	%p31, %r33, %r145;
	or.pred  	%p32, %p30, %p31;
	@%p32 bra 	$L__BB1_25;
$L__BB1_24:
	mov.u32 	%r144, %r34;
	mov.u32 	%r145, %r33;
$L__BB1_25:
	ld.global.u32 	%r37, [%rd12];
	mul.wide.s32 	%rd41, %r37, 4;
	add.s64 	%rd42, %rd2, %rd41;
	ld.global.u32 	%r38, [%rd42];
	setp.lt.s32 	%p33, %r38, 0;
	setp.ge.s32 	%p34, %r38, %r5;
	or.pred  	%p35, %p33, %p34;
	@%p35 bra 	$L__BB1_29;
	add.s64 	%rd44, %rd1, %rd41;
	ld.global.u32 	%r105, [%rd44];
	ld.global.u32 	%r106, [%rd44+4];
	sub.s32 	%r107, %r106, %r105;
	setp.lt.s32 	%p36, %r107, 3;
	setp.lt.s32 	%p37, %r107, 9;
	selp.b32 	%r108, 2, 1, %p37;
	setp.gt.s32 	%p38, %r107, 4;
	selp.b32 	%r109, %r108, 4, %p38;
	selp.b32 	%r110, 6, %r109, %p36;
	mul.wide.u32 	%rd45, %r38, 4;
	add.s64 	%rd46, %rd4, %rd45;
	ld.local.u32 	%r111, [%rd46];
	add.s32 	%r39, %r110, %r111;
	st.local.u32 	[%rd46], %r39;
	setp.gt.s32 	%p39, %r39, %r144;
	@%p39 bra 	$L__BB1_28;
	setp.ne.s32 	%p40, %r39, %r144;
	setp.ge.s32 	%p41, %r38, %r145;
	or.pred  	%p42, %p40, %p41;
	@%p42 bra 	$L__BB1_29;
$L__BB1_28:
	mov.u32 	%r144, %r39;
	mov.u32 	%r145, %r38;
$L__BB1_29:
	ld.global.u32 	%r42, [%rd12+4];
	mul.wide.s32 	%rd47, %r42, 4;
	add.s64 	%rd48, %rd2, %rd47;
	ld.global.u32 	%r43, [%rd48];
	setp.lt.s32 	%p43, %r43, 0;
	setp.ge.s32 	%p44, %r43, %r5;
	or.pred  	%p45, %p43, %p44;
	@%p45 bra 	$L__BB1_33;
	add.s64 	%rd50, %rd1, %rd47;
	ld.global.u32 	%r112, [%rd50];
	ld.global.u32 	%r113, [%rd50+4];
	sub.s32 	%r114, %r113, %r112;
	setp.lt.s32 	%p46, %r114, 3;
	setp.lt.s32 	%p47, %r114, 9;
	selp.b32 	%r115, 2, 1, %p47;
	setp.gt.s32 	%p48, %r114, 4;
	selp.b32 	%r116, %r115, 4, %p48;
	selp.b32 	%r117, 6, %r116, %p46;
	mul.wide.u32 	%rd51, %r43, 4;
	add.s64 	%rd52, %rd4, %rd51;
	ld.local.u32 	%r118, [%rd52];
	add.s32 	%r44, %r117, %r118;
	st.local.u32 	[%rd52], %r44;
	setp.gt.s32 	%p49, %r44, %r144;
	@%p49 bra 	$L__BB1_32;
	setp.ne.s32 	%p50, %r44, %r144;
	setp.ge.s32 	%p51, %r43, %r145;
	or.pred  	%p52, %p50, %p51;
	@%p52 bra 	$L__BB1_33;
$L__BB1_32:
	mov.u32 	%r144, %r44;
	mov.u32 	%r145, %r43;
$L__BB1_33:
	add.s32 	%r152, %r152, 4;
	add.s32 	%r138, %r138, 4;
	setp.ne.s32 	%p53, %r138, 0;
	@%p53 bra 	$L__BB1_17;
$L__BB1_34:
	setp.eq.s32 	%p54, %r19, 0;
	@%p54 bra 	$L__BB1_41;
	neg.s32 	%r155, %r19;
$L__BB1_36:
	.pragma "nounroll";
	mul.wide.s32 	%rd53, %r152, 4;
	add.s64 	%rd54, %rd3, %rd53;
	ld.global.u32 	%r59, [%rd54];
	mul.wide.s32 	%rd55, %r59, 4;
	add.s64 	%rd56, %rd2, %rd55;
	ld.global.u32 	%r60, [%rd56];
	setp.lt.s32 	%p55, %r60, 0;
	setp.ge.s32 	%p56, %r60, %r5;
	or.pred  	%p57, %p55, %p56;
	@%p57 bra 	$L__BB1_40;
	add.s64 	%rd58, %rd1, %rd55;
	ld.global.u32 	%r119, [%rd58];
	ld.global.u32 	%r120, [%rd58+4];
	sub.s32 	%r121, %r120, %r119;
	setp.lt.s32 	%p58, %r121, 3;
	setp.lt.s32 	%p59, %r121, 9;
	selp.b32 	%r122, 2, 1, %p59;
	setp.gt.s32 	%p60, %r121, 4;
	selp.b32 	%r123, %r122, 4, %p60;
	selp.b32 	%r124, 6, %r123, %p58;
	mul.wide.u32 	%rd59, %r60, 4;
	add.s64 	%rd60, %rd4, %rd59;
	ld.local.u32 	%r125, [%rd60];
	add.s32 	%r61, %r124, %r125;
	st.local.u32 	[%rd60], %r61;
	setp.gt.s32 	%p61, %r61, %r144;
	@%p61 bra 	$L__BB1_39;
	setp.ne.s32 	%p62, %r61, %r144;
	setp.ge.s32 	%p63, %r60, %r145;
	or.pred  	%p64, %p62, %p63;
	@%p64 bra 	$L__BB1_40;
$L__BB1_39:
	mov.u32 	%r144, %r61;
	mov.u32 	%r145, %r60;
$L__BB1_40:
	add.s32 	%r152, %r152, 1;
	add.s32 	%r155, %r155, 1;
	setp.ne.s32 	%p65, %r155, 0;
	@%p65 bra 	$L__BB1_36;
$L__BB1_41:
	shl.b32 	%r163, %r144, 16;
$L__BB1_42:
	setp.lt.s32 	%p66, %r73, 1;
	mov.b32 	%r165, 0;
	@%p66 bra 	$L__BB1_44;
	rem.u32 	%r165, %r145, %r73;
$L__BB1_44:
	cvta.to.global.u64 	%rd61, %rd14;
	mul.wide.s32 	%rd62, %r1, 4;
	add.s64 	%rd63, %rd61, %rd62;
	st.global.u32 	[%rd63], %r165;
	min.s32 	%r127, %r4, 255;
	shl.b32 	%r128, %r127, 8;
	rem.s32 	%r129, %r1, %r73;
	add.s32 	%r130, %r128, %r73;
	add.s32 	%r131, %r130, %r163;
	sub.s32 	%r132, %r131, %r129;
	cvta.to.global.u64 	%rd64, %rd15;
	add.s64 	%rd65, %rd64, %rd62;
	st.global.u32 	[%rd65], %r132;
$L__BB1_45:
	ret;

}
	// .globl	execute_node_assignments
.visible .entry execute_node_assignments(
	.param .u32 execute_node_assignments_param_0,
	.param .u32 execute_node_assignments_param_1,
	.param .u32 execute_node_assignments_param_2,
	.param .u64 .ptr .align 1 execute_node_assignments_param_3,
	.param .u64 .ptr .align 1 execute_node_assignments_param_4,
	.param .u64 .ptr .align 1 execute_node_assignments_param_5,
	.param .u64 .ptr .align 1 execute_node_assignments_param_6
)
{
	.reg .pred 	%p<50>;
	.reg .b32 	%r<64>;
	.reg .b64 	%rd<57>;

	ld.param.u32 	%r22, [execute_node_assignments_param_0];
	ld.param.u32 	%r23, [execute_node_assignments_param_1];
	ld.param.u32 	%r24, [execute_node_assignments_param_2];
	ld.param.u64 	%rd18, [execute_node_assignments_param_3];
	ld.param.u64 	%rd19, [execute_node_assignments_param_4];
	ld.param.u64 	%rd20, [execute_node_assignments_param_5];
	ld.param.u64 	%rd21, [execute_node_assignments_param_6];
	cvta.to.global.u64 	%rd1, %rd20;
	cvta.to.global.u64 	%rd2, %rd21;
	cvta.to.global.u64 	%rd3, %rd19;
	cvta.to.global.u64 	%rd4, %rd18;
	mov.u32 	%r25, %ctaid.x;
	mov.u32 	%r26, %tid.x;
	or.b32  	%r27, %r25, %r26;
	setp.ne.s32 	%p1, %r27, 0;
	setp.lt.s32 	%p2, %r22, 1;
	or.pred  	%p3, %p1, %p2;
	@%p3 bra 	$L__BB2_26;
	setp.lt.s32 	%p4, %r23, 1;
	@%p4 bra 	$L__BB2_10;
	mov.b32 	%r59, 0;
$L__BB2_3:
	mul.wide.u32 	%rd43, %r59, 4;
	add.s64 	%rd44, %rd4, %rd43;
	ld.global.u32 	%r2, [%rd44];
	add.s64 	%rd45, %rd3, %rd43;
	ld.global.u32 	%r50, [%rd45];
	setp.ge.u32 	%p44, %r2, %r22;
	setp.ge.u32 	%p45, %r50, %r23;
	or.pred  	%p46, %p44, %p45;
	@%p46 bra 	$L__BB2_9;
	mov.b32 	%r60, 0;
$L__BB2_5:
	add.s32 	%r52, %r60, %r50;
	rem.u32 	%r5, %r52, %r23;
	mul.wide.u32 	%rd46, %r5, 4;
	add.s64 	%rd5, %rd2, %rd46;
	ld.global.u32 	%r53, [%rd5];
	setp.lt.s32 	%p47, %r53, %r24;
	@%p47 bra 	$L__BB2_8;
	add.s32 	%r60, %r60, 1;
	setp.eq.s32 	%p48, %r60, %r23;
	@%p48 bra 	$L__BB2_7;
	bra.uni 	$L__BB2_5;
$L__BB2_7:
	rem.s32 	%r54, %r2, %r23;
	mul.wide.u32 	%rd47, %r2, 4;
	add.s64 	%rd48, %rd1, %rd47;
	st.global.u32 	[%rd48], %r54;
	mul.wide.u32 	%rd49, %r54, 4;
	add.s64 	%rd50, %rd2, %rd49;
	ld.global.u32 	%r55, [%rd50];
	add.s32 	%r56, %r55, 1;
	st.global.u32 	[%rd50], %r56;
	bra.uni 	$L__BB2_9;
$L__BB2_8:
	mul.wide.u32 	%rd51, %r2, 4;
	add.s64 	%rd52, %rd1, %rd51;
	st.global.u32 	[%rd52], %r5;
	ld.global.u32 	%r57, [%rd5];
	add.s32 	%r58, %r57, 1;
	st.global.u32 	[%rd5], %r58;
$L__BB2_9:
	add.s32 	%r59, %r59, 1;
	setp.eq.s32 	%p49, %r59, %r22;
	@%p49 bra 	$L__BB2_26;
	bra.uni 	$L__BB2_3;
$L__BB2_10:
	and.b32  	%r8, %r22, 3;
	setp.lt.u32 	%p5, %r22, 4;
	mov.b32 	%r62, 0;
	@%p5 bra 	$L__BB2_21;
	and.b32  	%r62, %r22, 2147483644;
	neg.s32 	%r61, %r62;
	add.s64 	%rd54, %rd4, 8;
	add.s64 	%rd53, %rd3, 8;
$L__BB2_12:
	ld.global.u32 	%r12, [%rd54+-8];
	ld.global.u32 	%r29, [%rd53+-8];
	setp.ge.u32 	%p6, %r12, %r22;
	setp.gt.s32 	%p7, %r29, -1;
	setp.lt.s32 	%p8, %r29, %r23;
	and.pred  	%p9, %p7, %p8;
	not.pred 	%p11, %p9;
	or.pred  	%p12, %p6, %p11;
	@%p12 bra 	$L__BB2_14;
	rem.s32 	%r30, %r12, %r23;
	mul.wide.u32 	%rd22, %r12, 4;
	add.s64 	%rd23, %rd1, %rd22;
	st.global.u32 	[%rd23], %r30;
	mul.wide.u32 	%rd24, %r30, 4;
	add.s64 	%rd25, %rd2, %rd24;
	ld.global.u32 	%r31, [%rd25];
	add.s32 	%r32, %r31, 1;
	st.global.u32 	[%rd25], %r32;
$L__BB2_14:
	ld.global.u32 	%r13, [%rd54+-4];
	ld.global.u32 	%r33, [%rd53+-4];
	setp.ge.u32 	%p13, %r13, %r22;
	setp.gt.s32 	%p14, %r33, -1;
	setp.lt.s32 	%p15, %r33, %r23;
	and.pred  	%p16, %p14, %p15;
	not.pred 	%p18, %p16;
	or.pred  	%p19, %p13, %p18;
	@%p19 bra 	$L__BB2_16;
	rem.s32 	%r34, %r13, %r23;
	mul.wide.u32 	%rd26, %r13, 4;
	add.s64 	%rd27, %rd1, %rd26;
	st.global.u32 	[%rd27], %r34;
	mul.wide.u32 	%rd28, %r34, 4;
	add.s64 	%rd29, %rd2, %rd28;
	ld.global.u32 	%r35, [%rd29];
	add.s32 	%r36, %r35, 1;
	st.global.u32 	[%rd29], %r36;
$L__BB2_16:
	ld.global.u32 	%r14, [%rd54];
	ld.global.u32 	%r37, [%rd53];
	setp.ge.u32 	%p20, %r14, %r22;
	setp.gt.s32 	%p21, %r37, -1;
	setp.lt.s32 	%p22, %r37, %r23;
	and.pred  	%p23, %p21, %p22;
	not.pred 	%p25, %p23;
	or.pred  	%p26, %p20, %p25;
	@%p26 bra 	$L__BB2_18;
	rem.s32 	%r38, %r14, %r23;
	mul.wide.u32 	%rd30, %r14, 4;
	add.s64 	%rd31, %rd1, %rd30;
	st.global.u32 	[%rd31], %r38;
	mul.wide.u32 	%rd32, %r38, 4;
	add.s64 	%rd33, %rd2, %rd32;
	ld.global.u32 	%r39, [%rd33];
	add.s32 	%r40, %r39, 1;
	st.global.u32 	[%rd33], %r40;
$L__BB2_18:
	ld.global.u32 	%r15, [%rd54+4];
	ld.global.u32 	%r41, [%rd53+4];
	setp.ge.u32 	%p27, %r15, %r22;
	setp.gt.s32 	%p28, %r41, -1;
	setp.lt.s32 	%p29, %r41, %r23;
	and.pred  	%p30, %p28, %p29;
	not.pred 	%p32, %p30;
	or.pred  	%p33, %p27, %p32;
	@%p33 bra 	$L__BB2_20;
	rem.s32 	%r42, %r15, %r23;
	mul.wide.u32 	%rd34, %r15, 4;
	add.s64 	%rd35, %rd1, %rd34;
	st.global.u32 	[%rd35], %r42;
	mul.wide.u32 	%rd36, %r42, 4;
	add.s64 	%rd37, %rd2, %rd36;
	ld.global.u32 	%r43, [%rd37];
	add.s32 	%r44, %r43, 1;
	st.global.u32 	[%rd37], %r44;
$L__BB2_20:
	add.s32 	%r61, %r61, 4;
	add.s64 	%rd54, %rd54, 16;
	add.s64 	%rd53, %rd53, 16;
	setp.ne.s32 	%p34, %r61, 0;
	@%p34 bra 	$L__BB2_12;
$L__BB2_21:
	setp.eq.s32 	%p35, %r8, 0;
	@%p35 bra 	$L__BB2_26;
	mul.wide.u32 	%rd38, %r62, 4;
	add.s64 	%rd56, %rd3, %rd38;
	add.s64 	%rd55, %rd4, %rd38;
	neg.s32 	%r63, %r8;
$L__BB2_23:
	.pragma "nounroll";
	ld.global.u32 	%r20, [%rd55];
	ld.global.u32 	%r45, [%rd56];
	setp.ge.u32 	%p36, %r20, %r22;
	setp.gt.s32 	%p37, %r45, -1;
	setp.lt.s32 	%p38, %r45, %r23;
	and.pred  	%p39, %p37, %p38;
	not.pred 	%p41, %p39;
	or.pred  	%p42, %p36, %p41;
	@%p42 bra 	$L__BB2_25;
	rem.s32 	%r46, %r20, %r23;
	mul.wide.u32 	%rd39, %r20, 4;
	add.s64 	%rd40, %rd1, %rd39;
	st.global.u32 	[%rd40], %r46;
	mul.wide.u32 	%rd41, %r46, 4;
	add.s64 	%rd42, %rd2, %rd41;
	ld.global.u32 	%r47, [%rd42];
	add.s32 	%r48, %r47, 1;
	st.global.u32 	[%rd42], %r48;
$L__BB2_25:
	add.s64 	%rd56, %rd56, 4;
	add.s64 	%rd55, %rd55, 4;
	add.s32 	%r63, %r63, 1;
	setp.ne.s32 	%p43, %r63, 0;
	@%p43 bra 	$L__BB2_23;
$L__BB2_26:
	ret;

}
	// .globl	precompute_edge_flags
.visible .entry precompute_edge_flags(
	.param .u32 precompute_edge_flags_param_0,
	.param .u32 precompute_edge_flags_param_1,
	.param .u64 .ptr .align 1 precompute_edge_flags_param_2,
	.param .u64 .ptr .align 1 precompute_edge_flags_param_3,
	.param .u64 .ptr .align 1 precompute_edge_flags_param_4,
	.param .u64 .ptr .align 1 precompute_edge_flags_param_5,
	.param .u64 .ptr .align 1 precompute_edge_flags_param_6
)
{
	.reg .pred 	%p<27>;
	.reg .b32 	%r<39>;
	.reg .b64 	%rd<100>;

	ld.param.u32 	%r28, [precompute_edge_flags_param_0];
	ld.param.u32 	%r27, [precompute_edge_flags_param_1];
	ld.param.u64 	%rd38, [precompute_edge_flags_param_2];
	ld.param.u64 	%rd35, [precompute_edge_flags_param_3];
	ld.param.u64 	%rd39, [precompute_edge_flags_param_4];
	ld.param.u64 	%rd36, [precompute_edge_flags_param_5];
	ld.param.u64 	%rd37, [precompute_edge_flags_param_6];
	cvta.to.global.u64 	%rd1, %rd39;
	cvta.to.global.u64 	%rd2, %rd38;
	mov.u32 	%r29, %ctaid.x;
	mov.u32 	%r30, %ntid.x;
	mov.u32 	%r31, %tid.x;
	mad.lo.s32 	%r1, %r29, %r30, %r31;
	setp.ge.s32 	%p1, %r1, %r28;
	@%p1 bra 	$L__BB3_24;
	cvta.to.global.u64 	%rd41, %rd35;
	mul.wide.s32 	%rd42, %r1, 4;
	add.s64 	%rd43, %rd41, %rd42;
	ld.global.u32 	%r36, [%rd43];
	ld.global.u32 	%r3, [%rd43+4];
	setp.ge.s32 	%p2, %r36, %r3;
	mov.b64 	%rd84, 0;
	mov.u64 	%rd85, %rd84;
	@%p2 bra 	$L__BB3_23;
	sub.s32 	%r4, %r3, %r36;
	and.b32  	%r5, %r4, 3;
	sub.s32 	%r32, %r36, %r3;
	setp.gt.u32 	%p3, %r32, -4;
	mov.b64 	%rd85, 0;
	mov.u64 	%rd84, %rd85;
	@%p3 bra 	$L__BB3_17;
	add.s64 	%rd3, %rd2, 8;
	and.b32  	%r33, %r4, -4;
	neg.s32 	%r34, %r33;
	mov.b64 	%rd85, 0;
$L__BB3_4:
	mul.wide.s32 	%rd47, %r36, 4;
	add.s64 	%rd6, %rd3, %rd47;
	ld.global.u32 	%r9, [%rd6+-8];
	setp.lt.s32 	%p4, %r9, 0;
	setp.ge.s32 	%p5, %r9, %r27;
	or.pred  	%p6, %p4, %p5;
	@%p6 bra 	$L__BB3_7;
	mul.wide.u32 	%rd48, %r9, 4;
	add.s64 	%rd49, %rd1, %rd48;
	ld.global.u32 	%r10, [%rd49];
	setp.gt.u32 	%p7, %r10, 63;
	@%p7 bra 	$L__BB3_7;
	mov.b64 	%rd50, 1;
	shl.b64 	%rd51, %rd50, %r10;
	and.b64  	%rd52, %rd51, %rd84;
	or.b64  	%rd85, %rd52, %rd85;
	or.b64  	%rd84, %rd51, %rd84;
$L__BB3_7:
	ld.global.u32 	%r11, [%rd6+-4];
	setp.lt.s32 	%p8, %r11, 0;
	setp.ge.s32 	%p9, %r11, %r27;
	or.pred  	%p10, %p8, %p9;
	@%p10 bra 	$L__BB3_10;
	mul.wide.u32 	%rd53, %r11, 4;
	add.s64 	%rd54, %rd1, %rd53;
	ld.global.u32 	%r12, [%rd54];
	setp.gt.u32 	%p11, %r12, 63;
	@%p11 bra 	$L__BB3_10;
	mov.b64 	%rd55, 1;
	shl.b64 	%rd56, %rd55, %r12;
	and.b64  	%rd57, %rd56, %rd84;
	or.b64  	%rd85, %rd57, %rd85;
	or.b64  	%rd84, %rd56, %rd84;
$L__BB3_10:
	ld.global.u32 	%r13, [%rd6];
	setp.lt.s32 	%p12, %r13, 0;
	setp.ge.s32 	%p13, %r13, %r27;
	or.pred  	%p14, %p12, %p13;
	@%p14 bra 	$L__BB3_13;
	mul.wide.u32 	%rd58, %r13, 4;
	add.s64 	%rd59, %rd1, %rd58;
	ld.global.u32 	%r14, [%rd59];
	setp.gt.u32 	%p15, %r14, 63;
	@%p15 bra 	$L__BB3_13;
	mov.b64 	%rd60, 1;
	shl.b64 	%rd61, %rd60, %r14;
	and.b64  	%rd62, %rd61, %rd84;
	or.b64  	%rd85, %rd62, %rd85;
	or.b64  	%rd84, %rd61, %rd84;
$L__BB3_13:
	ld.global.u32 	%r15, [%rd6+4];
	setp.lt.s32 	%p16, %r15, 0;
	setp.ge.s32 	%p17, %r15, %r27;
	or.pred  	%p18, %p16, %p17;
	@%p18 bra 	$L__BB3_16;
	mul.wide.u32 	%rd63, %r15, 4;
	add.s64 	%rd64, %rd1, %rd63;
	ld.global.u32 	%r16, [%rd64];
	setp.gt.u32 	%p19, %r16, 63;
	@%p19 bra 	$L__BB3_16;
	mov.b64 	%rd65, 1;
	shl.b64 	%rd66, %rd65, %r16;
	and.b64  	%rd67, %rd66, %rd84;
	or.b64  	%rd85, %rd67, %rd85;
	or.b64  	%rd84, %rd66, %rd84;
$L__BB3_16:
	add.s32 	%r36, %r36, 4;
	add.s32 	%r34, %r34, 4;
	setp.ne.s32 	%p20, %r34, 0;
	@%p20 bra 	$L__BB3_4;
$L__BB3_17:
	setp.eq.s32 	%p21, %r5, 0;
	@%p21 bra 	$L__BB3_23;
	neg.s32 	%r37, %r5;
$L__BB3_19:
	.pragma "nounroll";
	mul.wide.s32 	%rd68, %r36, 4;
	add.s64 	%rd69, %rd2, %rd68;
	ld.global.u32 	%r23, [%rd69];
	setp.lt.s32 	%p22, %r23, 0;
	setp.ge.s32 	%p23, %r23, %r27;
	or.pred  	%p24, %p22, %p23;
	@%p24 bra 	$L__BB3_22;
	mul.wide.u32 	%rd70, %r23, 4;
	add.s64 	%rd71, %rd1, %rd70;
	ld.global.u32 	%r24, [%rd71];
	setp.gt.u32 	%p25, %r24, 63;
	@%p25 bra 	$L__BB3_22;
	mov.b64 	%rd72, 1;
	shl.b64 	%rd73, %rd72, %r24;
	and.b64  	%rd74, %rd73, %rd84;
	or.b64  	%rd85, %rd74, %rd85;
	or.b64  	%rd84, %rd73, %rd84;
$L__BB3_22:
	add.s32 	%r36, %r36, 1;
	add.s32 	%r37, %r37, 1;
	setp.ne.s32 	%p26, %r37, 0;
	@%p26 bra 	$L__BB3_19;
$L__BB3_23:
	cvta.to.global.u64 	%rd75, %rd36;
	mul.wide.s32 	%rd76, %r1, 8;
	add.s64 	%rd77, %rd75, %rd76;
	st.global.u64 	[%rd77], %rd84;
	cvta.to.global.u64 	%rd78, %rd37;
	add.s64 	%rd79, %rd78, %rd76;
	st.global.u64 	[%rd79], %rd85;
$L__BB3_24:
	ret;

}
	// .globl	compute_refinement_moves
.visible .entry compute_refinement_moves(
	.param .u32 compute_refinement_moves_param_0,
	.param .u32 compute_refinement_moves_param_1,
	.param .u32 compute_refinement_moves_param_2,
	.param .u64 .ptr .align 1 compute_refinement_moves_param_3,
	.param .u64 .ptr .align 1 compute_refinement_moves_param_4,
	.param .u64 .ptr .align 1 compute_refinement_moves_param_5,
	.param .u64 .ptr .align 1 compute_refinement_moves_param_6,
	.param .u64 .ptr .align 1 compute_refinement_moves_param_7,
	.param .u64 .ptr .align 1 compute_refinement_moves_param_8,
	.param .u64 .ptr .align 1 compute_refinement_moves_param_9,
	.param .u64 .ptr .align 1 compute_refinement_moves_param_10,
	.param .u64 .ptr .align 1 compute_refinement_moves_param_11,
	.param .u32 compute_refinement_moves_param_12,
	.param .u64 .ptr .align 1 compute_refinement_moves_param_13
)
{
	.local .align 16 .b8 	__local_depot4[320];
	.reg .b64 	%SP;
	.reg .b64 	%SPL;
	.reg .pred 	%p<63>;
	.reg .b16 	%rs<3>;
	.reg .b32 	%r<348>;
	.reg .b64 	%rd<300>;

	mov.u64 	%SPL, __local_depot4;
	ld.param.u32 	%r94, [compute_refinement_moves_param_0];
	ld.param.u32 	%r91, [compute_refinement_moves_param_1];
	ld.param.u64 	%rd55, [compute_refinement_moves_param_3];
	ld.param.u64 	%rd50, [compute_refinement_moves_param_4];
	ld.param.u64 	%rd51, [compute_refinement_moves_param_5];
	ld.param.u64 	%rd56, [compute_refinement_moves_param_6];
	ld.param.u64 	%rd57, [compute_refinement_moves_param_7];
	ld.param.u64 	%rd58, [compute_refinement_moves_param_8];
	ld.param.u64 	%rd52, [compute_refinement_moves_param_9];
	ld.param.u64 	%rd53, [compute_refinement_moves_param_10];
	ld.param.u32 	%r93, [compute_refinement_moves_param_12];
	ld.param.u64 	%rd59, [compute_refinement_moves_param_13];
	cvta.to.global.u64 	%rd1, %rd58;
	cvta.to.global.u64 	%rd2, %rd57;
	cvta.to.global.u64 	%rd3, %rd55;
	cvta.to.global.u64 	%rd4, %rd59;
	cvta.to.global.u64 	%rd5, %rd56;
	add.u64 	%rd6, %SPL, 0;
	add.u64 	%rd7, %SPL, 256;
	mov.u32 	%r95, %ctaid.x;
	mov.u32 	%r96, %ntid.x;
	mov.u32 	%r97, %tid.x;
	mad.lo.s32 	%r1, %r95, %r96, %r97;
	setp.ge.s32 	%p5, %r1, %r94;
	@%p5 bra 	$L__BB4_58;
	cvta.to.global.u64 	%rd62, %rd52;
	cvta.to.global.u64 	%rd63, %rd53;
	cvta.to.global.u64 	%rd64, %rd51;
	mul.wide.s32 	%rd65, %r1, 4;
	add.s64 	%rd66, %rd64, %rd65;
	ld.global.u32 	%r98, [%rd66];
	add.s64 	%rd8, %rd62, %rd65;
	st.global.u32 	[%rd8], %r98;
	add.s64 	%rd9, %rd63, %rd65;
	mov.b32 	%r99, 0;
	st.global.u32 	[%rd9], %r99;
	ld.global.u32 	%r2, [%rd66];
	cvt.u64.u32 	%rd10, %r2;
	setp.lt.s32 	%p6, %r2, 0;
	setp.ge.s32 	%p7, %r2, %r91;
	or.pred  	%p8, %p6, %p7;
	@%p8 bra 	$L__BB4_58;
	shl.b64 	%rd67, %rd10, 2;
	add.s64 	%rd11, %rd5, %rd67;
	ld.global.u32 	%r100, [%rd11];
	setp.lt.s32 	%p9, %r100, 2;
	@%p9 bra 	$L__BB4_58;
	cvta.to.global.u64 	%rd68, %rd50;
	add.s64 	%rd70, %rd68, %rd65;
	ld.global.u32 	%r3, [%rd70];
	ld.global.u32 	%r102, [%rd70+4];
	sub.s32 	%r4, %r102, %r3;
	min.s32 	%r5, %r4, %r93;
	mul.wide.s32 	%rd12, %r93, %r1;
	shl.b64 	%rd71, %rd12, 3;
	add.s64 	%rd13, %rd4, %rd71;
	cvt.u32.u64 	%r103, %rd10;
	mov.b64 	%rd72, 1;
	shl.b64 	%rd14, %rd72, %r103;
	setp.lt.s32 	%p10, %r5, 1;
	mov.b32 	%r322, 0;
	@%p10 bra 	$L__BB4_25;
	cvt.s64.s32 	%rd15, %r4;
	cvt.u64.u32 	%rd16, %r5;
	setp.lt.u32 	%p11, %r5, 4;
	mov.b32 	%r304, 0;
	@%p11 bra 	$L__BB4_8;
	mov.b32 	%r307, 0;
	cvt.u32.u64 	%r106, %rd16;
	not.b64 	%rd81, %rd14;
	and.b32  	%r304, %r5, 2147483644;
$L__BB4_6:
	cvt.u64.u32 	%rd22, %r307;
	mul.lo.s64 	%rd23, %rd22, %rd15;
	and.b64  	%rd73, %rd23, -4294967296;
	setp.ne.s64 	%p12, %rd73, 0;
	@%p12 bra 	$L__BB4_59;
	cvt.u32.u64 	%r107, %rd23;
	div.u32 	%r108, %r107, %r106;
	cvt.u64.u32 	%rd294, %r108;
	bra.uni 	$L__BB4_60;
$L__BB4_8:
	and.b32  	%r138, %r5, 3;
	setp.eq.s32 	%p17, %r138, 0;
	mov.b32 	%r306, 0;
	@%p17 bra 	$L__BB4_13;
$L__BB4_9:
	.pragma "nounroll";
	cvt.u64.u32 	%rd17, %r304;
	mul.lo.s64 	%rd18, %rd17, %rd15;
	and.b64  	%rd125, %rd18, -4294967296;
	setp.ne.s64 	%p18, %rd125, 0;
	@%p18 bra 	$L__BB4_11;
	cvt.u32.u64 	%r139, %rd16;
	cvt.u32.u64 	%r140, %rd18;
	div.u32 	%r141, %r140, %r139;
	cvt.u64.u32 	%rd293, %r141;
	bra.uni 	$L__BB4_12;
$L__BB4_11:
	div.s64 	%rd293, %rd18, %rd16;
$L__BB4_12:
	cvt.u32.u64 	%r142, %rd17;
	cvt.u32.u64 	%r143, %rd293;
	add.s32 	%r144, %r3, %r143;
	mul.wide.s32 	%rd126, %r144, 4;
	add.s64 	%rd127, %rd3, %rd126;
	ld.global.u32 	%r145, [%rd127];
	mul.wide.s32 	%rd128, %r145, 8;
	add.s64 	%rd129, %rd2, %rd128;
	ld.global.u64 	%rd130, [%rd129];
	add.s64 	%rd131, %rd1, %rd128;
	ld.global.u64 	%rd132, [%rd131];
	not.b64 	%rd133, %rd14;
	and.b64  	%rd134, %rd130, %rd133;
	and.b64  	%rd135, %rd132, %rd14;
	or.b64  	%rd136, %rd135, %rd134;
	shl.b64 	%rd137, %rd17, 3;
	add.s64 	%rd138, %rd13, %rd137;
	st.global.u64 	[%rd138], %rd136;
	add.s32 	%r304, %r142, 1;
	add.s32 	%r306, %r306, 1;
	and.b32  	%r146, %r5, 3;
	setp.ne.s32 	%p19, %r306, %r146;
	@%p19 bra 	$L__BB4_9;
$L__BB4_13:
	and.b32  	%r11, %r5, 15;
	setp.lt.u32 	%p20, %r5, 16;
	mov.b32 	%r311, 0;
	mov.u32 	%r322, %r311;
	@%p20 bra 	$L__BB4_16;
	and.b32  	%r311, %r5, 2147483632;
	mov.b32 	%r308, 0;
	mov.u32 	%r322, %r308;
$L__BB4_15:
	.pragma "nounroll";
	mul.wide.u32 	%rd139, %r308, 8;
	add.s64 	%rd140, %rd13, %rd139;
	ld.global.u64 	%rd141, [%rd140];
	or.b64  	%rd142, %rd141, %rd14;
	popc.b64 	%r150, %rd142;
	add.s32 	%r151, %r322, %r150;
	ld.global.u64 	%rd143, [%rd140+8];
	or.b64  	%rd144, %rd143, %rd14;
	popc.b64 	%r152, %rd144;
	add.s32 	%r153, %r151, %r152;
	ld.global.u64 	%rd145, [%rd140+16];
	or.b64  	%rd146, %rd145, %rd14;
	popc.b64 	%r154, %rd146;
	add.s32 	%r155, %r153, %r154;
	ld.global.u64 	%rd147, [%rd140+24];
	or.b64  	%rd148, %rd147, %rd14;
	popc.b64 	%r156, %rd148;
	add.s32 	%r157, %r155, %r156;
	ld.global.u64 	%rd149, [%rd140+32];
	or.b64  	%rd150, %rd149, %rd14;
	popc.b64 	%r158, %rd150;
	add.s32 	%r159, %r157, %r158;
	ld.global.u64 	%rd151, [%rd140+40];
	or.b64  	%rd152, %rd151, %rd14;
	popc.b64 	%r160, %rd152;
	add.s32 	%r161, %r159, %r160;
	ld.global.u64 	%rd153, [%rd140+48];
	or.b64  	%rd154, %rd153, %rd14;
	popc.b64 	%r162, %rd154;
	add.s32 	%r163, %r161, %r162;
	ld.global.u64 	%rd155, [%rd140+56];
	or.b64  	%rd156, %rd155, %rd14;
	popc.b64 	%r164, %rd156;
	add.s32 	%r165, %r163, %r164;
	ld.global.u64 	%rd157, [%rd140+64];
	or.b64  	%rd158, %rd157, %rd14;
	popc.b64 	%r166, %rd158;
	add.s32 	%r167, %r165, %r166;
	ld.global.u64 	%rd159, [%rd140+72];
	or.b64  	%rd160, %rd159, %rd14;
	popc.b64 	%r168, %rd160;
	add.s32 	%r169, %r167, %r168;
	ld.global.u64 	%rd161, [%rd140+80];
	or.b64  	%rd162, %rd161, %rd14;
	popc.b64 	%r170, %rd162;
	add.s32 	%r171, %r169, %r170;
	ld.global.u64 	%rd163, [%rd140+88];
	or.b64  	%rd164, %rd163, %rd14;
	popc.b64 	%r172, %rd164;
	add.s32 	%r173, %r171, %r172;
	ld.global.u64 	%rd165, [%rd140+96];
	or.b64  	%rd166, %rd165, %rd14;
	popc.b64 	%r174, %rd166;
	add.s32 	%r175, %r173, %r174;
	ld.global.u64 	%rd167, [%rd140+104];
	or.b64  	%rd168, %rd167, %rd14;
	popc.b64 	%r176, %rd168;
	add.s32 	%r177, %r175, %r176;
	ld.global.u64 	%rd169, [%rd140+112];
	or.b64  	%rd170, %rd169, %rd14;
	popc.b64 	%r178, %rd170;
	add.s32 	%r179, %r177, %r178;
	ld.global.u64 	%rd171, [%rd140+120];
	or.b64  	%rd172, %rd171, %rd14;
	popc.b64 	%r180, %rd172;
	add.s32 	%r181, %r179, %r180;
	add.s32 	%r322, %r181, -16;
	add.s32 	%r308, %r308, 16;
	setp.ne.s32 	%p21, %r308, %r311;
	@%p21 bra 	$L__BB4_15;
$L__BB4_16:
	setp.eq.s32 	%p22, %r11, 0;
	@%p22 bra 	$L__BB4_25;
	and.b32  	%r23, %r5, 7;
	setp.lt.u32 	%p23, %r11, 8;
	@%p23 bra 	$L__BB4_19;
	mul.wide.u32 	%rd173, %r311, 8;
	add.s64 	%rd174, %rd13, %rd173;
	ld.global.u64 	%rd175, [%rd174];
	or.b64  	%rd176, %rd175, %rd14;
	popc.b64 	%r183, %rd176;
	add.s32 	%r184, %r322, %r183;
	ld.global.u64 	%rd177, [%rd174+8];
	or.b64  	%rd178, %rd177, %rd14;
	popc.b64 	%r185, %rd178;
	add.s32 	%r186, %r184, %r185;
	ld.global.u64 	%rd179, [%rd174+16];
	or.b64  	%rd180, %rd179, %rd14;
	popc.b64 	%r187, %rd180;
	add.s32 	%r188, %r186, %r187;
	ld.global.u64 	%rd181, [%rd174+24];
	or.b64  	%rd182, %rd181, %rd14;
	popc.b64 	%r189, %rd182;
	add.s32 	%r190, %r188, %r189;
	ld.global.u64 	%rd183, [%rd174+32];
	or.b64  	%rd184, %rd183, %rd14;
	popc.b64 	%r191, %rd184;
	add.s32 	%r192, %r190, %r191;
	ld.global.u64 	%rd185, [%rd174+40];
	or.b64  	%rd186, %rd185, %rd14;
	popc.b64 	%r193, %rd186;
	add.s32 	%r194, %r192, %r193;
	ld.global.u64 	%rd187, [%rd174+48];
	or.b64  	%rd188, %rd187, %rd14;
	popc.b64 	%r195, %rd188;
	add.s32 	%r196, %r194, %r195;
	ld.global.u64 	%rd189, [%rd174+56];
	or.b64  	%rd190, %rd189, %rd14;
	popc.b64 	%r197, %rd190;
	add.s32 	%r198, %r196, %r197;
	add.s32 	%r322, %r198, -8;
	add.s32 	%r311, %r311, 8;
$L__BB4_19:
	setp.eq.s32 	%p24, %r23, 0;
	@%p24 bra 	$L__BB4_25;
	setp.lt.u32 	%p25, %r23, 4;
	@%p25 bra 	$L__BB4_22;
	mul.wide.u32 	%rd191, %r311, 8;
	add.s64 	%rd192, %rd13, %rd191;
	ld.global.u64 	%rd193, [%rd192];
	or.b64  	%rd194, %rd193, %rd14;
	popc.b64 	%r200, %rd194;
	add.s32 	%r201, %r322, %r200;
	ld.global.u64 	%rd195, [%rd192+8];
	or.b64  	%rd196, %rd195, %rd14;
	popc.b64 	%r202, %rd196;
	add.s32 	%r203, %r201, %r202;
	ld.global.u64 	%rd197, [%rd192+16];
	or.b64  	%rd198, %rd197, %rd14;
	popc.b64 	%r204, %rd198;
	add.s32 	%r205, %r203, %r204;
	ld.global.u64 	%rd199, [%rd192+24];
	or.b64  	%rd200, %rd199, %rd14;
	popc.b64 	%r206, %rd200;
	add.s32 	%r207, %r205, %r206;
	add.s32 	%r322, %r207, -4;
	add.s32 	%r311, %r311, 4;
$L__BB4_22:
	and.b32  	%r34, %r5, 3;
	setp.eq.s32 	%p26, %r34, 0;
	@%p26 bra 	$L__BB4_25;
	mov.b32 	%r321, 0;
$L__BB4_24:
	.pragma "nounroll";
	mul.wide.u32 	%rd201, %r311, 8;
	add.s64 	%rd202, %rd13, %rd201;
	ld.global.u64 	%rd203, [%rd202];
	or.b64  	%rd204, %rd203, %rd14;
	popc.b64 	%r209, %rd204;
	add.s32 	%r210, %r322, %r209;
	add.s32 	%r322, %r210, -1;
	add.s32 	%r311, %r311, 1;
	add.s32 	%r321, %r321, 1;
	setp.ne.s32 	%p27, %r321, %r34;
	@%p27 bra 	$L__BB4_24;
$L__BB4_25:
	setp.lt.s32 	%p28, %r5, 1;
	mov.b32 	%r327, 0;
	st.local.v4.b32 	[%rd7], {%r327, %r327, %r327, %r327};
	st.local.v4.b32 	[%rd7+16], {%r327, %r327, %r327, %r327};
	st.local.v4.b32 	[%rd7+32], {%r327, %r327, %r327, %r327};
	st.local.v4.b32 	[%rd7+48], {%r327, %r327, %r327, %r327};
	@%p28 bra 	$L__BB4_34;
	mov.b32 	%r324, 0;
	mov.u32 	%r327, %r324;
$L__BB4_27:
	mul.wide.u32 	%rd205, %r324, 8;
	add.s64 	%rd206, %rd13, %rd205;
	ld.global.u64 	%rd298, [%rd206];
	setp.eq.s64 	%p29, %rd298, 0;
	@%p29 bra 	$L__BB4_33;
$L__BB4_28:
	neg.s64 	%rd207, %rd298;
	and.b64  	%rd208, %rd298, %rd207;
	clz.b64 	%r213, %rd208;
	cvt.u64.u32 	%rd209, %r213;
	sub.s32 	%r53, 63, %r213;
	and.b32  	%r214, %r53, 63;
	mov.b64 	%rd210, -2;
	shl.b64 	%rd211, %rd210, %r214;
	neg.s32 	%r215, %r53;
	and.b32  	%r216, %r215, 63;
	shr.u64 	%rd212, %rd210, %r216;
	or.b64  	%rd213, %rd211, %rd212;
	and.b64  	%rd298, %rd298, %rd213;
	setp.eq.s32 	%p31, %r53, %r2;
	sub.s64 	%rd44, %rd7, %rd209;
	mov.pred 	%p61, 0;
	@%p31 bra 	$L__BB4_30;
	ld.local.u8 	%rs1, [%rd44+63];
	setp.eq.s16 	%p61, %rs1, 0;
$L__BB4_30:
	setp.gt.s32 	%p32, %r327, 63;
	not.pred 	%p33, %p61;
	or.pred  	%p34, %p33, %p32;
	@%p34 bra 	$L__BB4_32;
	add.s32 	%r54, %r327, 1;
	mul.wide.s32 	%rd214, %r327, 4;
	add.s64 	%rd215, %rd6, %rd214;
	st.local.u32 	[%rd215], %r53;
	mov.b16 	%rs2, 1;
	st.local.u8 	[%rd44+63], %rs2;
	mov.u32 	%r327, %r54;
$L__BB4_32:
	setp.ne.s64 	%p35, %rd298, 0;
	@%p35 bra 	$L__BB4_28;
$L__BB4_33:
	add.s32 	%r324, %r324, 1;
	setp.eq.s32 	%p36, %r324, %r5;
	@%p36 bra 	$L__BB4_34;
	bra.uni 	$L__BB4_27;
$L__BB4_34:
	setp.lt.s32 	%p37, %r327, 1;
	mov.b32 	%r331, 0;
	mov.u32 	%r330, %r2;
	@%p37 bra 	$L__BB4_56;
	and.b32  	%r43, %r5, 15;
	add.s32 	%r44, %r43, -1;
	and.b32  	%r45, %r5, 7;
	add.s32 	%r46, %r45, -1;
	and.b32  	%r47, %r5, 2147483632;
	and.b32  	%r48, %r5, 3;
	neg.s32 	%r49, %r47;
	add.s64 	%rd217, %rd71, %rd4;
	add.s64 	%rd40, %rd217, 64;
	mov.b32 	%r329, 0;
	mov.u32 	%r330, %r2;
	mov.u32 	%r331, %r329;
$L__BB4_36:
	mul.wide.u32 	%rd218, %r329, 4;
	add.s64 	%rd219, %rd6, %rd218;
	ld.local.u32 	%r219, [%rd219];
	cvt.u64.u32 	%rd45, %r219;
	setp.lt.s32 	%p38, %r219, 0;
	setp.ge.s32 	%p39, %r219, %r91;
	or.pred  	%p40, %p38, %p39;
	@%p40 bra 	$L__BB4_55;
	ld.param.u32 	%r303, [compute_refinement_moves_param_2];
	shl.b64 	%rd220, %rd45, 2;
	add.s64 	%rd221, %rd5, %rd220;
	ld.global.u32 	%r61, [%rd221];
	setp.ge.s32 	%p41, %r61, %r303;
	@%p41 bra 	$L__BB4_55;
	setp.lt.s32 	%p42, %r5, 1;
	mov.b32 	%r343, 0;
	@%p42 bra 	$L__BB4_52;
	setp.lt.u32 	%p43, %r5, 16;
	cvt.u32.u64 	%r223, %rd45;
	mov.b64 	%rd222, 1;
	shl.b64 	%rd46, %rd222, %r223;
	mov.b32 	%r338, 0;
	mov.u32 	%r343, %r338;
	@%p43 bra 	$L__BB4_42;
	mov.b32 	%r343, 0;
	mov.u64 	%rd299, %rd40;
	mov.u32 	%r332, %r49;
$L__BB4_41:
	.pragma "nounroll";
	ld.global.u64 	%rd223, [%rd299+-64];
	or.b64  	%rd224, %rd223, %rd46;
	popc.b64 	%r225, %rd224;
	add.s32 	%r226, %r343, %r225;
	ld.global.u64 	%rd225, [%rd299+-56];
	or.b64  	%rd226, %rd225, %rd46;
	popc.b64 	%r227, %rd226;
	add.s32 	%r228, %r226, %r227;
	ld.global.u64 	%rd227, [%rd299+-48];
	or.b64  	%rd228, %rd227, %rd46;
	popc.b64 	%r229, %rd228;
	add.s32 	%r230, %r228, %r229;
	ld.global.u64 	%rd229, [%rd299+-40];
	or.b64  	%rd230, %rd229, %rd46;
	popc.b64 	%r231, %rd230;
	add.s32 	%r232, %r230, %r231;
	ld.global.u64 	%rd231, [%rd299+-32];
	or.b64  	%rd232, %rd231, %rd46;
	popc.b64 	%r233, %rd232;
	add.s32 	%r234, %r232, %r233;
	ld.global.u64 	%rd233, [%rd299+-24];
	or.b64  	%rd234, %rd233, %rd46;
	popc.b64 	%r235, %rd234;
	add.s32 	%r236, %r234, %r235;
	ld.global.u64 	%rd235, [%rd299+-16];
	or.b64  	%rd236, %rd235, %rd46;
	popc.b64 	%r237, %rd236;
	add.s32 	%r238, %r236, %r237;
	ld.global.u64 	%rd237, [%rd299+-8];
	or.b64  	%rd238, %rd237, %rd46;
	popc.b64 	%r239, %rd238;
	add.s32 	%r240, %r238, %r239;
	ld.global.u64 	%rd239, [%rd299];
	or.b64  	%rd240, %rd239, %rd46;
	popc.b64 	%r241, %rd240;
	add.s32 	%r242, %r240, %r241;
	ld.global.u64 	%rd241, [%rd299+8];
	or.b64  	%rd242, %rd241, %rd46;
	popc.b64 	%r243, %rd242;
	add.s32 	%r244, %r242, %r243;
	ld.global.u64 	%rd243, [%rd299+16];
	or.b64  	%rd244, %rd243, %rd46;
	popc.b64 	%r245, %rd244;
	add.s32 	%r246, %r244, %r245;
	ld.global.u64 	%rd245, [%rd299+24];
	or.b64  	%rd246, %rd245, %rd46;
	popc.b64 	%r247, %rd246;
	add.s32 	%r248, %r246, %r247;
	ld.global.u64 	%rd247, [%rd299+32];
	or.b64  	%rd248, %rd247, %rd46;
	popc.b64 	%r249, %rd248;
	add.s32 	%r250, %r248, %r249;
	ld.global.u64 	%rd249, [%rd299+40];
	or.b64  	%rd250, %rd249, %rd46;
	popc.b64 	%r251, %rd250;
	add.s32 	%r252, %r250, %r251;
	ld.global.u64 	%rd251, [%rd299+48];
	or.b64  	%rd252, %rd251, %rd46;
	popc.b64 	%r253, %rd252;
	add.s32 	%r254, %r252, %r253;
	ld.global.u64 	%rd253, [%rd299+56];
	or.b64  	%rd254, %rd253, %rd46;
	popc.b64 	%r255, %rd254;
	add.s32 	%r256, %r254, %r255;
	add.s32 	%r343, %r256, -16;
	add.s32 	%r332, %r332, 16;
	add.s64 	%rd299, %rd299, 128;
	setp.ne.s32 	%p44, %r332, 0;
	mov.u32 	%r338, %r47;
	@%p44 bra 	$L__BB4_41;
$L__BB4_42:
	setp.eq.s32 	%p45, %r43, 0;
	@%p45 bra 	$L__BB4_52;
	setp.lt.u32 	%p46, %r44, 7;
	@%p46 bra 	$L__BB4_45;
	mul.wide.u32 	%rd255, %r338, 8;
	add.s64 	%rd256, %rd13, %rd255;
	ld.global.u64 	%rd257, [%rd256];
	or.b64  	%rd258, %rd257, %rd46;
	popc.b64 	%r258, %rd258;
	add.s32 	%r259, %r343, %r258;
	ld.global.u64 	%rd259, [%rd256+8];
	or.b64  	%rd260, %rd259, %rd46;
	popc.b64 	%r260, %rd260;
	add.s32 	%r261, %r259, %r260;
	ld.global.u64 	%rd261, [%rd256+16];
	or.b64  	%rd262, %rd261, %rd46;
	popc.b64 	%r262, %rd262;
	add.s32 	%r263, %r261, %r262;
	ld.global.u64 	%rd263, [%rd256+24];
	or.b64  	%rd264, %rd263, %rd46;
	popc.b64 	%r264, %rd264;
	add.s32 	%r265, %r263, %r264;
	ld.global.u64 	%rd265, [%rd256+32];
	or.b64  	%rd266, %rd265, %rd46;
	popc.b64 	%r266, %rd266;
	add.s32 	%r267, %r265, %r266;
	ld.global.u64 	%rd267, [%rd256+40];
	or.b64  	%rd268, %rd267, %rd46;
	popc.b64 	%r268, %rd268;
	add.s32 	%r269, %r267, %r268;
	ld.global.u64 	%rd269, [%rd256+48];
	or.b64  	%rd270, %rd269, %rd46;
	popc.b64 	%r270, %rd270;
	add.s32 	%r271, %r269, %r270;
	ld.global.u64 	%rd271, [%rd256+56];
	or.b64  	%rd272, %rd271, %rd46;
	popc.b64 	%r272, %rd272;
	add.s32 	%r273, %r271, %r272;
	add.s32 	%r343, %r273, -8;
	add.s32 	%r338, %r338, 8;
$L__BB4_45:
	setp.eq.s32 	%p47, %r45, 0;
	@%p47 bra 	$L__BB4_52;
	setp.lt.u32 	%p48, %r46, 3;
	@%p48 bra 	$L__BB4_48;
	mul.wide.u32 	%rd273, %r338, 8;
	add.s64 	%rd274, %rd13, %rd273;
	ld.global.u64 	%rd275, [%rd274];
	or.b64  	%rd276, %rd275, %rd46;
	popc.b64 	%r275, %rd276;
	add.s32 	%r276, %r343, %r275;
	ld.global.u64 	%rd277, [%rd274+8];
	or.b64  	%rd278, %rd277, %rd46;
	popc.b64 	%r277, %rd278;
	add.s32 	%r278, %r276, %r277;
	ld.global.u64 	%rd279, [%rd274+16];
	or.b64  	%rd280, %rd279, %rd46;
	popc.b64 	%r279, %rd280;
	add.s32 	%r280, %r278, %r279;
	ld.global.u64 	%rd281, [%rd274+24];
	or.b64  	%rd282, %rd281, %rd46;
	popc.b64 	%r281, %rd282;
	add.s32 	%r282, %r280, %r281;
	add.s32 	%r343, %r282, -4;
	add.s32 	%r338, %r338, 4;
$L__BB4_48:
	setp.eq.s32 	%p49, %r48, 0;
	@%p49 bra 	$L__BB4_52;
	setp.eq.s32 	%p50, %r48, 1;
	mul.wide.u32 	%rd283, %r338, 8;
	add.s64 	%rd49, %rd13, %rd283;
	ld.global.u64 	%rd284, [%rd49];
	or.b64  	%rd285, %rd284, %rd46;
	popc.b64 	%r283, %rd285;
	add.s32 	%r284, %r343, %r283;
	add.s32 	%r343, %r284, -1;
	@%p50 bra 	$L__BB4_52;
	setp.eq.s32 	%p51, %r48, 2;
	ld.global.u64 	%rd286, [%rd49+8];
	or.b64  	%rd287, %rd286, %rd46;
	popc.b64 	%r285, %rd287;
	add.s32 	%r286, %r343, %r285;
	add.s32 	%r343, %r286, -1;
	@%p51 bra 	$L__BB4_52;
	ld.global.u64 	%rd288, [%rd49+16];
	or.b64  	%rd289, %rd288, %rd46;
	popc.b64 	%r287, %rd289;
	add.s32 	%r288, %r343, %r287;
	add.s32 	%r343, %r288, -1;
$L__BB4_52:
	sub.s32 	%r289, %r322, %r343;
	ld.global.u32 	%r290, [%rd11];
	add.s32 	%r291, %r61, 1;
	setp.gt.s32 	%p53, %r290, %r291;
	selp.b32 	%r292, 4, 0, %p53;
	add.s32 	%r83, %r292, %r289;
	setp.gt.s32 	%p54, %r83, %r331;
	mov.pred 	%p62, -1;
	@%p54 bra 	$L__BB4_54;
	cvt.u32.u64 	%r293, %rd45;
	setp.eq.s32 	%p55, %r83, %r331;
	setp.lt.s32 	%p56, %r293, %r330;
	and.pred  	%p62, %p55, %p56;
$L__BB4_54:
	cvt.u32.u64 	%r294, %rd45;
	selp.b32 	%r331, %r83, %r331, %p62;
	selp.b32 	%r330, %r294, %r330, %p62;
$L__BB4_55:
	add.s32 	%r329, %r329, 1;
	setp.ne.s32 	%p57, %r329, %r327;
	@%p57 bra 	$L__BB4_36;
$L__BB4_56:
	setp.lt.s32 	%p58, %r331, 1;
	setp.eq.s32 	%p59, %r330, %r2;
	or.pred  	%p60, %p58, %p59;
	@%p60 bra 	$L__BB4_58;
	ld.param.u64 	%rd292, [compute_refinement_moves_param_11];
	st.global.u32 	[%rd8], %r330;
	shl.b32 	%r295, %r331, 16;
	min.s32 	%r296, %r4, 255;
	shl.b32 	%r297, %r296, 8;
	rem.s32 	%r298, %r1, %r91;
	add.s32 	%r299, %r297, %r91;
	add.s32 	%r300, %r299, %r295;
	sub.s32 	%r301, %r300, %r298;
	st.global.u32 	[%rd9], %r301;
	cvta.to.global.u64 	%rd291, %rd292;
	atom.global.add.u32 	%r302, [%rd291], 1;
$L__BB4_58:
	ret;
$L__BB4_59:
	div.s64 	%rd294, %rd23, %rd16;
$L__BB4_60:
	cvt.u32.u64 	%r109, %rd22;
	cvt.u32.u64 	%r110, %rd294;
	add.s32 	%r111, %r3, %r110;
	mul.wide.s32 	%rd74, %r111, 4;
	add.s64 	%rd75, %rd3, %rd74;
	ld.global.u32 	%r112, [%rd75];
	mul.wide.s32 	%rd76, %r112, 8;
	add.s64 	%rd77, %rd2, %rd76;
	ld.global.u64 	%rd78, [%rd77];
	add.s64 	%rd79, %rd1, %rd76;
	ld.global.u64 	%rd80, [%rd79];
	and.b64  	%rd82, %rd78, %rd81;
	and.b64  	%rd83, %rd80, %rd14;
	or.b64  	%rd84, %rd83, %rd82;
	shl.b64 	%rd85, %rd22, 3;
	add.s64 	%rd27, %rd13, %rd85;
	st.global.u64 	[%rd27], %rd84;
	add.s32 	%r113, %r109, 1;
	cvt.u64.u32 	%rd86, %r113;
	mul.lo.s64 	%rd28, %rd86, %rd15;
	and.b64  	%rd87, %rd28, -4294967296;
	setp.ne.s64 	%p13, %rd87, 0;
	@%p13 bra 	$L__BB4_62;
	cvt.u32.u64 	%r115, %rd28;
	div.u32 	%r116, %r115, %r106;
	cvt.u64.u32 	%rd295, %r116;
	bra.uni 	$L__BB4_63;
$L__BB4_62:
	div.s64 	%rd295, %rd28, %rd16;
$L__BB4_63:
	cvt.u32.u64 	%r117, %rd22;
	cvt.u32.u64 	%r118, %rd295;
	add.s32 	%r119, %r3, %r118;
	mul.wide.s32 	%rd88, %r119, 4;
	add.s64 	%rd89, %rd3, %rd88;
	ld.global.u32 	%r120, [%rd89];
	mul.wide.s32 	%rd90, %r120, 8;
	add.s64 	%rd91, %rd2, %rd90;
	ld.global.u64 	%rd92, [%rd91];
	add.s64 	%rd93, %rd1, %rd90;
	ld.global.u64 	%rd94, [%rd93];
	not.b64 	%rd95, %rd14;
	and.b64  	%rd96, %rd92, %rd95;
	and.b64  	%rd97, %rd94, %rd14;
	or.b64  	%rd98, %rd97, %rd96;
	st.global.u64 	[%rd27+8], %rd98;
	add.s32 	%r121, %r117, 2;
	cvt.u64.u32 	%rd99, %r121;
	mul.lo.s64 	%rd32, %rd99, %rd15;
	and.b64  	%rd100, %rd32, -4294967296;
	setp.ne.s64 	%p14, %rd100, 0;
	@%p14 bra 	$L__BB4_65;
	cvt.u32.u64 	%r123, %rd32;
	div.u32 	%r124, %r123, %r106;
	cvt.u64.u32 	%rd296, %r124;
	bra.uni 	$L__BB4_66;
$L__BB4_65:
	div.s64 	%rd296, %rd32, %rd16;
$L__BB4_66:
	cvt.u32.u64 	%r125, %rd22;
	cvt.u32.u64 	%r126, %rd296;
	add.s32 	%r127, %r3, %r126;
	mul.wide.s32 	%rd101, %r127, 4;
	add.s64 	%rd102, %rd3, %rd101;
	ld.global.u32 	%r128, [%rd102];
	mul.wide.s32 	%rd103, %r128, 8;
	add.s64 	%rd104, %rd2, %rd103;
	ld.global.u64 	%rd105, [%rd104];
	add.s64 	%rd106, %rd1, %rd103;
	ld.global.u64 	%rd107, [%rd106];
	not.b64 	%rd108, %rd14;
	and.b64  	%rd109, %rd105, %rd108;
	and.b64  	%rd110, %rd107, %rd14;
	or.b64  	%rd111, %rd110, %rd109;
	st.global.u64 	[%rd27+16], %rd111;
	add.s32 	%r129, %r125, 3;
	cvt.u64.u32 	%rd112, %r129;
	mul.lo.s64 	%rd36, %rd112, %rd15;
	and.b64  	%rd113, %rd36, -4294967296;
	setp.ne.s64 	%p15, %rd113, 0;
	@%p15 bra 	$L__BB4_68;
	cvt.u32.u64 	%r131, %rd36;
	div.u32 	%r132, %r131, %r106;
	cvt.u64.u32 	%rd297, %r132;
	bra.uni 	$L__BB4_69;
$L__BB4_68:
	div.s64 	%rd297, %rd36, %rd16;
$L__BB4_69:
	cvt.u32.u64 	%r133, %rd22;
	cvt.u32.u64 	%r134, %rd297;
	add.s32 	%r135, %r3, %r134;
	mul.wide.s32 	%rd114, %r135, 4;
	add.s64 	%rd115, %rd3, %rd114;
	ld.global.u32 	%r136, [%rd115];
	mul.wide.s32 	%rd116, %r136, 8;
	add.s64 	%rd117, %rd2, %rd116;
	ld.global.u64 	%rd118, [%rd117];
	add.s64 	%rd119, %rd1, %rd116;
	ld.global.u64 	%rd120, [%rd119];
	not.b64 	%rd121, %rd14;
	and.b64  	%rd122, %rd118, %rd121;
	and.b64  	%rd123, %rd120, %rd14;
	or.b64  	%rd124, %rd123, %rd122;
	st.global.u64 	[%rd27+24], %rd124;
	add.s32 	%r307, %r133, 4;
	setp.eq.s32 	%p16, %r307, %r304;
	@%p16 bra 	$L__BB4_8;
	bra.uni 	$L__BB4_6;

}
	// .globl	execute_refinement_moves
.visible .entry execute_refinement_moves(
	.param .u32 execute_refinement_moves_param_0,
	.param .u64 .ptr .align 1 execute_refinement_moves_param_1,
	.param .u64 .ptr .align 1 execute_refinement_moves_param_2,
	.param .u32 execute_refinement_moves_param_3,
	.param .u64 .ptr .align 1 execute_refinement_moves_param_4,
	.param .u64 .ptr .align 1 execute_refinement_moves_param_5,
	.param .u64 .ptr .align 1 execute_refinement_moves_param_6
)
{
	.reg .pred 	%p<28>;
	.reg .b32 	%r<84>;
	.reg .b64 	%rd<58>;

	ld.param.u32 	%r25, [execute_refinement_moves_param_0];
	ld.param.u64 	%rd33, [execute_refinement_moves_param_1];
	ld.param.u64 	%rd34, [execute_refinement_moves_param_2];
	ld.param.u32 	%r26, [execute_refinement_moves_param_3];
	ld.param.u64 	%rd35, [execute_refinement_moves_param_4];
	ld.param.u64 	%rd36, [execute_refinement_moves_param_5];
	ld.param.u64 	%rd37, [execute_refinement_moves_param_6];
	cvta.to.global.u64 	%rd1, %rd37;
	cvta.to.global.u64 	%rd2, %rd36;
	cvta.to.global.u64 	%rd3, %rd35;
	cvta.to.global.u64 	%rd4, %rd34;
	cvta.to.global.u64 	%rd5, %rd33;
	mov.u32 	%r27, %ctaid.x;
	mov.u32 	%r28, %tid.x;
	or.b32  	%r29, %r27, %r28;
	setp.ne.s32 	%p1, %r29, 0;
	setp.lt.s32 	%p2, %r25, 1;
	or.pred  	%p3, %p1, %p2;
	@%p3 bra 	$L__BB5_32;
	and.b32  	%r1, %r25, 3;
	setp.lt.u32 	%p4, %r25, 4;
	mov.b32 	%r82, 0;
	@%p4 bra 	$L__BB5_24;
	and.b32  	%r82, %r25, 2147483644;
	neg.s32 	%r81, %r82;
	add.s64 	%rd55, %rd5, 8;
	add.s64 	%rd54, %rd4, 8;
$L__BB5_3:
	ld.global.u32 	%r5, [%rd55+-8];
	ld.global.u32 	%r31, [%rd54+-8];
	or.b32  	%r32, %r5, %r31;
	setp.lt.s32 	%p5, %r32, 0;
	@%p5 bra 	$L__BB5_8;
	mul.wide.u32 	%rd38, %r5, 4;
	add.s64 	%rd10, %rd3, %rd38;
	ld.global.u32 	%r7, [%rd10];
	setp.lt.s32 	%p6, %r7, 0;
	@%p6 bra 	$L__BB5_8;
	mul.wide.u32 	%rd39, %r31, 4;
	add.s64 	%rd11, %rd2, %rd39;
	ld.global.u32 	%r33, [%rd11];
	setp.ge.s32 	%p7, %r33, %r26;
	@%p7 bra 	$L__BB5_8;
	mul.wide.u32 	%rd40, %r7, 4;
	add.s64 	%rd12, %rd2, %rd40;
	ld.global.u32 	%r34, [%rd12];
	setp.lt.s32 	%p8, %r34, 2;
	@%p8 bra 	$L__BB5_8;
	st.global.u32 	[%rd10], %r31;
	ld.global.u32 	%r35, [%rd12];
	add.s32 	%r36, %r35, -1;
	st.global.u32 	[%rd12], %r36;
	ld.global.u32 	%r37, [%rd11];
	add.s32 	%r38, %r37, 1;
	st.global.u32 	[%rd11], %r38;
	ld.global.u32 	%r39, [%rd1];
	add.s32 	%r40, %r39, 1;
	st.global.u32 	[%rd1], %r40;
$L__BB5_8:
	ld.global.u32 	%r8, [%rd55+-4];
	ld.global.u32 	%r41, [%rd54+-4];
	or.b32  	%r42, %r8, %r41;
	setp.lt.s32 	%p9, %r42, 0;
	@%p9 bra 	$L__BB5_13;
	mul.wide.u32 	%rd41, %r8, 4;
	add.s64 	%rd13, %rd3, %rd41;
	ld.global.u32 	%r10, [%rd13];
	setp.lt.s32 	%p10, %r10, 0;
	@%p10 bra 	$L__BB5_13;
	mul.wide.u32 	%rd42, %r41, 4;
	add.s64 	%rd14, %rd2, %rd42;
	ld.global.u32 	%r43, [%rd14];
	setp.ge.s32 	%p11, %r43, %r26;
	@%p11 bra 	$L__BB5_13;
	mul.wide.u32 	%rd43, %r10, 4;
	add.s64 	%rd15, %rd2, %rd43;
	ld.global.u32 	%r44, [%rd15];
	setp.lt.s32 	%p12, %r44, 2;
	@%p12 bra 	$L__BB5_13;
	st.global.u32 	[%rd13], %r41;
	ld.global.u32 	%r45, [%rd15];
	add.s32 	%r46, %r45, -1;
	st.global.u32 	[%rd15], %r46;
	ld.global.u32 	%r47, [%rd14];
	add.s32 	%r48, %r47, 1;
	st.global.u32 	[%rd14], %r48;
	ld.global.u32 	%r49, [%rd1];
	add.s32 	%r50, %r49, 1;
	st.global.u32 	[%rd1], %r50;
$L__BB5_13:
	ld.global.u32 	%r11, [%rd55];
	ld.global.u32 	%r51, [%rd54];
	or.b32  	%r52, %r11, %r51;
	setp.lt.s32 	%p13, %r52, 0;
	@%p13 bra 	$L__BB5_18;
	mul.wide.u32 	%rd44, %r11, 4;
	add.s64 	%rd16, %rd3, %rd44;
	ld.global.u32 	%r13, [%rd16];
	setp.lt.s32 	%p14, %r13, 0;
	@%p14 bra 	$L__BB5_18;
	mul.wide.u32 	%rd45, %r51, 4;
	add.s64 	%rd17, %rd2, %rd45;
	ld.global.u32 	%r53, [%rd17];
	setp.ge.s32 	%p15, %r53, %r26;
	@%p15 bra 	$L__BB5_18;
	mul.wide.u32 	%rd46, %r13, 4;
	add.s64 	%rd18, %rd2, %rd46;
	ld.global.u32 	%r54, [%rd18];
	setp.lt.s32 	%p16, %r54, 2;
	@%p16 bra 	$L__BB5_18;
	st.global.u32 	[%rd16], %r51;
	ld.global.u32 	%r55, [%rd18];
	add.s32 	%r56, %r55, -1;
	st.global.u32 	[%rd18], %r56;
	ld.global.u32 	%r57, [%rd17];
	add.s32 	%r58, %r57, 1;
	st.global.u32 	[%rd17], %r58;
	ld.global.u32 	%r59, [%rd1];
	add.s32 	%r60, %r59, 1;
	st.global.u32 	[%rd1], %r60;
$L__BB5_18:
	ld.global.u32 	%r14, [%rd55+4];
	ld.global.u32 	%r61, [%rd54+4];
	or.b32  	%r62, %r14, %r61;
	setp.lt.s32 	%p17, %r62, 0;
	@%p17 bra 	$L__BB5_23;
	mul.wide.u32 	%rd47, %r14, 4;
	add.s64 	%rd19, %rd3, %rd47;
	ld.global.u32 	%r16, [%rd19];
	setp.lt.s32 	%p18, %r16, 0;
	@%p18 bra 	$L__BB5_23;
	mul.wide.u32 	%rd48, %r61, 4;
	add.s64 	%rd20, %rd2, %rd48;
	ld.global.u32 	%r63, [%rd20];
	setp.ge.s32 	%p19, %r63, %r26;
	@%p19 bra 	$L__BB5_23;
	mul.wide.u32 	%rd49, %r16, 4;
	add.s64 	%rd21, %rd2, %rd49;
	ld.global.u32 	%r64, [%rd21];
	setp.lt.s32 	%p20, %r64, 2;
	@%p20 bra 	$L__BB5_23;
	st.global.u32 	[%rd19], %r61;
	ld.global.u32 	%r65, [%rd21];
	add.s32 	%r66, %r65, -1;
	st.global.u32 	[%rd21], %r66;
	ld.global.u32 	%r67, [%rd20];
	add.s32 	%r68, %r67, 1;
	st.global.u32 	[%rd20], %r68;
	ld.global.u32 	%r69, [%rd1];
	add.s32 	%r70, %r69, 1;
	st.global.u32 	[%rd1], %r70;
$L__BB5_23:
	add.s32 	%r81, %r81, 4;
	add.s64 	%rd55, %rd55, 16;
	add.s64 	%rd54, %rd54, 16;
	setp.ne.s32 	%p21, %r81, 0;
	@%p21 bra 	$L__BB5_3;
$L__BB5_24:
	setp.eq.s32 	%p22, %r1, 0;
	@%p22 bra 	$L__BB5_32;
	mul.wide.u32 	%rd50, %r82, 4;
	add.s64 	%rd57, %rd4, %rd50;
	add.s64 	%rd56, %rd5, %rd50;
	neg.s32 	%r83, %r1;
$L__BB5_26:
	.pragma "nounroll";
	ld.global.u32 	%r21, [%rd56];
	ld.global.u32 	%r71, [%rd57];
	or.b32  	%r72, %r21, %r71;
	setp.lt.s32 	%p23, %r72, 0;
	@%p23 bra 	$L__BB5_31;
	mul.wide.u32 	%rd51, %r21, 4;
	add.s64 	%rd28, %rd3, %rd51;
	ld.global.u32 	%r23, [%rd28];
	setp.lt.s32 	%p24, %r23, 0;
	@%p24 bra 	$L__BB5_31;
	mul.wide.u32 	%rd52, %r71, 4;
	add.s64 	%rd29, %rd2, %rd52;
	ld.global.u32 	%r73, [%rd29];
	setp.ge.s32 	%p25, %r73, %r26;
	@%p25 bra 	$L__BB5_31;
	mul.wide.u32 	%rd53, %r23, 4;
	add.s64 	%rd30, %rd2, %rd53;
	ld.global.u32 	%r74, [%rd30];
	setp.lt.s32 	%p26, %r74, 2;
	@%p26 bra 	$L__BB5_31;
	st.global.u32 	[%rd28], %r71;
	ld.global.u32 	%r75, [%rd30];
	add.s32 	%r76, %r75, -1;
	st.global.u32 	[%rd30], %r76;
	ld.global.u32 	%r77, [%rd29];
	add.s32 	%r78, %r77, 1;
	st.global.u32 	[%rd29], %r78;
	ld.global.u32 	%r79, [%rd1];
	add.s32 	%r80, %r79, 1;
	st.global.u32 	[%rd1], %r80;
$L__BB5_31:
	add.s64 	%rd57, %rd57, 4;
	add.s64 	%rd56, %rd56, 4;
	add.s32 	%r83, %r83, 1;
	setp.ne.s32 	%p27, %r83, 0;
	@%p27 bra 	$L__BB5_26;
$L__BB5_32:
	ret;

}
	// .globl	radix_histogram_chunked
.visible .entry radix_histogram_chunked(
	.param .u32 radix_histogram_chunked_param_0,
	.param .u32 radix_histogram_chunked_param_1,
	.param .u64 .ptr .align 1 radix_histogram_chunked_param_2,
	.param .u32 radix_histogram_chunked_param_3,
	.param .u64 .ptr .align 1 radix_histogram_chunked_param_4
)
{
	.reg .pred 	%p<16>;
	.reg .b32 	%r<127>;
	.reg .b64 	%rd<21>;
	// demoted variable
	.shared .align 4 .b8 _ZZ23radix_histogram_chunkedE10local_hist[1024];
	ld.param.u32 	%r61, [radix_histogram_chunked_param_0];
	ld.param.u32 	%r63, [radix_histogram_chunked_param_1];
	ld.param.u64 	%rd7, [radix_histogram_chunked_param_2];
	ld.param.u32 	%r62, [radix_histogram_chunked_param_3];
	ld.param.u64 	%rd8, [radix_histogram_chunked_param_4];
	cvta.to.global.u64 	%rd1, %rd8;
	mov.u32 	%r1, %ctaid.x;
	setp.ge.s32 	%p1, %r1, %r63;
	@%p1 bra 	$L__BB6_18;
	mov.u32 	%r126, %tid.x;
	setp.gt.u32 	%p2, %r126, 255;
	@%p2 bra 	$L__BB6_8;
	mov.u32 	%r3, %ntid.x;
	add.s32 	%r64, %r126, %r3;
	max.u32 	%r65, %r64, 256;
	setp.lt.u32 	%p3, %r64, 256;
	selp.u32 	%r66, 1, 0, %p3;
	add.s32 	%r67, %r64, %r66;
	sub.s32 	%r68, %r65, %r67;
	div.u32 	%r69, %r68, %r3;
	add.s32 	%r4, %r69, %r66;
	and.b32  	%r70, %r4, 3;
	setp.eq.s32 	%p4, %r70, 3;
	mov.u32 	%r116, %r126;
	@%p4 bra 	$L__BB6_5;
	add.s32 	%r71, %r4, 1;
	and.b32  	%r72, %r71, 3;
	shl.b32 	%r73, %r126, 2;
	mov.u32 	%r74, _ZZ23radix_histogram_chunkedE10local_hist;
	add.s32 	%r113, %r74, %r73;
	shl.b32 	%r6, %r3, 2;
	neg.s32 	%r112, %r72;
	mad.lo.s32 	%r116, %r3, %r72, %r126;
$L__BB6_4:
	.pragma "nounroll";
	mov.b32 	%r75, 0;
	st.shared.u32 	[%r113], %r75;
	add.s32 	%r113, %r113, %r6;
	add.s32 	%r112, %r112, 1;
	setp.ne.s32 	%p5, %r112, 0;
	@%p5 bra 	$L__BB6_4;
$L__BB6_5:
	setp.lt.u32 	%p6, %r4, 3;
	@%p6 bra 	$L__BB6_8;
	shl.b32 	%r14, %r3, 2;
	shl.b32 	%r76, %r116, 2;
	mov.u32 	%r77, _ZZ23radix_histogram_chunkedE10local_hist;
	add.s32 	%r115, %r77, %r76;
	shl.b32 	%r16, %r3, 4;
	shl.b32 	%r17, %r3, 3;
	mul.lo.s32 	%r18, %r3, 12;
$L__BB6_7:
	mov.b32 	%r78, 0;
	st.shared.u32 	[%r115], %r78;
	add.s32 	%r79, %r115, %r14;
	st.shared.u32 	[%r79], %r78;
	add.s32 	%r80, %r115, %r17;
	st.shared.u32 	[%r80], %r78;
	add.s32 	%r81, %r115, %r18;
	st.shared.u32 	[%r81], %r78;
	add.s32 	%r116, %r116, %r14;
	add.s32 	%r115, %r115, %r16;
	setp.lt.u32 	%p7, %r116, 256;
	@%p7 bra 	$L__BB6_7;
$L__BB6_8:
	bar.sync 	0;
	shl.b32 	%r23, %r1, 8;
	add.s32 	%r82, %r23, 256;
	min.s32 	%r24, %r82, %r61;
	add.s32 	%r25, %r23, %r126;
	setp.ge.s32 	%p8, %r25, %r24;
	@%p8 bra 	$L__BB6_11;
	mov.u32 	%r26, %ntid.x;
	cvta.to.global.u64 	%rd2, %rd7;
	mov.u32 	%r117, %r25;
$L__BB6_10:
	mul.wide.s32 	%rd9, %r117, 4;
	add.s64 	%rd10, %rd2, %rd9;
	ld.global.u32 	%r83, [%rd10];
	shr.s32 	%r84, %r83, %r62;
	shl.b32 	%r85, %r84, 2;
	and.b32  	%r86, %r85, 1020;
	mov.u32 	%r87, _ZZ23radix_histogram_chunkedE10local_hist;
	add.s32 	%r88, %r87, %r86;
	atom.shared.add.u32 	%r89, [%r88], 1;
	add.s32 	%r117, %r117, %r26;
	setp.lt.s32 	%p9, %r117, %r24;
	@%p9 bra 	$L__BB6_10;
$L__BB6_11:
	setp.gt.u32 	%p10, %r126, 255;
	bar.sync 	0;
	@%p10 bra 	$L__BB6_18;
	mov.u32 	%r29, %ntid.x;
	add.s32 	%r90, %r126, %r29;
	max.u32 	%r91, %r90, 256;
	setp.lt.u32 	%p11, %r90, 256;
	selp.u32 	%r92, 1, 0, %p11;
	add.s32 	%r93, %r90, %r92;
	sub.s32 	%r94, %r91, %r93;
	div.u32 	%r95, %r94, %r29;
	add.s32 	%r30, %r95, %r92;
	and.b32  	%r96, %r30, 3;
	setp.eq.s32 	%p12, %r96, 3;
	@%p12 bra 	$L__BB6_15;
	add.s32 	%r97, %r30, 1;
	and.b32  	%r98, %r97, 3;
	mul.wide.u32 	%rd11, %r25, 4;
	add.s64 	%rd20, %rd1, %rd11;
	mul.wide.u32 	%rd4, %r29, 4;
	shl.b32 	%r99, %r126, 2;
	mov.u32 	%r100, _ZZ23radix_histogram_chunkedE10local_hist;
	add.s32 	%r119, %r100, %r99;
	shl.b32 	%r32, %r29, 2;
	neg.s32 	%r118, %r98;
	mad.lo.s32 	%r126, %r29, %r98, %r126;
$L__BB6_14:
	.pragma "nounroll";
	ld.shared.u32 	%r101, [%r119];
	st.global.u32 	[%rd20], %r101;
	add.s64 	%rd20, %rd20, %rd4;
	add.s32 	%r119, %r119, %r32;
	add.s32 	%r118, %r118, 1;
	setp.ne.s32 	%p13, %r118, 0;
	@%p13 bra 	$L__BB6_14;
$L__BB6_15:
	setp.lt.u32 	%p14, %r30, 3;
	@%p14 bra 	$L__BB6_18;
	shl.b32 	%r40, %r29, 2;
	add.s32 	%r122, %r126, %r23;
	add.s32 	%r125, %r122, %r29;
	shl.b32 	%r102, %r29, 1;
	add.s32 	%r124, %r122, %r102;
	mad.lo.s32 	%r123, %r29, 3, %r122;
	shl.b32 	%r103, %r126, 2;
	mov.u32 	%r104, _ZZ23radix_histogram_chunkedE10local_hist;
	add.s32 	%r121, %r104, %r103;
	shl.b32 	%r46, %r29, 4;
	shl.b32 	%r47, %r29, 3;
	mul.lo.s32 	%r48, %r29, 12;
$L__BB6_17:
	ld.shared.u32 	%r105, [%r121];
	mul.wide.u32 	%rd12, %r122, 4;
	add.s64 	%rd13, %rd1, %rd12;
	st.global.u32 	[%rd13], %r105;
	add.s32 	%r106, %r121, %r40;
	ld.shared.u32 	%r107, [%r106];
	mul.wide.u32 	%rd14, %r125, 4;
	add.s64 	%rd15, %rd1, %rd14;
	st.global.u32 	[%rd15], %r107;
	add.s32 	%r108, %r121, %r47;
	ld.shared.u32 	%r109, [%r108];
	mul.wide.u32 	%rd16, %r124, 4;
	add.s64 	%rd17, %rd1, %rd16;
	st.global.u32 	[%rd17], %r109;
	add.s32 	%r110, %r121, %r48;
	ld.shared.u32 	%r111, [%r110];
	mul.wide.u32 	%rd18, %r123, 4;
	add.s64 	%rd19, %rd1, %rd18;
	st.global.u32 	[%rd19], %r111;
	add.s32 	%r126, %r126, %r40;
	add.s32 	%r125, %r125, %r40;
	add.s32 	%r124, %r124, %r40;
	add.s32 	%r123, %r123, %r40;
	add.s32 	%r122, %r122, %r40;
	add.s32 	%r121, %r121, %r46;
	setp.lt.u32 	%p15, %r126, 256;
	@%p15 bra 	$L__BB6_17;
$L__BB6_18:
	ret;

}
	// .globl	radix_prefix_and_scatter
.visible .entry radix_prefix_and_scatter(
	.param .u32 radix_prefix_and_scatter_param_0,
	.param .u32 radix_prefix_and_scatter_param_1,
	.param .u64 .ptr .align 1 radix_prefix_and_scatter_param_2,
	.param .u64 .ptr .align 1 radix_prefix_and_scatter_param_3,
	.param .u32 radix_prefix_and_scatter_param_4,
	.param .u64 .ptr .align 1 radix_prefix_and_scatter_param_5,
	.param .u64 .ptr .align 1 radix_prefix_and_scatter_param_6,
	.param .u64 .ptr .align 1 radix_prefix_and_scatter_param_7,
	.param .u64 .ptr .align 1 radix_prefix_and_scatter_param_8,
	.param .u64 .ptr .align 1 radix_prefix_and_scatter_param_9
)
{
	.local .align 16 .b8 	__local_depot7[1024];
	.reg .b64 	%SP;
	.reg .b64 	%SPL;
	.reg .pred 	%p<32>;
	.reg .b32 	%r<1358>;
	.reg .b64 	%rd<150>;
	// demoted variable
	.shared .align 4 .b8 _ZZ24radix_prefix_and_scatterE7offsets[1024];
	mov.u64 	%SPL, __local_depot7;
	ld.param.u64 	%rd37, [radix_prefix_and_scatter_param_5];
	cvta.to.global.u64 	%rd1, %rd37;
	add.u64 	%rd2, %SPL, 0;
	mov.u32 	%r594, %ctaid.x;
	mov.u32 	%r595, %tid.x;
	or.b32  	%r596, %r594, %r595;
	setp.ne.s32 	%p1, %r596, 0;
	@%p1 bra 	$L__BB7_25;
	ld.param.u32 	%r1068, [radix_prefix_and_scatter_param_1];
	setp.lt.s32 	%p2, %r1068, 1;
	@%p2 bra 	$L__BB7_18;
	ld.param.u32 	%r1069, [radix_prefix_and_scatter_param_1];
	and.b32  	%r1, %r1069, 15;
	add.s32 	%r2, %r1, -1;
	and.b32  	%r3, %r1069, 7;
	add.s32 	%r4, %r3, -1;
	and.b32  	%r5, %r1069, 2147483632;
	and.b32  	%r6, %r1069, 3;
	mov.b32 	%r1076, 0;
$L__BB7_3:
	ld.param.u32 	%r1070, [radix_prefix_and_scatter_param_1];
	setp.lt.u32 	%p3, %r1070, 16;
	mov.b32 	%r1088, 0;
	mov.u32 	%r1084, %r1088;
	@%p3 bra 	$L__BB7_6;
	mov.b32 	%r1088, 0;
	mov.u32 	%r1078, %r1088;
$L__BB7_5:
	.pragma "nounroll";
	shl.b32 	%r602, %r1078, 8;
	add.s32 	%r603, %r602, %r1076;
	mul.wide.u32 	%rd43, %r603, 4;
	add.s64 	%rd44, %rd1, %rd43;
	ld.global.u32 	%r604, [%rd44];
	add.s32 	%r605, %r1088, %r604;
	ld.global.u32 	%r606, [%rd44+1024];
	add.s32 	%r607, %r605, %r606;
	ld.global.u32 	%r608, [%rd44+2048];
	add.s32 	%r609, %r607, %r608;
	ld.global.u32 	%r610, [%rd44+3072];
	add.s32 	%r611, %r609, %r610;
	add.s32 	%r612, %r603, 1024;
	mul.wide.u32 	%rd45, %r612, 4;
	add.s64 	%rd46, %rd1, %rd45;
	ld.global.u32 	%r613, [%rd46];
	add.s32 	%r614, %r611, %r613;
	add.s32 	%r615, %r603, 1280;
	mul.wide.u32 	%rd47, %r615, 4;
	add.s64 	%rd48, %rd1, %rd47;
	ld.global.u32 	%r616, [%rd48];
	add.s32 	%r617, %r614, %r616;
	add.s32 	%r618, %r603, 1536;
	mul.wide.u32 	%rd49, %r618, 4;
	add.s64 	%rd50, %rd1, %rd49;
	ld.global.u32 	%r619, [%rd50];
	add.s32 	%r620, %r617, %r619;
	add.s32 	%r621, %r603, 1792;
	mul.wide.u32 	%rd51, %r621, 4;
	add.s64 	%rd52, %rd1, %rd51;
	ld.global.u32 	%r622, [%rd52];
	add.s32 	%r623, %r620, %r622;
	add.s32 	%r624, %r603, 2048;
	mul.wide.u32 	%rd53, %r624, 4;
	add.s64 	%rd54, %rd1, %rd53;
	ld.global.u32 	%r625, [%rd54];
	add.s32 	%r626, %r623, %r625;
	add.s32 	%r627, %r603, 2304;
	mul.wide.u32 	%rd55, %r627, 4;
	add.s64 	%rd56, %rd1, %rd55;
	ld.global.u32 	%r628, [%rd56];
	add.s32 	%r629, %r626, %r628;
	add.s32 	%r630, %r603, 2560;
	mul.wide.u32 	%rd57, %r630, 4;
	add.s64 	%rd58, %rd1, %rd57;
	ld.global.u32 	%r631, [%rd58];
	add.s32 	%r632, %r629, %r631;
	add.s32 	%r633, %r603, 2816;
	mul.wide.u32 	%rd59, %r633, 4;
	add.s64 	%rd60, %rd1, %rd59;
	ld.global.u32 	%r634, [%rd60];
	add.s32 	%r635, %r632, %r634;
	add.s32 	%r636, %r603, 3072;
	mul.wide.u32 	%rd61, %r636, 4;
	add.s64 	%rd62, %rd1, %rd61;
	ld.global.u32 	%r637, [%rd62];
	add.s32 	%r638, %r635, %r637;
	add.s32 	%r639, %r603, 3328;
	mul.wide.u32 	%rd63, %r639, 4;
	add.s64 	%rd64, %rd1, %rd63;
	ld.global.u32 	%r640, [%rd64];
	add.s32 	%r641, %r638, %r640;
	add.s32 	%r642, %r603, 3584;
	mul.wide.u32 	%rd65, %r642, 4;
	add.s64 	%rd66, %rd1, %rd65;
	ld.global.u32 	%r643, [%rd66];
	add.s32 	%r644, %r641, %r643;
	add.s32 	%r645, %r603, 3840;
	mul.wide.u32 	%rd67, %r645, 4;
	add.s64 	%rd68, %rd1, %rd67;
	ld.global.u32 	%r646, [%rd68];
	add.s32 	%r1088, %r644, %r646;
	add.s32 	%r1078, %r1078, 16;
	setp.ne.s32 	%p4, %r1078, %r5;
	mov.u32 	%r1084, %r5;
	@%p4 bra 	$L__BB7_5;
$L__BB7_6:
	setp.eq.s32 	%p5, %r1, 0;
	@%p5 bra 	$L__BB7_16;
	setp.lt.u32 	%p6, %r2, 7;
	@%p6 bra 	$L__BB7_9;
	shl.b32 	%r648, %r1084, 8;
	add.s32 	%r649, %r648, %r1076;
	mul.wide.u32 	%rd69, %r649, 4;
	add.s64 	%rd70, %rd1, %rd69;
	ld.global.u32 	%r650, [%rd70];
	add.s32 	%r651, %r1088, %r650;
	add.s32 	%r652, %r649, 256;
	mul.wide.u32 	%rd71, %r652, 4;
	add.s64 	%rd72, %rd1, %rd71;
	ld.global.u32 	%r653, [%rd72];
	add.s32 	%r654, %r651, %r653;
	add.s32 	%r655, %r649, 512;
	mul.wide.u32 	%rd73, %r655, 4;
	add.s64 	%rd74, %rd1, %rd73;
	ld.global.u32 	%r656, [%rd74];
	add.s32 	%r657, %r654, %r656;
	add.s32 	%r658, %r649, 768;
	mul.wide.u32 	%rd75, %r658, 4;
	add.s64 	%rd76, %rd1, %rd75;
	ld.global.u32 	%r659, [%rd76];
	add.s32 	%r660, %r657, %r659;
	add.s32 	%r661, %r649, 1024;
	mul.wide.u32 	%rd77, %r661, 4;
	add.s64 	%rd78, %rd1, %rd77;
	ld.global.u32 	%r662, [%rd78];
	add.s32 	%r663, %r660, %r662;
	add.s32 	%r664, %r649, 1280;
	mul.wide.u32 	%rd79, %r664, 4;
	add.s64 	%rd80, %rd1, %rd79;
	ld.global.u32 	%r665, [%rd80];
	add.s32 	%r666, %r663, %r665;
	add.s32 	%r667, %r649, 1536;
	mul.wide.u32 	%rd81, %r667, 4;
	add.s64 	%rd82, %rd1, %rd81;
	ld.global.u32 	%r668, [%rd82];
	add.s32 	%r669, %r666, %r668;
	add.s32 	%r670, %r649, 1792;
	mul.wide.u32 	%rd83, %r670, 4;
	add.s64 	%rd84, %rd1, %rd83;
	ld.global.u32 	%r671, [%rd84];
	add.s32 	%r1088, %r669, %r671;
	add.s32 	%r1084, %r1084, 8;
$L__BB7_9:
	setp.eq.s32 	%p7, %r3, 0;
	@%p7 bra 	$L__BB7_16;
	setp.lt.u32 	%p8, %r4, 3;
	@%p8 bra 	$L__BB7_12;
	shl.b32 	%r673, %r1084, 8;
	add.s32 	%r674, %r673, %r1076;
	mul.wide.u32 	%rd85, %r674, 4;
	add.s64 	%rd86, %rd1, %rd85;
	ld.global.u32 	%r675, [%rd86];
	add.s32 	%r676, %r1088, %r675;
	add.s32 	%r677, %r674, 256;
	mul.wide.u32 	%rd87, %r677, 4;
	add.s64 	%rd88, %rd1, %rd87;
	ld.global.u32 	%r678, [%rd88];
	add.s32 	%r679, %r676, %r678;
	add.s32 	%r680, %r674, 512;
	mul.wide.u32 	%rd89, %r680, 4;
	add.s64 	%rd90, %rd1, %rd89;
	ld.global.u32 	%r681, [%rd90];
	add.s32 	%r682, %r679, %r681;
	add.s32 	%r683, %r674, 768;
	mul.wide.u32 	%rd91, %r683, 4;
	add.s64 	%rd92, %rd1, %rd91;
	ld.global.u32 	%r684, [%rd92];
	add.s32 	%r1088, %r682, %r684;
	add.s32 	%r1084, %r1084, 4;
$L__BB7_12:
	setp.eq.s32 	%p9, %r6, 0;
	@%p9 bra 	$L__BB7_16;
	setp.eq.s32 	%p10, %r6, 1;
	shl.b32 	%r685, %r1084, 8;
	add.s32 	%r25, %r685, %r1076;
	mul.wide.u32 	%rd93, %r25, 4;
	add.s64 	%rd94, %rd1, %rd93;
	ld.global.u32 	%r686, [%rd94];
	add.s32 	%r1088, %r1088, %r686;
	@%p10 bra 	$L__BB7_16;
	setp.eq.s32 	%p11, %r6, 2;
	add.s32 	%r687, %r25, 256;
	mul.wide.u32 	%rd95, %r687, 4;
	add.s64 	%rd96, %rd1, %rd95;
	ld.global.u32 	%r688, [%rd96];
	add.s32 	%r1088, %r1088, %r688;
	@%p11 bra 	$L__BB7_16;
	add.s32 	%r689, %r25, 512;
	mul.wide.u32 	%rd97, %r689, 4;
	add.s64 	%rd98, %rd1, %rd97;
	ld.global.u32 	%r690, [%rd98];
	add.s32 	%r1088, %r1088, %r690;
$L__BB7_16:
	mul.wide.u32 	%rd99, %r1076, 4;
	add.s64 	%rd100, %rd2, %rd99;
	st.local.u32 	[%rd100], %r1088;
	add.s32 	%r1076, %r1076, 1;
	setp.ne.s32 	%p12, %r1076, 256;
	@%p12 bra 	$L__BB7_3;
	ld.local.v4.u32 	{%r1343, %r1342, %r1341, %r1340}, [%rd2];
	ld.local.v4.u32 	{%r1339, %r1338, %r1337, %r1336}, [%rd2+16];
	ld.local.v4.u32 	{%r1335, %r1334, %r1333, %r1332}, [%rd2+32];
	ld.local.v4.u32 	{%r1331, %r1330, %r1329, %r1328}, [%rd2+48];
	ld.local.v4.u32 	{%r1327, %r1326, %r1325, %r1324}, [%rd2+64];
	ld.local.v4.u32 	{%r1323, %r1322, %r1321, %r1320}, [%rd2+80];
	ld.local.v4.u32 	{%r1319, %r1318, %r1317, %r1316}, [%rd2+96];
	ld.local.v4.u32 	{%r1315, %r1314, %r1313, %r1312}, [%rd2+112];
	ld.local.v4.u32 	{%r1311, %r1310, %r1309, %r1308}, [%rd2+128];
	ld.local.v4.u32 	{%r1307, %r1306, %r1305, %r1304}, [%rd2+144];
	ld.local.v4.u32 	{%r1303, %r1302, %r1301, %r1300}, [%rd2+160];
	ld.local.v4.u32 	{%r1299, %r1298, %r1297, %r1296}, [%rd2+176];
	ld.local.v4.u32 	{%r1295, %r1294, %r1293, %r1292}, [%rd2+192];
	ld.local.v4.u32 	{%r1291, %r1290, %r1289, %r1288}, [%rd2+208];
	ld.local.v4.u32 	{%r1287, %r1286, %r1285, %r1284}, [%rd2+224];
	ld.local.v4.u32 	{%r1283, %r1282, %r1281, %r1280}, [%rd2+240];
	ld.local.v4.u32 	{%r1279, %r1278, %r1277, %r1276}, [%rd2+256];
	ld.local.v4.u32 	{%r1275, %r1274, %r1273, %r1272}, [%rd2+272];
	ld.local.v4.u32 	{%r1271, %r1270, %r1269, %r1268}, [%rd2+288];
	ld.local.v4.u32 	{%r1267, %r1266, %r1265, %r1264}, [%rd2+304];
	ld.local.v4.u32 	{%r1263, %r1262, %r1261, %r1260}, [%rd2+320];
	ld.local.v4.u32 	{%r1259, %r1258, %r1257, %r1256}, [%rd2+336];
	ld.local.v4.u32 	{%r1255, %r1254, %r1253, %r1252}, [%rd2+352];
	ld.local.v4.u32 	{%r1251, %r1250, %r1249, %r1248}, [%rd2+368];
	ld.local.v4.u32 	{%r1247, %r1246, %r1245, %r1244}, [%rd2+384];
	ld.local.v4.u32 	{%r1243, %r1242, %r1241, %r1240}, [%rd2+400];
	ld.local.v4.u32 	{%r1239, %r1238, %r1237, %r1236}, [%rd2+416];
	ld.local.v4.u32 	{%r1235, %r1234, %r1233, %r1232}, [%rd2+432];
	ld.local.v4.u32 	{%r1231, %r1230, %r1229, %r1228}, [%rd2+448];
	ld.local.v4.u32 	{%r1227, %r1226, %r1225, %r1224}, [%rd2+464];
	ld.local.v4.u32 	{%r1223, %r1222, %r1221, %r1220}, [%rd2+480];
	ld.local.v4.u32 	{%r1219, %r1218, %r1217, %r1216}, [%rd2+496];
	ld.local.v4.u32 	{%r1215, %r1214, %r1213, %r1212}, [%rd2+512];
	ld.local.v4.u32 	{%r1211, %r1210, %r1209, %r1208}, [%rd2+528];
	ld.local.v4.u32 	{%r1207, %r1206, %r1205, %r1204}, [%rd2+544];
	ld.local.v4.u32 	{%r1203, %r1202, %r1201, %r1200}, [%rd2+560];
	ld.local.v4.u32 	{%r1199, %r1198, %r1197, %r1196}, [%rd2+576];
	ld.local.v4.u32 	{%r1195, %r1194, %r1193, %r1192}, [%rd2+592];
	ld.local.v4.u32 	{%r1191, %r1190, %r1189, %r1188}, [%rd2+608];
	ld.local.v4.u32 	{%r1187, %r1186, %r1185, %r1184}, [%rd2+624];
	ld.local.v4.u32 	{%r1183, %r1182, %r1181, %r1180}, [%rd2+640];
	ld.local.v4.u32 	{%r1179, %r1178, %r1177, %r1176}, [%rd2+656];
	ld.local.v4.u32 	{%r1175, %r1174, %r1173, %r1172}, [%rd2+672];
	ld.local.v4.u32 	{%r1171, %r1170, %r1169, %r1168}, [%rd2+688];
	ld.local.v4.u32 	{%r1167, %r1166, %r1165, %r1164}, [%rd2+704];
	ld.local.v4.u32 	{%r1163, %r1162, %r1161, %r1160}, [%rd2+720];
	ld.local.v4.u32 	{%r1159, %r1158, %r1157, %r1156}, [%rd2+736];
	ld.local.v4.u32 	{%r1155, %r1154, %r1153, %r1152}, [%rd2+752];
	ld.local.v4.u32 	{%r1151, %r1150, %r1149, %r1148}, [%rd2+768];
	ld.local.v4.u32 	{%r1147, %r1146, %r1145, %r1144}, [%rd2+784];
	ld.local.v4.u32 	{%r1143, %r1142, %r1141, %r1140}, [%rd2+800];
	ld.local.v4.u32 	{%r1139, %r1138, %r1137, %r1136}, [%rd2+816];
	ld.local.v4.u32 	{%r1135, %r1134, %r1133, %r1132}, [%rd2+832];
	ld.local.v4.u32 	{%r1131, %r1130, %r1129, %r1128}, [%rd2+848];
	ld.local.v4.u32 	{%r1127, %r1126, %r1125, %r1124}, [%rd2+864];
	ld.local.v4.u32 	{%r1123, %r1122, %r1121, %r1120}, [%rd2+880];
	ld.local.v4.u32 	{%r1119, %r1118, %r1117, %r1116}, [%rd2+896];
	ld.local.v4.u32 	{%r1115, %r1114, %r1113, %r1112}, [%rd2+912];
	ld.local.v4.u32 	{%r1111, %r1110, %r1109, %r1108}, [%rd2+928];
	ld.local.v4.u32 	{%r1107, %r1106, %r1105, %r1104}, [%rd2+944];
	ld.local.v4.u32 	{%r1103, %r1102, %r1101, %r1100}, [%rd2+960];
	ld.local.v4.u32 	{%r1099, %r1098, %r1097, %r1096}, [%rd2+976];
	ld.local.v4.u32 	{%r1095, %r1094, %r1093, %r1092}, [%rd2+992];
	.pragma "used_bytes_mask 4095";
	ld.local.v4.u32 	{%r1091, %r1090, %r1089, %r691}, [%rd2+1008];
	bra.uni 	$L__BB7_19;
$L__BB7_18:
	mov.b32 	%r1089, 0;
	st.local.v4.u32 	[%rd2], {%r1089, %r1089, %r1089, %r1089};
	st.local.v4.u32 	[%rd2+16], {%r1089, %r1089, %r1089, %r1089};
	st.local.v4.u32 	[%rd2+32], {%r1089, %r1089, %r1089, %r1089};
	st.local.v4.u32 	[%rd2+48], {%r1089, %r1089, %r1089, %r1089};
	st.local.v4.u32 	[%rd2+64], {%r1089, %r1089, %r1089, %r1089};
	st.local.v4.u32 	[%rd2+80], {%r1089, %r1089, %r1089, %r1089};
	st.local.v4.u32 	[%rd2+96], {%r1089, %r1089, %r1089, %r1089};
	st.local.v4.u32 	[%rd2+112], {%r1089, %r1089, %r1089, %r1089};
	st.local.v4.u32 	[%rd2+128], {%r1089, %r1089, %r1089, %r1089};
	st.local.v4.u32 	[%rd2+144], {%r1089, %r1089, %r1089, %r1089};
	st.local.v4.u32 	[%rd2+160], {%r1089, %r1089, %r1089, %r1089};
	st.local.v4.u32 	[%rd2+176], {%r1089, %r1089, %r1089, %r1089};
	st.local.v4.u32 	[%rd2+192], {%r1089, %r1089, %r1089, %r1089};
	st.local.v4.u32 	[%rd2+208], {%r1089, %r1089, %r1089, %r1089};
	st.local.v4.u32 	[%rd2+224], {%r1089, %r1089, %r1089, %r1089};
	st.local.v4.u32 	[%rd2+240], {%r1089, %r1089, %r1089, %r1089};
	st.local.v4.u32 	[%rd2+256], {%r1089, %r1089, %r1089, %r1089};
	st.local.v4.u32 	[%rd2+272], {%r1089, %r1089, %r1089, %r1089};
	st.local.v4.u32 	[%rd2+288], {%r1089, %r1089, %r1089, %r1089};
	st.local.v4.u32 	[%rd2+304], {%r1089, %r1089, %r1089, %r1089};
	st.local.v4.u32 	[%rd2+320], {%r1089, %r1089, %r1089, %r1089};
	st.local.v4.u32 	[%rd2+336], {%r1089, %r1089, %r1089, %r1089};
	st.local.v4.u32 	[%rd2+352], {%r1089, %r1089, %r1089, %r1089};
	st.local.v4.u32 	[%rd2+368], {%r1089, %r1089, %r1089, %r1089};
	st.local.v4.u32 	[%rd2+384], {%r1089, %r1089, %r1089, %r1089};
	st.local.v4.u32 	[%rd2+400], {%r1089, %r1089, %r1089, %r1089};
	st.local.v4.u32 	[%rd2+416], {%r1089, %r1089, %r1089, %r1089};
	st.local.v4.u32 	[%rd2+432], {%r1089, %r1089, %r1089, %r1089};
	st.local.v4.u32 	[%rd2+448], {%r1089, %r1089, %r1089, %r1089};
	st.local.v4.u32 	[%rd2+464], {%r1089, %r1089, %r1089, %r1089};
	st.local.v4.u32 	[%rd2+480], {%r1089, %r1089, %r1089, %r1089};
	st.local.v4.u32 	[%rd2+496], {%r1089, %r1089, %r1089, %r1089};
	st.local.v4.u32 	[%rd2+512], {%r1089, %r1089, %r1089, %r1089};
	st.local.v4.u32 	[%rd2+528], {%r1089, %r1089, %r1089, %r1089};
	st.local.v4.u32 	[%rd2+544], {%r1089, %r1089, %r1089, %r1089};
	st.local.v4.u32 	[%rd2+560], {%r1089, %r1089, %r1089, %r1089};
	st.local.v4.u32 	[%rd2+576], {%r1089, %r1089, %r1089, %r1089};
	st.local.v4.u32 	[%rd2+592], {%r1089, %r1089, %r1089, %r1089};
	st.local.v4.u32 	[%rd2+608], {%r1089, %r1089, %r1089, %r1089};
	st.local.v4.u32 	[%rd2+624], {%r1089, %r1089, %r1089, %r1089};
	st.local.v4.u32 	[%rd2+640], {%r1089, %r1089, %r1089, %r1089};
	st.local.v4.u32 	[%rd2+656], {%r1089, %r1089, %r1089, %r1089};
	st.local.v4.u32 	[%rd2+672], {%r1089, %r1089, %r1089, %r1089};
	st.local.v4.u32 	[%rd2+688], {%r1089, %r1089, %r1089, %r1089};
	st.local.v4.u32 	[%rd2+704], {%r1089, %r1089, %r1089, %r1089};
	st.local.v4.u32 	[%rd2+720], {%r1089, %r1089, %r1089, %r1089};
	st.local.v4.u32 	[%rd2+736], {%r1089, %r1089, %r1089, %r1089};
	st.local.v4.u32 	[%rd2+752], {%r1089, %r1089, %r1089, %r1089};
	st.local.v4.u32 	[%rd2+768], {%r1089, %r1089, %r1089, %r1089};
	st.local.v4.u32 	[%rd2+784], {%r1089, %r1089, %r1089, %r1089};
	st.local.v4.u32 	[%rd2+800], {%r1089, %r1089, %r1089, %r1089};
	st.local.v4.u32 	[%rd2+816], {%r1089, %r1089, %r1089, %r1089};
	st.local.v4.u32 	[%rd2+832], {%r1089, %r1089, %r1089, %r1089};
	st.local.v4.u32 	[%rd2+848], {%r1089, %r1089, %r1089, %r1089};
	st.local.v4.u32 	[%rd2+864], {%r1089, %r1089, %r1089, %r1089};
	st.local.v4.u32 	[%rd2+880], {%r1089, %r1089, %r1089, %r1089};
	st.local.v4.u32 	[%rd2+896], {%r1089, %r1089, %r1089, %r1089};
	st.local.v4.u32 	[%rd2+912], {%r1089, %r1089, %r1089, %r1089};
	st.local.v4.u32 	[%rd2+928], {%r1089, %r1089, %r1089, %r1089};
	st.local.v4.u32 	[%rd2+944], {%r1089, %r1089, %r1089, %r1089};
	st.local.v4.u32 	[%rd2+960], {%r1089, %r1089, %r1089, %r1089};
	st.local.v4.u32 	[%rd2+976], {%r1089, %r1089, %r1089, %r1089};
	st.local.v4.u32 	[%rd2+992], {%r1089, %r1089, %r1089, %r1089};
	st.local.v4.u32 	[%rd2+1008], {%r1089, %r1089, %r1089, %r1089};
	mov.u32 	%r1090, %r1089;
	mov.u32 	%r1091, %r1089;
	mov.u32 	%r1092, %r1089;
	mov.u32 	%r1093, %r1089;
	mov.u32 	%r1094, %r1089;
	mov.u32 	%r1095, %r1089;
	mov.u32 	%r1096, %r1089;
	mov.u32 	%r1097, %r1089;
	mov.u32 	%r1098, %r1089;
	mov.u32 	%r1099, %r1089;
	mov.u32 	%r1100, %r1089;
	mov.u32 	%r1101, %r1089;
	mov.u32 	%r1102, %r1089;
	mov.u32 	%r1103, %r1089;
	mov.u32 	%r1104, %r1089;
	mov.u32 	%r1105, %r1089;
	mov.u32 	%r1106, %r1089;
	mov.u32 	%r1107, %r1089;
	mov.u32 	%r1108, %r1089;
	mov.u32 	%r1109, %r1089;
	mov.u32 	%r1110, %r1089;
	mov.u32 	%r1111, %r1089;
	mov.u32 	%r1112, %r1089;
	mov.u32 	%r1113, %r1089;
	mov.u32 	%r1114, %r1089;
	mov.u32 	%r1115, %r1089;
	mov.u32 	%r1116, %r1089;
	mov.u32 	%r1117, %r1089;
	mov.u32 	%r1118, %r1089;
	mov.u32 	%r1119, %r1089;
	mov.u32 	%r1120, %r1089;
	mov.u32 	%r1121, %r1089;
	mov.u32 	%r1122, %r1089;
	mov.u32 	%r1123, %r1089;
	mov.u32 	%r1124, %r1089;
	mov.u32 	%r1125, %r1089;
	mov.u32 	%r1126, %r1089;
	mov.u32 	%r1127, %r1089;
	mov.u32 	%r1128, %r1089;
	mov.u32 	%r1129, %r1089;
	mov.u32 	%r1130, %r1089;
	mov.u32 	%r1131, %r1089;
	mov.u32 	%r1132, %r1089;
	mov.u32 	%r1133, %r1089;
	mov.u32 	%r1134, %r1089;
	mov.u32 	%r1135, %r1089;
	mov.u32 	%r1136, %r1089;
	mov.u32 	%r1137, %r1089;
	mov.u32 	%r1138, %r1089;
	mov.u32 	%r1139, %r1089;
	mov.u32 	%r1140, %r1089;
	mov.u32 	%r1141, %r1089;
	mov.u32 	%r1142, %r1089;
	mov.u32 	%r1143, %r1089;
	mov.u32 	%r1144, %r1089;
	mov.u32 	%r1145, %r1089;
	mov.u32 	%r1146, %r1089;
	mov.u32 	%r1147, %r1089;
	mov.u32 	%r1148, %r1089;
	mov.u32 	%r1149, %r1089;
	mov.u32 	%r1150, %r1089;
	mov.u32 	%r1151, %r1089;
	mov.u32 	%r1152, %r1089;
	mov.u32 	%r1153, %r1089;
	mov.u32 	%r1154, %r1089;
	mov.u32 	%r1155, %r1089;
	mov.u32 	%r1156, %r1089;
	mov.u32 	%r1157, %r1089;
	mov.u32 	%r1158, %r1089;
	mov.u32 	%r1159, %r1089;
	mov.u32 	%r1160, %r1089;
	mov.u32 	%r1161, %r1089;
	mov.u32 	%r1162, %r1089;
	mov.u32 	%r1163, %r1089;
	mov.u32 	%r1164, %r1089;
	mov.u32 	%r1165, %r1089;
	mov.u32 	%r1166, %r1089;
	mov.u32 	%r1167, %r1089;
	mov.u32 	%r1168, %r1089;
	mov.u32 	%r1169, %r1089;
	mov.u32 	%r1170, %r1089;
	mov.u32 	%r1171, %r1089;
	mov.u32 	%r1172, %r1089;
	mov.u32 	%r1173, %r1089;
	mov.u32 	%r1174, %r1089;
	mov.u32 	%r1175, %r1089;
	mov.u32 	%r1176, %r1089;
	mov.u32 	%r1177, %r1089;
	mov.u32 	%r1178, %r1089;
	mov.u32 	%r1179, %r1089;
	mov.u32 	%r1180, %r1089;
	mov.u32 	%r1181, %r1089;
	mov.u32 	%r1182, %r1089;
	mov.u32 	%r1183, %r1089;
	mov.u32 	%r1184, %r1089;
	mov.u32 	%r1185, %r1089;
	mov.u32 	%r1186, %r1089;
	mov.u32 	%r1187, %r1089;
	mov.u32 	%r1188, %r1089;
	mov.u32 	%r1189, %r1089;
	mov.u32 	%r1190, %r1089;
	mov.u32 	%r1191, %r1089;
	mov.u32 	%r1192, %r1089;
	mov.u32 	%r1193, %r1089;
	mov.u32 	%r1194, %r1089;
	mov.u32 	%r1195, %r1089;
	mov.u32 	%r1196, %r1089;
	mov.u32 	%r1197, %r1089;
	mov.u32 	%r1198, %r1089;
	mov.u32 	%r1199, %r1089;
	mov.u32 	%r1200, %r1089;
	mov.u32 	%r1201, %r1089;
	mov.u32 	%r1202, %r1089;
	mov.u32 	%r1203, %r1089;
	mov.u32 	%r1204, %r1089;
	mov.u32 	%r1205, %r1089;
	mov.u32 	%r1206, %r1089;
	mov.u32 	%r1207, %r1089;
	mov.u32 	%r1208, %r1089;
	mov.u32 	%r1209, %r1089;
	mov.u32 	%r1210, %r1089;
	mov.u32 	%r1211, %r1089;
	mov.u32 	%r1212, %r1089;
	mov.u32 	%r1213, %r1089;
	mov.u32 	%r1214, %r1089;
	mov.u32 	%r1215, %r1089;
	mov.u32 	%r1216, %r1089;
	mov.u32 	%r1217, %r1089;
	mov.u32 	%r1218, %r1089;
	mov.u32 	%r1219, %r1089;
	mov.u32 	%r1220, %r1089;
	mov.u32 	%r1221, %r1089;
	mov.u32 	%r1222, %r1089;
	mov.u32 	%r1223, %r1089;
	mov.u32 	%r1224, %r1089;
	mov.u32 	%r1225, %r1089;
	mov.u32 	%r1226, %r1089;
	mov.u32 	%r1227, %r1089;
	mov.u32 	%r1228, %r1089;
	mov.u32 	%r1229, %r1089;
	mov.u32 	%r1230, %r1089;
	mov.u32 	%r1231, %r1089;
	mov.u32 	%r1232, %r1089;
	mov.u32 	%r1233, %r1089;
	mov.u32 	%r1234, %r1089;
	mov.u32 	%r1235, %r1089;
	mov.u32 	%r1236, %r1089;
	mov.u32 	%r1237, %r1089;
	mov.u32 	%r1238, %r1089;
	mov.u32 	%r1239, %r1089;
	mov.u32 	%r1240, %r1089;
	mov.u32 	%r1241, %r1089;
	mov.u32 	%r1242, %r1089;
	mov.u32 	%r1243, %r1089;
	mov.u32 	%r1244, %r1089;
	mov.u32 	%r1245, %r1089;
	mov.u32 	%r1246, %r1089;
	mov.u32 	%r1247, %r1089;
	mov.u32 	%r1248, %r1089;
	mov.u32 	%r1249, %r1089;
	mov.u32 	%r1250, %r1089;
	mov.u32 	%r1251, %r1089;
	mov.u32 	%r1252, %r1089;
	mov.u32 	%r1253, %r1089;
	mov.u32 	%r1254, %r1089;
	mov.u32 	%r1255, %r1089;
	mov.u32 	%r1256, %r1089;
	mov.u32 	%r1257, %r1089;
	mov.u32 	%r1258, %r1089;
	mov.u32 	%r1259, %r1089;
	mov.u32 	%r1260, %r1089;
	mov.u32 	%r1261, %r1089;
	mov.u32 	%r1262, %r1089;
	mov.u32 	%r1263, %r1089;
	mov.u32 	%r1264, %r1089;
	mov.u32 	%r1265, %r1089;
	mov.u32 	%r1266, %r1089;
	mov.u32 	%r1267, %r1089;
	mov.u32 	%r1268, %r1089;
	mov.u32 	%r1269, %r1089;
	mov.u32 	%r1270, %r1089;
	mov.u32 	%r1271, %r1089;
	mov.u32 	%r1272, %r1089;
	mov.u32 	%r1273, %r1089;
	mov.u32 	%r1274, %r1089;
	mov.u32 	%r1275, %r1089;
	mov.u32 	%r1276, %r1089;
	mov.u32 	%r1277, %r1089;
	mov.u32 	%r1278, %r1089;
	mov.u32 	%r1279, %r1089;
	mov.u32 	%r1280, %r1089;
	mov.u32 	%r1281, %r1089;
	mov.u32 	%r1282, %r1089;
	mov.u32 	%r1283, %r1089;
	mov.u32 	%r1284, %r1089;
	mov.u32 	%r1285, %r1089;
	mov.u32 	%r1286, %r1089;
	mov.u32 	%r1287, %r1089;
	mov.u32 	%r1288, %r1089;
	mov.u32 	%r1289, %r1089;
	mov.u32 	%r1290, %r1089;
	mov.u32 	%r1291, %r1089;
	mov.u32 	%r1292, %r1089;
	mov.u32 	%r1293, %r1089;
	mov.u32 	%r1294, %r1089;
	mov.u32 	%r1295, %r1089;
	mov.u32 	%r1296, %r1089;
	mov.u32 	%r1297, %r1089;
	mov.u32 	%r1298, %r1089;
	mov.u32 	%r1299, %r1089;
	mov.u32 	%r1300, %r1089;
	mov.u32 	%r1301, %r1089;
	mov.u32 	%r1302, %r1089;
	mov.u32 	%r1303, %r1089;
	mov.u32 	%r1304, %r1089;
	mov.u32 	%r1305, %r1089;
	mov.u32 	%r1306, %r1089;
	mov.u32 	%r1307, %r1089;
	mov.u32 	%r1308, %r1089;
	mov.u32 	%r1309, %r1089;
	mov.u32 	%r1310, %r1089;
	mov.u32 	%r1311, %r1089;
	mov.u32 	%r1312, %r1089;
	mov.u32 	%r1313, %r1089;
	mov.u32 	%r1314, %r1089;
	mov.u32 	%r1315, %r1089;
	mov.u32 	%r1316, %r1089;
	mov.u32 	%r1317, %r1089;
	mov.u32 	%r1318, %r1089;
	mov.u32 	%r1319, %r1089;
	mov.u32 	%r1320, %r1089;
	mov.u32 	%r1321, %r1089;
	mov.u32 	%r1322, %r1089;
	mov.u32 	%r1323, %r1089;
	mov.u32 	%r1324, %r1089;
	mov.u32 	%r1325, %r1089;
	mov.u32 	%r1326, %r1089;
	mov.u32 	%r1327, %r1089;
	mov.u32 	%r1328, %r1089;
	mov.u32 	%r1329, %r1089;
	mov.u32 	%r1330, %r1089;
	mov.u32 	%r1331, %r1089;
	mov.u32 	%r1332, %r1089;
	mov.u32 	%r1333, %r1089;
	mov.u32 	%r1334, %r1089;
	mov.u32 	%r1335, %r1089;
	mov.u32 	%r1336, %r1089;
	mov.u32 	%r1337, %r1089;
	mov.u32 	%r1338, %r1089;
	mov.u32 	%r1339, %r1089;
	mov.u32 	%r1340, %r1089;
	mov.u32 	%r1341, %r1089;
	mov.u32 	%r1342, %r1089;
	mov.u32 	%r1343, %r1089;
$L__BB7_19:
	ld.param.u32 	%r1071, [radix_prefix_and_scatter_param_1];
	setp.lt.s32 	%p13, %r1071, 1;
	add.s32 	%r692, %r1342, %r1343;
	add.s32 	%r693, %r1341, %r692;
	add.s32 	%r694, %r1340, %r693;
	add.s32 	%r695, %r1339, %r694;
	add.s32 	%r696, %r1338, %r695;
	add.s32 	%r697, %r1337, %r696;
	add.s32 	%r698, %r1336, %r697;
	add.s32 	%r699, %r1335, %r698;
	add.s32 	%r700, %r1334, %r699;
	add.s32 	%r701, %r1333, %r700;
	add.s32 	%r702, %r1332, %r701;
	add.s32 	%r703, %r1331, %r702;
	add.s32 	%r704, %r1330, %r703;
	add.s32 	%r705, %r1329, %r704;
	add.s32 	%r706, %r1328, %r705;
	add.s32 	%r707, %r1327, %r706;
	add.s32 	%r708, %r1326, %r707;
	add.s32 	%r709, %r1325, %r708;
	add.s32 	%r710, %r1324, %r709;
	add.s32 	%r711, %r1323, %r710;
	add.s32 	%r712, %r1322, %r711;
	add.s32 	%r713, %r1321, %r712;
	add.s32 	%r714, %r1320, %r713;
	add.s32 	%r715, %r1319, %r714;
	add.s32 	%r716, %r1318, %r715;
	add.s32 	%r717, %r1317, %r716;
	add.s32 	%r718, %r1316, %r717;
	add.s32 	%r719, %r1315, %r718;
	add.s32 	%r720, %r1314, %r719;
	add.s32 	%r721, %r1313, %r720;
	add.s32 	%r722, %r1312, %r721;
	add.s32 	%r723, %r1311, %r722;
	add.s32 	%r724, %r1310, %r723;
	add.s32 	%r725, %r1309, %r724;
	add.s32 	%r726, %r1308, %r725;
	add.s32 	%r727, %r1307, %r726;
	add.s32 	%r728, %r1306, %r727;
	add.s32 	%r729, %r1305, %r728;
	add.s32 	%r730, %r1304, %r729;
	add.s32 	%r731, %r1303, %r730;
	add.s32 	%r732, %r1302, %r731;
	add.s32 	%r733, %r1301, %r732;
	add.s32 	%r734, %r1300, %r733;
	add.s32 	%r735, %r1299, %r734;
	add.s32 	%r736, %r1298, %r735;
	add.s32 	%r737, %r1297, %r736;
	add.s32 	%r738, %r1296, %r737;
	add.s32 	%r739, %r1295, %r738;
	add.s32 	%r740, %r1294, %r739;
	add.s32 	%r741, %r1293, %r740;
	add.s32 	%r742, %r1292, %r741;
	add.s32 	%r743, %r1291, %r742;
	add.s32 	%r744, %r1290, %r743;
	add.s32 	%r745, %r1289, %r744;
	add.s32 	%r746, %r1288, %r745;
	add.s32 	%r747, %r1287, %r746;
	add.s32 	%r748, %r1286, %r747;
	add.s32 	%r749, %r1285, %r748;
	add.s32 	%r750, %r1284, %r749;
	add.s32 	%r751, %r1283, %r750;
	add.s32 	%r752, %r1282, %r751;
	add.s32 	%r753, %r1281, %r752;
	add.s32 	%r754, %r1280, %r753;
	add.s32 	%r755, %r1279, %r754;
	add.s32 	%r756, %r1278, %r755;
	add.s32 	%r757, %r1277, %r756;
	add.s32 	%r758, %r1276, %r757;
	add.s32 	%r759, %r1275, %r758;
	add.s32 	%r760, %r1274, %r759;
	add.s32 	%r761, %r1273, %r760;
	add.s32 	%r762, %r1272, %r761;
	add.s32 	%r763, %r1271, %r762;
	add.s32 	%r764, %r1270, %r763;
	add.s32 	%r765, %r1269, %r764;
	add.s32 	%r766, %r1268, %r765;
	add.s32 	%r767, %r1267, %r766;
	add.s32 	%r768, %r1266, %r767;
	add.s32 	%r769, %r1265, %r768;
	add.s32 	%r770, %r1264, %r769;
	add.s32 	%r771, %r1263, %r770;
	add.s32 	%r772, %r1262, %r771;
	add.s32 	%r773, %r1261, %r772;
	add.s32 	%r774, %r1260, %r773;
	add.s32 	%r775, %r1259, %r774;
	add.s32 	%r776, %r1258, %r775;
	add.s32 	%r777, %r1257, %r776;
	add.s32 	%r778, %r1256, %r777;
	add.s32 	%r779, %r1255, %r778;
	add.s32 	%r780, %r1254, %r779;
	add.s32 	%r781, %r1253, %r780;
	add.s32 	%r782, %r1252, %r781;
	add.s32 	%r783, %r1251, %r782;
	add.s32 	%r784, %r1250, %r783;
	add.s32 	%r785, %r1249, %r784;
	add.s32 	%r786, %r1248, %r785;
	add.s32 	%r787, %r1247, %r786;
	add.s32 	%r788, %r1246, %r787;
	add.s32 	%r789, %r1245, %r788;
	add.s32 	%r790, %r1244, %r789;
	add.s32 	%r791, %r1243, %r790;
	add.s32 	%r792, %r1242, %r791;
	add.s32 	%r793, %r1241, %r792;
	add.s32 	%r794, %r1240, %r793;
	add.s32 	%r795, %r1239, %r794;
	add.s32 	%r796, %r1238, %r795;
	add.s32 	%r797, %r1237, %r796;
	add.s32 	%r798, %r1236, %r797;
	add.s32 	%r799, %r1235, %r798;
	add.s32 	%r800, %r1234, %r799;
	add.s32 	%r801, %r1233, %r800;
	add.s32 	%r802, %r1232, %r801;
	add.s32 	%r803, %r1231, %r802;
	add.s32 	%r804, %r1230, %r803;
	add.s32 	%r805, %r1229, %r804;
	add.s32 	%r806, %r1228, %r805;
	add.s32 	%r807, %r1227, %r806;
	add.s32 	%r808, %r1226, %r807;
	add.s32 	%r809, %r1225, %r808;
	add.s32 	%r810, %r1224, %r809;
	add.s32 	%r811, %r1223, %r810;
	add.s32 	%r812, %r1222, %r811;
	add.s32 	%r813, %r1221, %r812;
	add.s32 	%r814, %r1220, %r813;
	add.s32 	%r815, %r1219, %r814;
	add.s32 	%r816, %r1218, %r815;
	add.s32 	%r817, %r1217, %r816;
	add.s32 	%r818, %r1216, %r817;
	add.s32 	%r819, %r1215, %r818;
	add.s32 	%r820, %r1214, %r819;
	add.s32 	%r821, %r1213, %r820;
	add.s32 	%r822, %r1212, %r821;
	add.s32 	%r823, %r1211, %r822;
	add.s32 	%r824, %r1210, %r823;
	add.s32 	%r825, %r1209, %r824;
	add.s32 	%r826, %r1208, %r825;
	add.s32 	%r827, %r1207, %r826;
	add.s32 	%r828, %r1206, %r827;
	add.s32 	%r829, %r1205, %r828;
	add.s32 	%r830, %r1204, %r829;
	add.s32 	%r831, %r1203, %r830;
	add.s32 	%r832, %r1202, %r831;
	add.s32 	%r833, %r1201, %r832;
	add.s32 	%r834, %r1200, %r833;
	add.s32 	%r835, %r1199, %r834;
	add.s32 	%r836, %r1198, %r835;
	add.s32 	%r837, %r1197, %r836;
	add.s32 	%r838, %r1196, %r837;
	add.s32 	%r839, %r1195, %r838;
	add.s32 	%r840, %r1194, %r839;
	add.s32 	%r841, %r1193, %r840;
	add.s32 	%r842, %r1192, %r841;
	add.s32 	%r843, %r1191, %r842;
	add.s32 	%r844, %r1190, %r843;
	add.s32 	%r845, %r1189, %r844;
	add.s32 	%r846, %r1188, %r845;
	add.s32 	%r847, %r1187, %r846;
	add.s32 	%r848, %r1186, %r847;
	add.s32 	%r849, %r1185, %r848;
	add.s32 	%r850, %r1184, %r849;
	add.s32 	%r851, %r1183, %r850;
	add.s32 	%r852, %r1182, %r851;
	add.s32 	%r853, %r1181, %r852;
	add.s32 	%r854, %r1180, %r853;
	add.s32 	%r855, %r1179, %r854;
	add.s32 	%r856, %r1178, %r855;
	add.s32 	%r857, %r1177, %r856;
	add.s32 	%r858, %r1176, %r857;
	add.s32 	%r859, %r1175, %r858;
	add.s32 	%r860, %r1174, %r859;
	add.s32 	%r861, %r1173, %r860;
	add.s32 	%r862, %r1172, %r861;
	add.s32 	%r863, %r1171, %r862;
	add.s32 	%r864, %r1170, %r863;
	add.s32 	%r865, %r1169, %r864;
	add.s32 	%r866, %r1168, %r865;
	add.s32 	%r867, %r1167, %r866;
	add.s32 	%r868, %r1166, %r867;
	add.s32 	%r869, %r1165, %r868;
	add.s32 	%r870, %r1164, %r869;
	add.s32 	%r871, %r1163, %r870;
	add.s32 	%r872, %r1162, %r871;
	add.s32 	%r873, %r1161, %r872;
	add.s32 	%r874, %r1160, %r873;
	add.s32 	%r875, %r1159, %r874;
	add.s32 	%r876, %r1158, %r875;
	add.s32 	%r877, %r1157, %r876;
	add.s32 	%r878, %r1156, %r877;
	add.s32 	%r879, %r1155, %r878;
	add.s32 	%r880, %r1154, %r879;
	add.s32 	%r881, %r1153, %r880;
	add.s32 	%r882, %r1152, %r881;
	add.s32 	%r883, %r1151, %r882;
	add.s32 	%r884, %r1150, %r883;
	add.s32 	%r885, %r1149, %r884;
	add.s32 	%r886, %r1148, %r885;
	add.s32 	%r887, %r1147, %r886;
	add.s32 	%r888, %r1146, %r887;
	add.s32 	%r889, %r1145, %r888;
	add.s32 	%r890, %r1144, %r889;
	add.s32 	%r891, %r1143, %r890;
	add.s32 	%r892, %r1142, %r891;
	add.s32 	%r893, %r1141, %r892;
	add.s32 	%r894, %r1140, %r893;
	add.s32 	%r895, %r1139, %r894;
	add.s32 	%r896, %r1138, %r895;
	add.s32 	%r897, %r1137, %r896;
	add.s32 	%r898, %r1136, %r897;
	add.s32 	%r899, %r1135, %r898;
	add.s32 	%r900, %r1134, %r899;
	add.s32 	%r901, %r1133, %r900;
	add.s32 	%r902, %r1132, %r901;
	add.s32 	%r903, %r1131, %r902;
	add.s32 	%r904, %r1130, %r903;
	add.s32 	%r905, %r1129, %r904;
	add.s32 	%r906, %r1128, %r905;
	add.s32 	%r907, %r1127, %r906;
	add.s32 	%r908, %r1126, %r907;
	add.s32 	%r909, %r1125, %r908;
	add.s32 	%r910, %r1124, %r909;
	add.s32 	%r911, %r1123, %r910;
	add.s32 	%r912, %r1122, %r911;
	add.s32 	%r913, %r1121, %r912;
	add.s32 	%r914, %r1120, %r913;
	add.s32 	%r915, %r1119, %r914;
	add.s32 	%r916, %r1118, %r915;
	add.s32 	%r917, %r1117, %r916;
	add.s32 	%r918, %r1116, %r917;
	add.s32 	%r919, %r1115, %r918;
	add.s32 	%r920, %r1114, %r919;
	add.s32 	%r921, %r1113, %r920;
	add.s32 	%r922, %r1112, %r921;
	add.s32 	%r923, %r1111, %r922;
	add.s32 	%r924, %r1110, %r923;
	add.s32 	%r925, %r1109, %r924;
	add.s32 	%r926, %r1108, %r925;
	add.s32 	%r927, %r1107, %r926;
	add.s32 	%r928, %r1106, %r927;
	add.s32 	%r929, %r1105, %r928;
	add.s32 	%r930, %r1104, %r929;
	add.s32 	%r931, %r1103, %r930;
	add.s32 	%r932, %r1102, %r931;
	add.s32 	%r933, %r1101, %r932;
	add.s32 	%r934, %r1100, %r933;
	add.s32 	%r935, %r1099, %r934;
	add.s32 	%r936, %r1098, %r935;
	add.s32 	%r937, %r1097, %r936;
	add.s32 	%r938, %r1096, %r937;
	add.s32 	%r939, %r1095, %r938;
	add.s32 	%r940, %r1094, %r939;
	add.s32 	%r941, %r1093, %r940;
	add.s32 	%r942, %r1092, %r941;
	add.s32 	%r943, %r1091, %r942;
	add.s32 	%r944, %r1090, %r943;
	add.s32 	%r945, %r1089, %r944;
	mov.b32 	%r946, 0;
	st.local.v4.u32 	[%rd2], {%r946, %r1343, %r692, %r693};
	st.local.v4.u32 	[%rd2+16], {%r694, %r695, %r696, %r697};
	add.s64 	%rd3, %rd2, 32;
	st.local.v4.u32 	[%rd2+32], {%r698, %r699, %r700, %r701};
	st.local.v4.u32 	[%rd2+48], {%r702, %r703, %r704, %r705};
	st.local.v4.u32 	[%rd2+64], {%r706, %r707, %r708, %r709};
	st.local.v4.u32 	[%rd2+80], {%r710, %r711, %r712, %r713};
	st.local.v4.u32 	[%rd2+96], {%r714, %r715, %r716, %r717};
	st.local.v4.u32 	[%rd2+112], {%r718, %r719, %r720, %r721};
	st.local.v4.u32 	[%rd2+128], {%r722, %r723, %r724, %r725};
	st.local.v4.u32 	[%rd2+144], {%r726, %r727, %r728, %r729};
	st.local.v4.u32 	[%rd2+160], {%r730, %r731, %r732, %r733};
	st.local.v4.u32 	[%rd2+176], {%r734, %r735, %r736, %r737};
	st.local.v4.u32 	[%rd2+192], {%r738, %r739, %r740, %r741};
	st.local.v4.u32 	[%rd2+208], {%r742, %r743, %r744, %r745};
	st.local.v4.u32 	[%rd2+224], {%r746, %r747, %r748, %r749};
	st.local.v4.u32 	[%rd2+240], {%r750, %r751, %r752, %r753};
	st.local.v4.u32 	[%rd2+256], {%r754, %r755, %r756, %r757};
	st.local.v4.u32 	[%rd2+272], {%r758, %r759, %r760, %r761};
	st.local.v4.u32 	[%rd2+288], {%r762, %r763, %r764, %r765};
	st.local.v4.u32 	[%rd2+304], {%r766, %r767, %r768, %r769};
	st.local.v4.u32 	[%rd2+320], {%r770, %r771, %r772, %r773};
	st.local.v4.u32 	[%rd2+336], {%r774, %r775, %r776, %r777};
	st.local.v4.u32 	[%rd2+352], {%r778, %r779, %r780, %r781};
	st.local.v4.u32 	[%rd2+368], {%r782, %r783, %r784, %r785};
	st.local.v4.u32 	[%rd2+384], {%r786, %r787, %r788, %r789};
	st.local.v4.u32 	[%rd2+400], {%r790, %r791, %r792, %r793};
	st.local.v4.u32 	[%rd2+416], {%r794, %r795, %r796, %r797};
	st.local.v4.u32 	[%rd2+432], {%r798, %r799, %r800, %r801};
	st.local.v4.u32 	[%rd2+448], {%r802, %r803, %r804, %r805};
	st.local.v4.u32 	[%rd2+464], {%r806, %r807, %r808, %r809};
	st.local.v4.u32 	[%rd2+480], {%r810, %r811, %r812, %r813};
	st.local.v4.u32 	[%rd2+496], {%r814, %r815, %r816, %r817};
	st.local.v4.u32 	[%rd2+512], {%r818, %r819, %r820, %r821};
	st.local.v4.u32 	[%rd2+528], {%r822, %r823, %r824, %r825};
	st.local.v4.u32 	[%rd2+544], {%r826, %r827, %r828, %r829};
	st.local.v4.u32 	[%rd2+560], {%r830, %r831, %r832, %r833};
	st.local.v4.u32 	[%rd2+576], {%r834, %r835, %r836, %r837};
	st.local.v4.u32 	[%rd2+592], {%r838, %r839, %r840, %r841};
	st.local.v4.u32 	[%rd2+608], {%r842, %r843, %r844, %r845};
	st.local.v4.u32 	[%rd2+624], {%r846, %r847, %r848, %r849};
	st.local.v4.u32 	[%rd2+640], {%r850, %r851, %r852, %r853};
	st.local.v4.u32 	[%rd2+656], {%r854, %r855, %r856, %r857};
	st.local.v4.u32 	[%rd2+672], {%r858, %r859, %r860, %r861};
	st.local.v4.u32 	[%rd2+688], {%r862, %r863, %r864, %r865};
	st.local.v4.u32 	[%rd2+704], {%r866, %r867, %r868, %r869};
	st.local.v4.u32 	[%rd2+720], {%r870, %r871, %r872, %r873};
	st.local.v4.u32 	[%rd2+736], {%r874, %r875, %r876, %r877};
	st.local.v4.u32 	[%rd2+752], {%r878, %r879, %r880, %r881};
	st.local.v4.u32 	[%rd2+768], {%r882, %r883, %r884, %r885};
	st.local.v4.u32 	[%rd2+784], {%r886, %r887, %r888, %r889};
	st.local.v4.u32 	[%rd2+800], {%r890, %r891, %r892, %r893};
	st.local.v4.u32 	[%rd2+816], {%r894, %r895, %r896, %r897};
	st.local.v4.u32 	[%rd2+832], {%r898, %r899, %r900, %r901};
	st.local.v4.u32 	[%rd2+848], {%r902, %r903, %r904, %r905};
	st.local.v4.u32 	[%rd2+864], {%r906, %r907, %r908, %r909};
	st.local.v4.u32 	[%rd2+880], {%r910, %r911, %r912, %r913};
	st.local.v4.u32 	[%rd2+896], {%r914, %r915, %r916, %r917};
	st.local.v4.u32 	[%rd2+912], {%r918, %r919, %r920, %r921};
	st.local.v4.u32 	[%rd2+928], {%r922, %r923, %r924, %r925};
	st.local.v4.u32 	[%rd2+944], {%r926, %r927, %r928, %r929};
	st.local.v4.u32 	[%rd2+960], {%r930, %r931, %r932, %r933};
	st.local.v4.u32 	[%rd2+976], {%r934, %r935, %r936, %r937};
	st.local.v4.u32 	[%rd2+992], {%r938, %r939, %r940, %r941};
	st.local.v4.u32 	[%rd2+1008], {%r942, %r943, %r944, %r945};
	@%p13 bra 	$L__BB7_24;
	ld.param.u64 	%rd136, [radix_prefix_and_scatter_param_6];
	ld.param.u64 	%rd135, [radix_prefix_and_scatter_param_5];
	cvta.to.global.u64 	%rd101, %rd136;
	add.s64 	%rd4, %rd101, 32;
	cvta.to.global.u64 	%rd102, %rd135;
	add.s64 	%rd5, %rd102, 32;
	mov.b32 	%r1344, 0;
$L__BB7_21:
	mul.wide.u32 	%rd103, %r1344, 1024;
	add.s64 	%rd143, %rd4, %rd103;
	add.s64 	%rd142, %rd5, %rd103;
	mov.b32 	%r1345, 0;
	mov.u64 	%rd144, %rd3;
$L__BB7_22:
	ld.local.v4.u32 	{%r949, %r950, %r951, %r952}, [%rd144+-32];
	st.global.u32 	[%rd143+-32], %r949;
	ld.global.u32 	%r953, [%rd142+-32];
	add.s32 	%r954, %r949, %r953;
	st.global.u32 	[%rd143+-28], %r950;
	ld.global.u32 	%r955, [%rd142+-28];
	add.s32 	%r956, %r950, %r955;
	st.global.u32 	[%rd143+-24], %r951;
	ld.global.u32 	%r957, [%rd142+-24];
	add.s32 	%r958, %r951, %r957;
	st.global.u32 	[%rd143+-20], %r952;
	ld.global.u32 	%r959, [%rd142+-20];
	add.s32 	%r960, %r952, %r959;
	st.local.v4.u32 	[%rd144+-32], {%r954, %r956, %r958, %r960};
	ld.local.v4.u32 	{%r961, %r962, %r963, %r964}, [%rd144+-16];
	st.global.u32 	[%rd143+-16], %r961;
	ld.global.u32 	%r965, [%rd142+-16];
	add.s32 	%r966, %r961, %r965;
	st.global.u32 	[%rd143+-12], %r962;
	ld.global.u32 	%r967, [%rd142+-12];
	add.s32 	%r968, %r962, %r967;
	st.global.u32 	[%rd143+-8], %r963;
	ld.global.u32 	%r969, [%rd142+-8];
	add.s32 	%r970, %r963, %r969;
	st.global.u32 	[%rd143+-4], %r964;
	ld.global.u32 	%r971, [%rd142+-4];
	add.s32 	%r972, %r964, %r971;
	st.local.v4.u32 	[%rd144+-16], {%r966, %r968, %r970, %r972};
	ld.local.v4.u32 	{%r973, %r974, %r975, %r976}, [%rd144];
	st.global.u32 	[%rd143], %r973;
	ld.global.u32 	%r977, [%rd142];
	add.s32 	%r978, %r973, %r977;
	st.global.u32 	[%rd143+4], %r974;
	ld.global.u32 	%r979, [%rd142+4];
	add.s32 	%r980, %r974, %r979;
	st.global.u32 	[%rd143+8], %r975;
	ld.global.u32 	%r981, [%rd142+8];
	add.s32 	%r982, %r975, %r981;
	st.global.u32 	[%rd143+12], %r976;
	ld.global.u32 	%r983, [%rd142+12];
	add.s32 	%r984, %r976, %r983;
	st.local.v4.u32 	[%rd144], {%r978, %r980, %r982, %r984};
	ld.local.v4.u32 	{%r985, %r986, %r987, %r988}, [%rd144+16];
	st.global.u32 	[%rd143+16], %r985;
	ld.global.u32 	%r989, [%rd142+16];
	add.s32 	%r990, %r985, %r989;
	st.global.u32 	[%rd143+20], %r986;
	ld.global.u32 	%r991, [%rd142+20];
	add.s32 	%r992, %r986, %r991;
	st.global.u32 	[%rd143+24], %r987;
	ld.global.u32 	%r993, [%rd142+24];
	add.s32 	%r994, %r987, %r993;
	st.global.u32 	[%rd143+28], %r988;
	ld.global.u32 	%r995, [%rd142+28];
	add.s32 	%r996, %r988, %r995;
	st.local.v4.u32 	[%rd144+16], {%r990, %r992, %r994, %r996};
	add.s32 	%r1345, %r1345, 16;
	add.s64 	%rd144, %rd144, 64;
	add.s64 	%rd143, %rd143, 64;
	add.s64 	%rd142, %rd142, 64;
	setp.ne.s32 	%p14, %r1345, 256;
	@%p14 bra 	$L__BB7_22;
	ld.param.u32 	%r1072, [radix_prefix_and_scatter_param_1];
	add.s32 	%r1344, %r1344, 1;
	setp.ne.s32 	%p15, %r1344, %r1072;
	@%p15 bra 	$L__BB7_21;
$L__BB7_24:
	ld.param.u64 	%rd140, [radix_prefix_and_scatter_param_9];
	membar.gl;
	cvta.to.global.u64 	%rd104, %rd140;
	atom.global.exch.b32 	%r997, [%rd104], 1;
$L__BB7_25:
	mov.u32 	%r545, %tid.x;
	setp.ne.s32 	%p16, %r545, 0;
	@%p16 bra 	$L__BB7_27;
$L__BB7_26:
	ld.param.u64 	%rd141, [radix_prefix_and_scatter_param_9];
	cvta.to.global.u64 	%rd105, %rd141;
	atom.global.or.b32 	%r998, [%rd105], 0;
	setp.eq.s32 	%p17, %r998, 0;
	@%p17 bra 	$L__BB7_26;
$L__BB7_27:
	ld.param.u32 	%r1073, [radix_prefix_and_scatter_param_1];
	bar.sync 	0;
	mov.u32 	%r546, %ctaid.x;
	setp.ge.s32 	%p18, %r546, %r1073;
	@%p18 bra 	$L__BB7_42;
	setp.gt.u32 	%p19, %r545, 255;
	@%p19 bra 	$L__BB7_35;
	ld.param.u64 	%rd137, [radix_prefix_and_scatter_param_6];
	cvta.to.global.u64 	%rd14, %rd137;
	shl.b32 	%r547, %r546, 8;
	mov.u32 	%r548, %ntid.x;
	add.s32 	%r999, %r545, %r548;
	max.u32 	%r1000, %r999, 256;
	setp.lt.u32 	%p20, %r999, 256;
	selp.u32 	%r1001, 1, 0, %p20;
	add.s32 	%r1002, %r999, %r1001;
	sub.s32 	%r1003, %r1000, %r1002;
	div.u32 	%r1004, %r1003, %r548;
	add.s32 	%r549, %r1004, %r1001;
	and.b32  	%r1005, %r549, 3;
	setp.eq.s32 	%p21, %r1005, 3;
	mov.u32 	%r1354, %r545;
	@%p21 bra 	$L__BB7_32;
	add.s32 	%r1006, %r549, 1;
	and.b32  	%r1007, %r1006, 3;
	shl.b32 	%r1008, %r545, 2;
	mov.u32 	%r1009, _ZZ24radix_prefix_and_scatterE7offsets;
	add.s32 	%r1347, %r1009, %r1008;
	shl.b32 	%r551, %r548, 2;
	add.s32 	%r1010, %r545, %r547;
	mul.wide.u32 	%rd106, %r1010, 4;
	add.s64 	%rd145, %rd14, %rd106;
	mul.wide.u32 	%rd16, %r548, 4;
	neg.s32 	%r1346, %r1007;
	mad.lo.s32 	%r1354, %r548, %r1007, %r545;
$L__BB7_31:
	.pragma "nounroll";
	ld.global.u32 	%r1011, [%rd145];
	st.shared.u32 	[%r1347], %r1011;
	add.s32 	%r1347, %r1347, %r551;
	add.s64 	%rd145, %rd145, %rd16;
	add.s32 	%r1346, %r1346, 1;
	setp.ne.s32 	%p22, %r1346, 0;
	@%p22 bra 	$L__BB7_31;
$L__BB7_32:
	setp.lt.u32 	%p23, %r549, 3;
	@%p23 bra 	$L__BB7_35;
	shl.b32 	%r559, %r548, 2;
	shl.b32 	%r1012, %r1354, 2;
	mov.u32 	%r1013, _ZZ24radix_prefix_and_scatterE7offsets;
	add.s32 	%r1353, %r1013, %r1012;
	shl.b32 	%r561, %r548, 4;
	shl.b32 	%r562, %r548, 3;
	mul.lo.s32 	%r563, %r548, 12;
	add.s32 	%r1349, %r1354, %r547;
	add.s32 	%r1352, %r1349, %r548;
	shl.b32 	%r1014, %r548, 1;
	add.s32 	%r1351, %r1349, %r1014;
	mad.lo.s32 	%r1350, %r548, 3, %r1349;
$L__BB7_34:
	mul.wide.u32 	%rd107, %r1349, 4;
	add.s64 	%rd108, %rd14, %rd107;
	ld.global.u32 	%r1015, [%rd108];
	st.shared.u32 	[%r1353], %r1015;
	mul.wide.u32 	%rd109, %r1352, 4;
	add.s64 	%rd110, %rd14, %rd109;
	ld.global.u32 	%r1016, [%rd110];
	add.s32 	%r1017, %r1353, %r559;
	st.shared.u32 	[%r1017], %r1016;
	mul.wide.u32 	%rd111, %r1351, 4;
	add.s64 	%rd112, %rd14, %rd111;
	ld.global.u32 	%r1018, [%rd112];
	add.s32 	%r1019, %r1353, %r562;
	st.shared.u32 	[%r1019], %r1018;
	mul.wide.u32 	%rd113, %r1350, 4;
	add.s64 	%rd114, %rd14, %rd113;
	ld.global.u32 	%r1020, [%rd114];
	add.s32 	%r1021, %r1353, %r563;
	st.shared.u32 	[%r1021], %r1020;
	add.s32 	%r1354, %r1354, %r559;
	add.s32 	%r1353, %r1353, %r561;
	add.s32 	%r1352, %r1352, %r559;
	add.s32 	%r1351, %r1351, %r559;
	add.s32 	%r1350, %r1350, %r559;
	add.s32 	%r1349, %r1349, %r559;
	setp.lt.u32 	%p24, %r1354, 256;
	@%p24 bra 	$L__BB7_34;
$L__BB7_35:
	ld.param.u32 	%r1067, [radix_prefix_and_scatter_param_0];
	setp.ne.s32 	%p25, %r545, 0;
	bar.sync 	0;
	shl.b32 	%r580, %r546, 8;
	add.s32 	%r1022, %r580, 256;
	min.s32 	%r581, %r1022, %r1067;
	setp.le.s32 	%p26, %r1067, %r580;
	or.pred  	%p27, %p25, %p26;
	@%p27 bra 	$L__BB7_42;
	ld.param.u64 	%rd139, [radix_prefix_and_scatter_param_8];
	ld.param.u64 	%rd138, [radix_prefix_and_scatter_param_7];
	ld.param.u64 	%rd134, [radix_prefix_and_scatter_param_3];
	ld.param.u64 	%rd133, [radix_prefix_and_scatter_param_2];
	cvta.to.global.u64 	%rd19, %rd139;
	cvta.to.global.u64 	%rd20, %rd138;
	cvta.to.global.u64 	%rd21, %rd133;
	cvta.to.global.u64 	%rd22, %rd134;
	add.s32 	%r1023, %r580, 1;
	max.s32 	%r582, %r581, %r1023;
	and.b32  	%r583, %r582, 3;
	setp.eq.s32 	%p28, %r583, 0;
	mov.u32 	%r1357, %r580;
	@%p28 bra 	$L__BB7_39;
	mul.wide.u32 	%rd115, %r580, 4;
	add.s64 	%rd147, %rd22, %rd115;
	add.s64 	%rd146, %rd21, %rd115;
	neg.s32 	%r1355, %r583;
	add.s32 	%r1357, %r580, %r583;
$L__BB7_38:
	.pragma "nounroll";
	ld.param.u32 	%r1074, [radix_prefix_and_scatter_param_4];
	ld.global.u32 	%r1024, [%rd146];
	shr.s32 	%r1025, %r1024, %r1074;
	shl.b32 	%r1026, %r1025, 2;
	and.b32  	%r1027, %r1026, 1020;
	mov.u32 	%r1028, _ZZ24radix_prefix_and_scatterE7offsets;
	add.s32 	%r1029, %r1028, %r1027;
	ld.shared.u32 	%r1030, [%r1029];
	add.s32 	%r1031, %r1030, 1;
	st.shared.u32 	[%r1029], %r1031;
	mul.wide.s32 	%rd116, %r1030, 4;
	add.s64 	%rd117, %rd20, %rd116;
	st.global.u32 	[%rd117], %r1024;
	ld.global.u32 	%r1032, [%rd147];
	add.s64 	%rd118, %rd19, %rd116;
	st.global.u32 	[%rd118], %r1032;
	add.s64 	%rd147, %rd147, 4;
	add.s64 	%rd146, %rd146, 4;
	add.s32 	%r1355, %r1355, 1;
	setp.ne.s32 	%p29, %r1355, 0;
	@%p29 bra 	$L__BB7_38;
$L__BB7_39:
	sub.s32 	%r1033, %r580, %r582;
	setp.gt.u32 	%p30, %r1033, -4;
	@%p30 bra 	$L__BB7_42;
	mul.wide.u32 	%rd119, %r1357, 4;
	add.s64 	%rd120, %rd119, 8;
	add.s64 	%rd149, %rd21, %rd120;
	add.s64 	%rd148, %rd22, %rd120;
	mov.u32 	%r1038, _ZZ24radix_prefix_and_scatterE7offsets;
$L__BB7_41:
	ld.param.u32 	%r1075, [radix_prefix_and_scatter_param_4];
	ld.global.u32 	%r1034, [%rd149+-8];
	shr.s32 	%r1035, %r1034, %r1075;
	shl.b32 	%r1036, %r1035, 2;
	and.b32  	%r1037, %r1036, 1020;
	add.s32 	%r1039, %r1038, %r1037;
	ld.shared.u32 	%r1040, [%r1039];
	add.s32 	%r1041, %r1040, 1;
	st.shared.u32 	[%r1039], %r1041;
	mul.wide.s32 	%rd121, %r1040, 4;
	add.s64 	%rd122, %rd20, %rd121;
	st.global.u32 	[%rd122], %r1034;
	ld.global.u32 	%r1042, [%rd148+-8];
	add.s64 	%rd123, %rd19, %rd121;
	st.global.u32 	[%rd123], %r1042;
	ld.global.u32 	%r1043, [%rd149+-4];
	shr.s32 	%r1044, %r1043, %r1075;
	shl.b32 	%r1045, %r1044, 2;
	and.b32  	%r1046, %r1045, 1020;
	add.s32 	%r1047, %r1038, %r1046;
	ld.shared.u32 	%r1048, [%r1047];
	add.s32 	%r1049, %r1048, 1;
	st.shared.u32 	[%r1047], %r1049;
	mul.wide.s32 	%rd124, %r1048, 4;
	add.s64 	%rd125, %rd20, %rd124;
	st.global.u32 	[%rd125], %r1043;
	ld.global.u32 	%r1050, [%rd148+-4];
	add.s64 	%rd126, %rd19, %rd124;
	st.global.u32 	[%rd126], %r1050;
	ld.global.u32 	%r1051, [%rd149];
	shr.s32 	%r1052, %r1051, %r1075;
	shl.b32 	%r1053, %r1052, 2;
	and.b32  	%r1054, %r1053, 1020;
	add.s32 	%r1055, %r1038, %r1054;
	ld.shared.u32 	%r1056, [%r1055];
	add.s32 	%r1057, %r1056, 1;
	st.shared.u32 	[%r1055], %r1057;
	mul.wide.s32 	%rd127, %r1056, 4;
	add.s64 	%rd128, %rd20, %rd127;
	st.global.u32 	[%rd128], %r1051;
	ld.global.u32 	%r1058, [%rd148];
	add.s64 	%rd129, %rd19, %rd127;
	st.global.u32 	[%rd129], %r1058;
	ld.global.u32 	%r1059, [%rd149+4];
	shr.s32 	%r1060, %r1059, %r1075;
	shl.b32 	%r1061, %r1060, 2;
	and.b32  	%r1062, %r1061, 1020;
	add.s32 	%r1063, %r1038, %r1062;
	ld.shared.u32 	%r1064, [%r1063];
	add.s32 	%r1065, %r1064, 1;
	st.shared.u32 	[%r1063], %r1065;
	mul.wide.s32 	%rd130, %r1064, 4;
	add.s64 	%rd131, %rd20, %rd130;
	st.global.u32 	[%rd131], %r1059;
	ld.global.u32 	%r1066, [%rd148+4];
	add.s64 	%rd132, %rd19, %rd130;
	st.global.u32 	[%rd132], %r1066;
	add.s32 	%r1357, %r1357, 4;
	add.s64 	%rd149, %rd149, 16;
	add.s64 	%rd148, %rd148, 16;
	setp.lt.s32 	%p31, %r1357, %r581;
	@%p31 bra 	$L__BB7_41;
$L__BB7_42:
	ret;

}
	// .globl	init_indices
.visible .entry init_indices(
	.param .u32 init_indices_param_0,
	.param .u64 .ptr .align 1 init_indices_param_1
)
{
	.reg .pred 	%p<3>;
	.reg .b32 	%r<11>;
	.reg .b64 	%rd<5>;

	ld.param.u32 	%r6, [init_indices_param_0];
	ld.param.u64 	%rd2, [init_indices_param_1];
	mov.u32 	%r7, %ctaid.x;
	mov.u32 	%r1, %ntid.x;
	mov.u32 	%r8, %tid.x;
	mad.lo.s32 	%r10, %r7, %r1, %r8;
	setp.ge.s32 	%p1, %r10, %r6;
	@%p1 bra 	$L__BB8_3;
	mov.u32 	%r9, %nctaid.x;
	mul.lo.s32 	%r3, %r1, %r9;
	cvta.to.global.u64 	%rd1, %rd2;
$L__BB8_2:
	mul.wide.s32 	%rd3, %r10, 4;
	add.s64 	%rd4, %rd1, %rd3;
	st.global.u32 	[%rd4], %r10;
	add.s32 	%r10, %r10, %r3;
	setp.lt.s32 	%p2, %r10, %r6;
	@%p2 bra 	$L__BB8_2;
$L__BB8_3:
	ret;

}
	// .globl	invert_keys
.visible .entry invert_keys(
	.param .u32 invert_keys_param_0,
	.param .u32 invert_keys_param_1,
	.param .u64 .ptr .align 1 invert_keys_param_2,
	.param .u64 .ptr .align 1 invert_keys_param_3
)
{
	.reg .pred 	%p<3>;
	.reg .b32 	%r<14>;
	.reg .b64 	%rd<8>;

	ld.param.u32 	%r6, [invert_keys_param_0];
	ld.param.u32 	%r7, [invert_keys_param_1];
	ld.param.u64 	%rd3, [invert_keys_param_2];
	ld.param.u64 	%rd4, [invert_keys_param_3];
	mov.u32 	%r8, %ctaid.x;
	mov.u32 	%r1, %ntid.x;
	mov.u32 	%r9, %tid.x;
	mad.lo.s32 	%r13, %r8, %r1, %r9;
	setp.ge.s32 	%p1, %r13, %r6;
	@%p1 bra 	$L__BB9_3;
	mov.u32 	%r10, %nctaid.x;
	mul.lo.s32 	%r3, %r1, %r10;
	cvta.to.global.u64 	%rd1, %rd3;
	cvta.to.global.u64 	%rd2, %rd4;
$L__BB9_2:
	mul.wide.s32 	%rd5, %r13, 4;
	add.s64 	%rd6, %rd1, %rd5;
	ld.global.u32 	%r11, [%rd6];
	sub.s32 	%r12, %r7, %r11;
	add.s64 	%rd7, %rd2, %rd5;
	st.global.u32 	[%rd7], %r12;
	add.s32 	%r13, %r13, %r3;
	setp.lt.s32 	%p2, %r13, %r6;
	@%p2 bra 	$L__BB9_2;
$L__BB9_3:
	ret;

}
	// .globl	gather_sorted
.visible .entry gather_sorted(
	.param .u32 gather_sorted_param_0,
	.param .u64 .ptr .align 1 gather_sorted_param_1,
	.param .u64 .ptr .align 1 gather_sorted_param_2,
	.param .u64 .ptr .align 1 gather_sorted_param_3
)
{
	.reg .pred 	%p<3>;
	.reg .b32 	%r<13>;
	.reg .b64 	%rd<12>;

	ld.param.u32 	%r6, [gather_sorted_param_0];
	ld.param.u64 	%rd4, [gather_sorted_param_1];
	ld.param.u64 	%rd5, [gather_sorted_param_2];
	ld.param.u64 	%rd6, [gather_sorted_param_3];
	mov.u32 	%r7, %ctaid.x;
	mov.u32 	%r1, %ntid.x;
	mov.u32 	%r8, %tid.x;
	mad.lo.s32 	%r12, %r7, %r1, %r8;
	setp.ge.s32 	%p1, %r12, %r6;
	@%p1 bra 	$L__BB10_3;
	mov.u32 	%r9, %nctaid.x;
	mul.lo.s32 	%r3, %r1, %r9;
	cvta.to.global.u64 	%rd1, %rd4;
	cvta.to.global.u64 	%rd2, %rd5;
	cvta.to.global.u64 	%rd3, %rd6;
$L__BB10_2:
	mul.wide.s32 	%rd7, %r12, 4;
	add.s64 	%rd8, %rd1, %rd7;
	ld.global.u32 	%r10, [%rd8];
	mul.wide.s32 	%rd9, %r10, 4;
	add.s64 	%rd10, %rd2, %rd9;
	ld.global.u32 	%r11, [%rd10];
	add.s64 	%rd11, %rd3, %rd7;
	st.global.u32 	[%rd11], %r11;
	add.s32 	%r12, %r12, %r3;
	setp.lt.s32 	%p2, %r12, %r6;
	@%p2 bra 	$L__BB10_2;
$L__BB10_3:
	ret;

}
	// .globl	balance_final
.visible .entry balance_final(
	.param .u32 balance_final_param_0,
	.param .u32 balance_final_param_1,
	.param .u32 balance_final_param_2,
	.param .u32 balance_final_param_3,
	.param .u64 .ptr .align 1 balance_final_param_4,
	.param .u64 .ptr .align 1 balance_final_param_5
)
{
	.reg .pred 	%p<33>;
	.reg .b32 	%r<53>;
	.reg .b64 	%rd<18>;

	ld.param.u32 	%r19, [balance_final_param_0];
	ld.param.u32 	%r20, [balance_final_param_1];
	ld.param.u32 	%r21, [balance_final_param_2];
	ld.param.u32 	%r22, [balance_final_param_3];
	ld.param.u64 	%rd10, [balance_final_param_4];
	ld.param.u64 	%rd11, [balance_final_param_5];
	cvta.to.global.u64 	%rd1, %rd10;
	cvta.to.global.u64 	%rd2, %rd11;
	mov.u32 	%r23, %ctaid.x;
	mov.u32 	%r24, %tid.x;
	or.b32  	%r25, %r23, %r24;
	setp.ne.s32 	%p3, %r25, 0;
	@%p3 bra 	$L__BB11_28;
	min.s32 	%r26, %r20, %r19;
	setp.lt.s32 	%p4, %r26, 1;
	@%p4 bra 	$L__BB11_28;
	mov.b32 	%r44, 0;
$L__BB11_3:
	mul.wide.u32 	%rd12, %r44, 4;
	add.s64 	%rd3, %rd2, %rd12;
	ld.global.u32 	%r46, [%rd3];
$L__BB11_4:
	setp.ge.s32 	%p5, %r46, %r21;
	@%p5 bra 	$L__BB11_14;
	mov.b32 	%r47, 0;
$L__BB11_6:
	setp.eq.s32 	%p7, %r47, %r44;
	mov.pred 	%p31, -1;
	@%p7 bra 	$L__BB11_12;
	mul.wide.u32 	%rd13, %r47, 4;
	add.s64 	%rd4, %rd2, %rd13;
	ld.global.u32 	%r29, [%rd4];
	setp.le.s32 	%p9, %r29, %r21;
	@%p9 bra 	$L__BB11_12;
	mov.b32 	%r48, 0;
$L__BB11_9:
	mul.wide.u32 	%rd14, %r48, 4;
	add.s64 	%rd5, %rd1, %rd14;
	ld.global.u32 	%r31, [%rd5];
	setp.eq.s32 	%p10, %r31, %r47;
	@%p10 bra 	$L__BB11_11;
	add.s32 	%r48, %r48, 1;
	setp.eq.s32 	%p12, %r48, %r19;
	@%p12 bra 	$L__BB11_12;
	bra.uni 	$L__BB11_9;
$L__BB11_11:
	st.global.u32 	[%rd5], %r44;
	ld.global.u32 	%r32, [%rd4];
	add.s32 	%r33, %r32, -1;
	st.global.u32 	[%rd4], %r33;
	ld.global.u32 	%r34, [%rd3];
	add.s32 	%r46, %r34, 1;
	st.global.u32 	[%rd3], %r46;
	mov.pred 	%p31, 0;
$L__BB11_12:
	add.s32 	%r47, %r47, 1;
	setp.lt.s32 	%p14, %r47, %r20;
	and.pred  	%p15, %p31, %p14;
	@%p15 bra 	$L__BB11_6;
	not.pred 	%p16, %p31;
	@%p16 bra 	$L__BB11_4;
$L__BB11_14:
	add.s32 	%r44, %r44, 1;
	setp.ne.s32 	%p17, %r44, %r20;
	@%p17 bra 	$L__BB11_3;
	neg.s32 	%r12, %r19;
	mov.b32 	%r50, 0;
$L__BB11_16:
	mul.wide.u32 	%rd15, %r50, 4;
	add.s64 	%rd6, %rd2, %rd15;
$L__BB11_17:
	ld.global.u32 	%r36, [%rd6];
	setp.le.s32 	%p18, %r36, %r22;
	@%p18 bra 	$L__BB11_27;
	mov.b32 	%r51, 0;
$L__BB11_19:
	setp.eq.s32 	%p20, %r51, %r50;
	mov.pred 	%p32, -1;
	@%p20 bra 	$L__BB11_25;
	mul.wide.u32 	%rd16, %r51, 4;
	add.s64 	%rd7, %rd2, %rd16;
	ld.global.u32 	%r38, [%rd7];
	setp.ge.s32 	%p22, %r38, %r22;
	@%p22 bra 	$L__BB11_25;
	mov.u64 	%rd17, %rd1;
	mov.u32 	%r52, %r12;
$L__BB11_22:
	ld.global.u32 	%r39, [%rd17];
	setp.eq.s32 	%p23, %r39, %r50;
	@%p23 bra 	$L__BB11_24;
	add.s32 	%r52, %r52, 1;
	setp.eq.s32 	%p25, %r52, 0;
	add.s64 	%rd17, %rd17, 4;
	@%p25 bra 	$L__BB11_25;
	bra.uni 	$L__BB11_22;
$L__BB11_24:
	st.global.u32 	[%rd17], %r51;
	ld.global.u32 	%r40, [%rd6];
	add.s32 	%r41, %r40, -1;
	st.global.u32 	[%rd6], %r41;
	ld.global.u32 	%r42, [%rd7];
	add.s32 	%r43, %r42, 1;
	st.global.u32 	[%rd7], %r43;
	mov.pred 	%p32, 0;
$L__BB11_25:
	add.s32 	%r51, %r51, 1;
	setp.lt.s32 	%p27, %r51, %r20;
	and.pred  	%p28, %p32, %p27;
	@%p28 bra 	$L__BB11_19;
	not.pred 	%p29, %p32;
	@%p29 bra 	$L__BB11_17;
$L__BB11_27:
	add.s32 	%r50, %r50, 1;
	setp.ne.s32 	%p30, %r50, %r20;
	@%p30 bra 	$L__BB11_16;
$L__BB11_28:
	ret;

}


// ===== COMPILED SASS (sm_100) =====

	.target	sm_100

	.elftype	@"ET_EXEC"


//--------------------- .note.nv.tkinfo           --------------------------
	.section	.note.nv.tkinfo,"",@"SHT_NOTE"
	.sectionflags	@"SHF_NOTE_NV_TKINFO"
	.tkinfo
        /*0018*/ 	.word	0x00000002
        /*0030*/ 	.string	""
        /*0030*/ 	.string	"ptxas"
        /*0030*/ 	.string	"Cuda compilation tools, release 13.0, V13.0.88"
        /*0030*/ 	.string	"Build cuda_13.0.r13.0/compiler.36424714_0"
        /*0030*/ 	.string	"-arch sm_100 -m 64 "



//--------------------- .note.nv.cuinfo           --------------------------
	.section	.note.nv.cuinfo,"",@"SHT_NOTE"
	.sectionflags	@"SHF_NOTE_NV_CUINFO"
        /*0018*/ 	.short	0x0002
        /*001a*/ 	.short	0x0064
        /*001c*/ 	.short	0x0082
	.zero		2


//--------------------- .nv.info                  --------------------------
	.section	.nv.info,"",@"SHT_CUDA_INFO"
	.align	4


	//----- nvinfo : EIATTR_REGCOUNT
	.align		4
        /*0000*/ 	.byte	0x04, 0x2f
        /*0002*/ 	.short	(.L_1 - .L_0)
	.align		4
.L_0:
        /*0004*/ 	.word	index@(hyperedge_clustering)
        /*0008*/ 	.word	0x0000000c


	//----- nvinfo : EIATTR_FRAME_SIZE
	.align		4
.L_1:
        /*000c*/ 	.byte	0x04, 0x11
        /*000e*/ 	.short	(.L_3 - .L_2)
	.align		4
.L_2:
        /*0010*/ 	.word	index@(hyperedge_clustering)
        /*0014*/ 	.word	0x00000000


	//----- nvinfo : EIATTR_REGCOUNT
	.align		4
.L_3:
        /*0018*/ 	.byte	0x04, 0x2f
        /*001a*/ 	.short	(.L_5 - .L_4)
	.align		4
.L_4:
        /*001c*/ 	.word	index@(compute_node_preferences)
        /*0020*/ 	.word	0x00000020


	//----- nvinfo : EIATTR_FRAME_SIZE
	.align		4
.L_5:
        /*0024*/ 	.byte	0x04, 0x11
        /*0026*/ 	.short	(.L_7 - .L_6)
	.align		4
.L_6:
        /*0028*/ 	.word	index@(compute_node_preferences)
        /*002c*/ 	.word	0x00000100


	//----- nvinfo : EIATTR_REGCOUNT
	.align		4
.L_7:
        /*0030*/ 	.byte	0x04, 0x2f
        /*0032*/ 	.short	(.L_9 - .L_8)
	.align		4
.L_8:
        /*0034*/ 	.word	index@(execute_node_assignments)
        /*0038*/ 	.word	0x00000018


	//----- nvinfo : EIATTR_FRAME_SIZE
	.align		4
.L_9:
        /*003c*/ 	.byte	0x04, 0x11
        /*003e*/ 	.short	(.L_11 - .L_10)
	.align		4
.L_10:
        /*0040*/ 	.word	index@(execute_node_assignments)
        /*0044*/ 	.word	0x00000000


	//----- nvinfo : EIATTR_REGCOUNT
	.align		4
.L_11:
        /*0048*/ 	.byte	0x04, 0x2f
        /*004a*/ 	.short	(.L_13 - .L_12)
	.align		4
.L_12:
        /*004c*/ 	.word	index@(precompute_edge_flags)
        /*0050*/ 	.word	0x0000001a


	//----- nvinfo : EIATTR_FRAME_SIZE
	.align		4
.L_13:
        /*0054*/ 	.byte	0x04, 0x11
        /*0056*/ 	.short	(.L_15 - .L_14)
	.align		4
.L_14:
        /*0058*/ 	.word	index@(precompute_edge_flags)
        /*005c*/ 	.word	0x00000000


	//----- nvinfo : EIATTR_REGCOUNT
	.align		4
.L_15:
        /*0060*/ 	.byte	0x04, 0x2f
        /*0062*/ 	.short	(.L_17 - .L_16)
	.align		4
.L_16:
        /*0064*/ 	.word	index@(compute_refinement_moves)
        /*0068*/ 	.word	0x00000030


	//----- nvinfo : EIATTR_FRAME_SIZE
	.align		4
.L_17:
        /*006c*/ 	.byte	0x04, 0x11
        /*006e*/ 	.short	(.L_19 - .L_18)
	.align		4
.L_18:
        /*0070*/ 	.word	index@($__internal_0_$__cuda_sm20_div_s64)
        /*0074*/ 	.word	0x00000140


	//----- nvinfo : EIATTR_FRAME_SIZE
	.align		4
.L_19:
        /*0078*/ 	.byte	0x04, 0x11
        /*007a*/ 	.short	(.L_21 - .L_20)
	.align		4
.L_20:
        /*007c*/ 	.word	index@(compute_refinement_moves)
        /*0080*/ 	.word	0x00000140


	//----- nvinfo : EIATTR_REGCOUNT
	.align		4
.L_21:
        /*0084*/ 	.byte	0x04, 0x2f
        /*0086*/ 	.short	(.L_23 - .L_22)
	.align		4
.L_22:
        /*0088*/ 	.word	index@(execute_refinement_moves)
        /*008c*/ 	.word	0x0000001e


	//----- nvinfo : EIATTR_FRAME_SIZE
	.align		4
.L_23:
        /*0090*/ 	.byte	0x04, 0x11
        /*0092*/ 	.short	(.L_25 - .L_24)
	.align		4
.L_24:
        /*0094*/ 	.word	index@(execute_refinement_moves)
        /*0098*/ 	.word	0x00000000


	//----- nvinfo : EIATTR_REGCOUNT
	.align		4
.L_25:
        /*009c*/ 	.byte	0x04, 0x2f
        /*009e*/ 	.short	(.L_27 - .L_26)
	.align		4
.L_26:
        /*00a0*/ 	.word	index@(radix_histogram_chunked)
        /*00a4*/ 	.word	0x0000001a


	//----- nvinfo : EIATTR_FRAME_SIZE
	.align		4
.L_27:
        /*00a8*/ 	.byte	0x04, 0x11
        /*00aa*/ 	.short	(.L_29 - .L_28)
	.align		4
.L_28:
        /*00ac*/ 	.word	index@(radix_histogram_chunked)
        /*00b0*/ 	.word	0x00000000


	//----- nvinfo : EIATTR_REGCOUNT
	.align		4
.L_29:
        /*00b4*/ 	.byte	0x04, 0x2f
        /*00b6*/ 	.short	(.L_31 - .L_30)
	.align		4
.L_30:
        /*00b8*/ 	.word	index@(radix_prefix_and_scatter)
        /*00bc*/ 	.word	0x000000ff


	//----- nvinfo : EIATTR_FRAME_SIZE
	.align		4
.L_31:
        /*00c0*/ 	.byte	0x04, 0x11
        /*00c2*/ 	.short	(.L_33 - .L_32)
	.align		4
.L_32:
        /*00c4*/ 	.word	index@(radix_prefix_and_scatter)
        /*00c8*/ 	.word	0x00000420


	//----- nvinfo : EIATTR_REGCOUNT
	.align		4
.L_33:
        /*00cc*/ 	.byte	0x04, 0x2f
        /*00ce*/ 	.short	(.L_35 - .L_34)
	.align		4
.L_34:
        /*00d0*/ 	.word	index@(init_indices)
        /*00d4*/ 	.word	0x0000000a


	//----- nvinfo : EIATTR_FRAME_SIZE
	.align		4
.L_35:
        /*00d8*/ 	.byte	0x04, 0x11
        /*00da*/ 	.short	(.L_37 - .L_36)
	.align		4
.L_36:
        /*00dc*/ 	.word	index@(init_indices)
        /*00e0*/ 	.word	0x00000000


	//----- nvinfo : EIATTR_REGCOUNT
	.align		4
.L_37:
        /*00e4*/ 	.byte	0x04, 0x2f
        /*00e6*/ 	.short	(.L_39 - .L_38)
	.align		4
.L_38:
        /*00e8*/ 	.word	index@(invert_keys)
        /*00ec*/ 	.word	0x00000010


	//----- nvinfo : EIATTR_FRAME_SIZE
	.align		4
.L_39:
        /*00f0*/ 	.byte	0x04, 0x11
        /*00f2*/ 	.short	(.L_41 - .L_40)
	.align		4
.L_40:
        /*00f4*/ 	.word	index@(invert_keys)
        /*00f8*/ 	.word	0x00000000


	//----- nvinfo : EIATTR_REGCOUNT
	.align		4
.L_41:
        /*00fc*/ 	.byte	0x04, 0x2f
        /*00fe*/ 	.short	(.L_43 - .L_42)
	.align		4
.L_42:
        /*0100*/ 	.word	index@(gather_sorted)
        /*0104*/ 	.word	0x00000012


	//----- nvinfo : EIATTR_FRAME_SIZE
	.align		4
.L_43:
        /*0108*/ 	.byte	0x04, 0x11
        /*010a*/ 	.short	(.L_45 - .L_44)
	.align		4
.L_44:
        /*010c*/ 	.word	index@(gather_sorted)
        /*0110*/ 	.word	0x00000000


	//----- nvinfo : EIATTR_REGCOUNT
	.align		4
.L_45:
        /*0114*/ 	.byte	0x04, 0x2f
        /*0116*/ 	.short	(.L_47 - .L_46)
	.align		4
.L_46:
        /*0118*/ 	.word	index@(balance_final)
        /*011c*/ 	.word	0x00000014


	//----- nvinfo : EIATTR_FRAME_SIZE
	.align		4
.L_47:
        /*0120*/ 	.byte	0x04, 0x11
        /*0122*/ 	.short	(.L_49 - .L_48)
	.align		4
.L_48:
        /*0124*/ 	.word	index@(balance_final)
        /*0128*/ 	.word	0x00000000


	//----- nvinfo : EIATTR_MIN_STACK_SIZE
	.align		4
.L_49:
        /*012c*/ 	.byte	0x04, 0x12
        /*012e*/ 	.short	(.L_51 - .L_50)
	.align		4
.L_50:
        /*0130*/ 	.word	index@(balance_final)
        /*0134*/ 	.word	0x00000000


	//----- nvinfo : EIATTR_MIN_STACK_SIZE
	.align		4
.L_51:
        /*0138*/ 	.byte	0x04, 0x12
        /*013a*/ 	.short	(.L_53 - .L_52)
	.align		4
.L_52:
        /*013c*/ 	.word	index@(gather_sorted)
        /*0140*/ 	.word	0x00000000


	//----- nvinfo : EIATTR_MIN_STACK_SIZE
	.align		4
.L_53:
        /*0144*/ 	.byte	0x04, 0x12
        /*0146*/ 	.short	(.L_55 - .L_54)
	.align		4
.L_54:
        /*0148*/ 	.word	index@(invert_keys)
        /*014c*/ 	.word	0x00000000


	//----- nvinfo : EIATTR_MIN_STACK_SIZE
	.align		4
.L_55:
        /*0150*/ 	.byte	0x04, 0x12
        /*0152*/ 	.short	(.L_57 - .L_56)
	.align		4
.L_56:
        /*0154*/ 	.word	index@(init_indices)
        /*0158*/ 	.word	0x00000000


	//----- nvinfo : EIATTR_MIN_STACK_SIZE
	.align		4
.L_57:
        /*015c*/ 	.byte	0x04, 0x12
        /*015e*/ 	.short	(.L_59 - .L_58)
	.align		4
.L_58:
        /*0160*/ 	.word	index@(radix_prefix_and_scatter)
        /*0164*/ 	.word	0x00000420


	//----- nvinfo : EIATTR_MIN_STACK_SIZE
	.align		4
.L_59:
        /*0168*/ 	.byte	0x04, 0x12
        /*016a*/ 	.short	(.L_61 - .L_60)
	.align		4
.L_60:
        /*016c*/ 	.word	index@(radix_histogram_chunked)
        /*0170*/ 	.word	0x00000000


	//----- nvinfo : EIATTR_MIN_STACK_SIZE
	.align		4
.L_61:
        /*0174*/ 	.byte	0x04, 0x12
        /*0176*/ 	.short	(.L_63 - .L_62)
	.align		4
.L_62:
        /*0178*/ 	.word	index@(execute_refinement_moves)
        /*017c*/ 	.word	0x00000000


	//----- nvinfo : EIATTR_MIN_STACK_SIZE
	.align		4
.L_63:
        /*0180*/ 	.byte	0x04, 0x12
        /*0182*/ 	.short	(.L_65 - .L_64)
	.align		4
.L_64:
        /*0184*/ 	.word	index@(compute_refinement_moves)
        /*0188*/ 	.word	0x00000140


	//----- nvinfo : EIATTR_MIN_STACK_SIZE
	.align		4
.L_65:
        /*018c*/ 	.byte	0x04, 0x12
        /*018e*/ 	.short	(.L_67 - .L_66)
	.align		4
.L_66:
        /*0190*/ 	.word	index@(precompute_edge_flags)
        /*0194*/ 	.word	0x00000000


	//----- nvinfo : EIATTR_MIN_STACK_SIZE
	.align		4
.L_67:
        /*0198*/ 	.byte	0x04, 0x12
        /*019a*/ 	.short	(.L_69 - .L_68)
	.align		4
.L_68:
        /*019c*/ 	.word	index@(execute_node_assignments)
        /*01a0*/ 	.word	0x00000000


	//----- nvinfo : EIATTR_MIN_STACK_SIZE
	.align		4
.L_69:
        /*01a4*/ 	.byte	0x04, 0x12
        /*01a6*/ 	.short	(.L_71 - .L_70)
	.align		4
.L_70:
        /*01a8*/ 	.word	index@(compute_node_preferences)
        /*01ac*/ 	.word	0x00000100


	//----- nvinfo : EIATTR_MIN_STACK_SIZE
	.align		4
.L_71:
        /*01b0*/ 	.byte	0x04, 0x12
        /*01b2*/ 	.short	(.L_73 - .L_72)
	.align		4
.L_72:
        /*01b4*/ 	.word	index@(hyperedge_clustering)
        /*01b8*/ 	.word	0x00000000
.L_73:


//--------------------- .nv.compat                --------------------------
	.section	.nv.compat,"",@"SHT_CUDA_COMPAT_INFO"
	.align	4
        /*0000*/ 	.byte	0x02, 0x09, 0x00, 0x00, 0x02, 0x02, 0x01, 0x00, 0x02, 0x05, 0x05, 0x00, 0x03, 0x07, 0x01, 0x01
        /*0010*/ 	.byte	0x02, 0x03, 0x00, 0x00, 0x02, 0x06, 0x01, 0x00, 0x04, 0x0b, 0x08, 0x00, 0x09, 0x00, 0x00, 0x00
        /*0020*/ 	.byte	0x00, 0x00, 0x00, 0x00


//--------------------- .nv.info.balance_final    --------------------------
	.section	.nv.info.balance_final,"",@"SHT_CUDA_INFO"
	.sectionflags	@""
	.align	4


	//----- nvinfo : EIATTR_CUDA_API_VERSION
	.align		4
        /*0000*/ 	.byte	0x04, 0x37
        /*0002*/ 	.short	(.L_75 - .L_74)
.L_74:
        /*0004*/ 	.word	0x00000082


	//----- nvinfo : EIATTR_KPARAM_INFO
	.align		4
.L_75:
        /*0008*/ 	.byte	0x04, 0x17
        /*000a*/ 	.short	(.L_77 - .L_76)
.L_76:
        /*000c*/ 	.word	0x00000000
        /*0010*/ 	.short	0x0005
        /*0012*/ 	.short	0x0018
        /*0014*/ 	.byte	0x00, 0xf5, 0x21, 0x00


	//----- nvinfo : EIATTR_KPARAM_INFO
	.align		4
.L_77:
        /*0018*/ 	.byte	0x04, 0x17
        /*001a*/ 	.short	(.L_79 - .L_78)
.L_78:
        /*001c*/ 	.word	0x00000000
        /*0020*/ 	.short	0x0004
        /*0022*/ 	.short	0x0010
        /*0024*/ 	.byte	0x00, 0xf5, 0x21, 0x00


	//----- nvinfo : EIATTR_KPARAM_INFO
	.align		4
.L_79:
        /*0028*/ 	.byte	0x04, 0x17
        /*002a*/ 	.short	(.L_81 - .L_80)
.L_80:
        /*002c*/ 	.word	0x00000000
        /*0030*/ 	.short	0x0003
        /*0032*/ 	.short	0x000c
        /*0034*/ 	.byte	0x00, 0xf0, 0x11, 0x00


	//----- nvinfo : EIATTR_KPARAM_INFO
	.align		4
.L_81:
        /*0038*/ 	.byte	0x04, 0x17
        /*003a*/ 	.short	(.L_83 - .L_82)
.L_82:
        /*003c*/ 	.word	0x00000000
        /*0040*/ 	.short	0x0002
        /*0042*/ 	.short	0x0008
        /*0044*/ 	.byte	0x00, 0xf0, 0x11, 0x00


	//----- nvinfo : EIATTR_KPARAM_INFO
	.align		4
.L_83:
        /*0048*/ 	.byte	0x04, 0x17
        /*004a*/ 	.short	(.L_85 - .L_84)
.L_84:
        /*004c*/ 	.word	0x00000000
        /*0050*/ 	.short	0x0001
        /*0052*/ 	.short	0x0004
        /*0054*/ 	.byte	0x00, 0xf0, 0x11, 0x00


	//----- nvinfo : EIATTR_KPARAM_INFO
	.align		4
.L_85:
        /*0058*/ 	.byte	0x04, 0x17
        /*005a*/ 	.short	(.L_87 - .L_86)
.L_86:
        /*005c*/ 	.word	0x00000000
        /*0060*/ 	.short	0x0000
        /*0062*/ 	.short	0x0000
        /*0064*/ 	.byte	0x00, 0xf0, 0x11, 0x00


	//----- nvinfo : EIATTR_SPARSE_MMA_MASK
	.align		4
.L_87:
        /*0068*/ 	.byte	0x03, 0x50
        /*006a*/ 	.short	0x0000


	//----- nvinfo : EIATTR_MAXREG_COUNT
	.align		4
        /*006c*/ 	.byte	0x03, 0x1b
        /*006e*/ 	.short	0x00ff


	//----- nvinfo : EIATTR_MERCURY_ISA_VERSION
	.align		4
        /*0070*/ 	.byte	0x03, 0x5f
        /*0072*/ 	.short	0x0101


	//----- nvinfo : EIATTR_VRC_CTA_INIT_COUNT
	.align		4
        /*0074*/ 	.byte	0x02, 0x4a
	.zero		1
	.zero		1


	//----- nvinfo : EIATTR_EXIT_INSTR_OFFSETS
	.align		4
        /*0078*/ 	.byte	0x04, 0x1c
        /*007a*/ 	.short	(.L_89 - .L_88)


	//   ....[0]....
.L_88:
        /*007c*/ 	.word	0x00000040


	//   ....[1]....
        /*0080*/ 	.word	0x00000080


	//   ....[2]....
        /*0084*/ 	.word	0x00000730


	//----- nvinfo : EIATTR_CBANK_PARAM_SIZE
	.align		4
.L_89:
        /*0088*/ 	.byte	0x03, 0x19
        /*008a*/ 	.short	0x0020


	//----- nvinfo : EIATTR_PARAM_CBANK
	.align		4
        /*008c*/ 	.byte	0x04, 0x0a
        /*008e*/ 	.short	(.L_91 - .L_90)
	.align		4
.L_90:
        /*0090*/ 	.word	index@(.nv.constant0.balance_final)
        /*0094*/ 	.short	0x0380
        /*0096*/ 	.short	0x0020


	//----- nvinfo : EIATTR_SW_WAR
	.align		4
.L_91:
        /*0098*/ 	.byte	0x04, 0x36
        /*009a*/ 	.short	(.L_93 - .L_92)
.L_92:
        /*009c*/ 	.word	0x00000008
.L_93:


//--------------------- .nv.info.gather_sorted    --------------------------
	.section	.nv.info.gather_sorted,"",@"SHT_CUDA_INFO"
	.sectionflags	@""
	.align	4


	//----- nvinfo : EIATTR_CUDA_API_VERSION
	.align		4
        /*0000*/ 	.byte	0x04, 0x37
        /*0002*/ 	.short	(.L_95 - .L_94)
.L_94:
        /*0004*/ 	.word	0x00000082


	//----- nvinfo : EIATTR_KPARAM_INFO
	.align		4
.L_95:
        /*0008*/ 	.byte	0x04, 0x17
        /*000a*/ 	.short	(.L_97 - .L_96)
.L_96:
        /*000c*/ 	.word	0x00000000
        /*0010*/ 	.short	0x0003
        /*0012*/ 	.short	0x0018
        /*0014*/ 	.byte	0x00, 0xf5, 0x21, 0x00


	//----- nvinfo : EIATTR_KPARAM_INFO
	.align		4
.L_97:
        /*0018*/ 	.byte	0x04, 0x17
        /*001a*/ 	.short	(.L_99 - .L_98)
.L_98:
        /*001c*/ 	.word	0x00000000
        /*0020*/ 	.short	0x0002
        /*0022*/ 	.short	0x0010
        /*0024*/ 	.byte	0x00, 0xf5, 0x21, 0x00


	//----- nvinfo : EIATTR_KPARAM_INFO
	.align		4
.L_99:
        /*0028*/ 	.byte	0x04, 0x17
        /*002a*/ 	.short	(.L_101 - .L_100)
.L_100:
        /*002c*/ 	.word	0x00000000
        /*0030*/ 	.short	0x0001
        /*0032*/ 	.short	0x0008
        /*0034*/ 	.byte	0x00, 0xf5, 0x21, 0x00


	//----- nvinfo : EIATTR_KPARAM_INFO
	.align		4
.L_101:
        /*0038*/ 	.byte	0x04, 0x17
        /*003a*/ 	.short	(.L_103 - .L_102)
.L_102:
        /*003c*/ 	.word	0x00000000
        /*0040*/ 	.short	0x0000
        /*0042*/ 	.short	0x0000
        /*0044*/ 	.byte	0x00, 0xf0, 0x11, 0x00


	//----- nvinfo : EIATTR_SPARSE_MMA_MASK
	.align		4
.L_103:
        /*0048*/ 	.byte	0x03, 0x50
        /*004a*/ 	.short	0x0000


	//----- nvinfo : EIATTR_MAXREG_COUNT
	.align		4
        /*004c*/ 	.byte	0x03, 0x1b
        /*004e*/ 	.short	0x00ff


	//----- nvinfo : EIATTR_MERCURY_ISA_VERSION
	.align		4
        /*0050*/ 	.byte	0x03, 0x5f
        /*0052*/ 	.short	0x0101


	//----- nvinfo : EIATTR_VRC_CTA_INIT_COUNT
	.align		4
        /*0054*/ 	.byte	0x02, 0x4a
	.zero		1
	.zero		1


	//----- nvinfo : EIATTR_EXIT_INSTR_OFFSETS
	.align		4
        /*0058*/ 	.byte	0x04, 0x1c
        /*005a*/ 	.short	(.L_105 - .L_104)


	//   ....[0]....
.L_104:
        /*005c*/ 	.word	0x00000070


	//   ....[1]....
        /*0060*/ 	.word	0x00000170


	//----- nvinfo : EIATTR_CRS_STACK_SIZE
	.align		4
.L_105:
        /*0064*/ 	.byte	0x04, 0x1e
        /*0066*/ 	.short	(.L_107 - .L_106)
.L_106:
        /*0068*/ 	.word	0x00000000


	//----- nvinfo : EIATTR_CBANK_PARAM_SIZE
	.align		4
.L_107:
        /*006c*/ 	.byte	0x03, 0x19
        /*006e*/ 	.short	0x0020


	//----- nvinfo : EIATTR_PARAM_CBANK
	.align		4
        /*0070*/ 	.byte	0x04, 0x0a
        /*0072*/ 	.short	(.L_109 - .L_108)
	.align		4
.L_108:
        /*0074*/ 	.word	index@(.nv.constant0.gather_sorted)
        /*0078*/ 	.short	0x0380
        /*007a*/ 	.short	0x0020


	//----- nvinfo : EIATTR_SW_WAR
	.align		4
.L_109:
        /*007c*/ 	.byte	0x04, 0x36
        /*007e*/ 	.short	(.L_111 - .L_110)
.L_110:
        /*0080*/ 	.word	0x00000008
.L_111:


//--------------------- .nv.info.invert_keys      --------------------------
	.section	.nv.info.invert_keys,"",@"SHT_CUDA_INFO"
	.sectionflags	@""
	.align	4


	//----- nvinfo : EIATTR_CUDA_API_VERSION
	.align		4
        /*0000*/ 	.byte	0x04, 0x37
        /*0002*/ 	.short	(.L_113 - .L_112)
.L_112:
        /*0004*/ 	.word	0x00000082


	//----- nvinfo : EIATTR_KPARAM_INFO
	.align		4
.L_113:
        /*0008*/ 	.byte	0x04, 0x17
        /*000a*/ 	.short	(.L_115 - .L_114)
.L_114:
        /*000c*/ 	.word	0x00000000
        /*0010*/ 	.short	0x0003
        /*0012*/ 	.short	0x0010
        /*0014*/ 	.byte	0x00, 0xf5, 0x21, 0x00


	//----- nvinfo : EIATTR_KPARAM_INFO
	.align		4
.L_115:
        /*0018*/ 	.byte	0x04, 0x17
        /*001a*/ 	.short	(.L_117 - .L_116)
.L_116:
        /*001c*/ 	.word	0x00000000
        /*0020*/ 	.short	0x0002
        /*0022*/ 	.short	0x0008
        /*0024*/ 	.byte	0x00, 0xf5, 0x21, 0x00


	//----- nvinfo : EIATTR_KPARAM_INFO
	.align		4
.L_117:
        /*0028*/ 	.byte	0x04, 0x17
        /*002a*/ 	.short	(.L_119 - .L_118)
.L_118:
        /*002c*/ 	.word	0x00000000
        /*0030*/ 	.short	0x0001
        /*0032*/ 	.short	0x0004
        /*0034*/ 	.byte	0x00, 0xf0, 0x11, 0x00


	//----- nvinfo : EIATTR_KPARAM_INFO
	.align		4
.L_119:
        /*0038*/ 	.byte	0x04, 0x17
        /*003a*/ 	.short	(.L_121 - .L_120)
.L_120:
        /*003c*/ 	.word	0x00000000
        /*0040*/ 	.short	0x0000
        /*0042*/ 	.short	0x0000
        /*0044*/ 	.byte	0x00, 0xf0, 0x11, 0x00


	//----- nvinfo : EIATTR_SPARSE_MMA_MASK
	.align		4
.L_121:
        /*0048*/ 	.byte	0x03, 0x50
        /*004a*/ 	.short	0x0000


	//----- nvinfo : EIATTR_MAXREG_COUNT
	.align		4
        /*004c*/ 	.byte	0x03, 0x1b
        /*004e*/ 	.short	0x00ff


	//----- nvinfo : EIATTR_MERCURY_ISA_VERSION
	.align		4
        /*0050*/ 	.byte	0x03, 0x5f
        /*0052*/ 	.short	0x0101


	//----- nvinfo : EIATTR_VRC_CTA_INIT_COUNT
	.align		4
        /*0054*/ 	.byte	0x02, 0x4a
	.zero		1
	.zero		1


	//----- nvinfo : EIATTR_EXIT_INSTR_OFFSETS
	.align		4
        /*0058*/ 	.byte	0x04, 0x1c
        /*005a*/ 	.short	(.L_123 - .L_122)


	//   ....[0]....
.L_122:
        /*005c*/ 	.word	0x00000070


	//   ....[1]....
        /*0060*/ 	.word	0x00000160


	//----- nvinfo : EIATTR_CRS_STACK_SIZE
	.align		4
.L_123:
        /*0064*/ 	.byte	0x04, 0x1e
        /*0066*/ 	.short	(.L_125 - .L_124)
.L_124:
        /*0068*/ 	.word	0x00000000


	//----- nvinfo : EIATTR_CBANK_PARAM_SIZE
	.align		4
.L_125:
        /*006c*/ 	.byte	0x03, 0x19
        /*006e*/ 	.short	0x0018


	//----- nvinfo : EIATTR_PARAM_CBANK
	.align		4
        /*0070*/ 	.byte	0x04, 0x0a
        /*0072*/ 	.short	(.L_127 - .L_126)
	.align		4
.L_126:
        /*0074*/ 	.word	index@(.nv.constant0.invert_keys)
        /*0078*/ 	.short	0x0380
        /*007a*/ 	.short	0x0018


	//----- nvinfo : EIATTR_SW_WAR
	.align		4
.L_127:
        /*007c*/ 	.byte	0x04, 0x36
        /*007e*/ 	.short	(.L_129 - .L_128)
.L_128:
        /*0080*/ 	.word	0x00000008
.L_129:


//--------------------- .nv.info.init_indices     --------------------------
	.section	.nv.info.init_indices,"",@"SHT_CUDA_INFO"
	.sectionflags	@""
	.align	4


	//----- nvinfo : EIATTR_CUDA_API_VERSION
	.align		4
        /*0000*/ 	.byte	0x04, 0x37
        /*0002*/ 	.short	(.L_131 - .L_130)
.L_130:
        /*0004*/ 	.word	0x00000082


	//----- nvinfo : EIATTR_KPARAM_INFO
	.align		4
.L_131:
        /*0008*/ 	.byte	0x04, 0x17
        /*000a*/ 	.short	(.L_133 - .L_132)
.L_132:
        /*000c*/ 	.word	0x00000000
        /*0010*/ 	.short	0x0001
        /*0012*/ 	.short	0x0008
        /*0014*/ 	.byte	0x00, 0xf5, 0x21, 0x00


	//----- nvinfo : EIATTR_KPARAM_INFO
	.align		4
.L_133:
        /*0018*/ 	.byte	0x04, 0x17
        /*001a*/ 	.short	(.L_135 - .L_134)
.L_134:
        /*001c*/ 	.word	0x00000000
        /*0020*/ 	.short	0x0000
        /*0022*/ 	.short	0x0000
        /*0024*/ 	.byte	0x00, 0xf0, 0x11, 0x00


	//----- nvinfo : EIATTR_SPARSE_MMA_MASK
	.align		4
.L_135:
        /*0028*/ 	.byte	0x03, 0x50
        /*002a*/ 	.short	0x0000


	//----- nvinfo : EIATTR_MAXREG_COUNT
	.align		4
        /*002c*/ 	.byte	0x03, 0x1b
        /*002e*/ 	.short	0x00ff


	//----- nvinfo : EIATTR_MERCURY_ISA_VERSION
	.align		4
        /*0030*/ 	.byte	0x03, 0x5f
        /*0032*/ 	.short	0x0101


	//----- nvinfo : EIATTR_VRC_CTA_INIT_COUNT
	.align		4
        /*0034*/ 	.byte	0x02, 0x4a
	.zero		1
	.zero		1


	//----- nvinfo : EIATTR_EXIT_INSTR_OFFSETS
	.align		4
        /*0038*/ 	.byte	0x04, 0x1c
        /*003a*/ 	.short	(.L_137 - .L_136)


	//   ....[0]....
.L_136:
        /*003c*/ 	.word	0x00000070


	//   ....[1]....
        /*0040*/ 	.word	0x00000110


	//----- nvinfo : EIATTR_CRS_STACK_SIZE
	.align		4
.L_137:
        /*0044*/ 	.byte	0x04, 0x1e
        /*0046*/ 	.short	(.L_139 - .L_138)
.L_138:
        /*0048*/ 	.word	0x00000000


	//----- nvinfo : EIATTR_CBANK_PARAM_SIZE
	.align		4
.L_139:
        /*004c*/ 	.byte	0x03, 0x19
        /*004e*/ 	.short	0x0010


	//----- nvinfo : EIATTR_PARAM_CBANK
	.align		4
        /*0050*/ 	.byte	0x04, 0x0a
        /*0052*/ 	.short	(.L_141 - .L_140)
	.align		4
.L_140:
        /*0054*/ 	.word	index@(.nv.constant0.init_indices)
        /*0058*/ 	.short	0x0380
        /*005a*/ 	.short	0x0010


	//----- nvinfo : EIATTR_SW_WAR
	.align		4
.L_141:
        /*005c*/ 	.byte	0x04, 0x36
        /*005e*/ 	.short	(.L_143 - .L_142)
.L_142:
        /*0060*/ 	.word	0x00000008
.L_143:


//--------------------- .nv.info.radix_prefix_and_scatter --------------------------
	.section	.nv.info.radix_prefix_and_scatter,"",@"SHT_CUDA_INFO"
	.sectionflags	@""
	.align	4


	//----- nvinfo : EIATTR_CUDA_API_VERSION
	.align		4
        /*0000*/ 	.byte	0x04, 0x37
        /*0002*/ 	.short	(.L_145 - .L_144)
.L_144:
        /*0004*/ 	.word	0x00000082


	//----- nvinfo : EIATTR_KPARAM_INFO
	.align		4
.L_145:
        /*0008*/ 	.byte	0x04, 0x17
        /*000a*/ 	.short	(.L_147 - .L_146)
.L_146:
        /*000c*/ 	.word	0x00000000
        /*0010*/ 	.short	0x0009
        /*0012*/ 	.short	0x0040
        /*0014*/ 	.byte	0x00, 0xf5, 0x21, 0x00


	//----- nvinfo : EIATTR_KPARAM_INFO
	.align		4
.L_147:
        /*0018*/ 	.byte	0x04, 0x17
        /*001a*/ 	.short	(.L_149 - .L_148)
.L_148:
        /*001c*/ 	.word	0x00000000
        /*0020*/ 	.short	0x0008
        /*0022*/ 	.short	0x0038
        /*0024*/ 	.byte	0x00, 0xf5, 0x21, 0x00


	//----- nvinfo : EIATTR_KPARAM_INFO
	.align		4
.L_149:
        /*0028*/ 	.byte	0x04, 0x17
        /*002a*/ 	.short	(.L_151 - .L_150)
.L_150:
        /*002c*/ 	.word	0x00000000
        /*0030*/ 	.short	0x0007
        /*0032*/ 	.short	0x0030
        /*0034*/ 	.byte	0x00, 0xf5, 0x21, 0x00


	//----- nvinfo : EIATTR_KPARAM_INFO
	.align		4
.L_151:
        /*0038*/ 	.byte	0x04, 0x17
        /*003a*/ 	.short	(.L_153 - .L_152)
.L_152:
        /*003c*/ 	.word	0x00000000
        /*0040*/ 	.short	0x0006
        /*0042*/ 	.short	0x0028
        /*0044*/ 	.byte	0x00, 0xf5, 0x21, 0x00


	//----- nvinfo : EIATTR_KPARAM_INFO
	.align		4
.L_153:
        /*0048*/ 	.byte	0x04, 0x17
        /*004a*/ 	.short	(.L_155 - .L_154)
.L_154:
        /*004c*/ 	.word	0x00000000
        /*0050*/ 	.short	0x0005
        /*0052*/ 	.short	0x0020
        /*0054*/ 	.byte	0x00, 0xf5, 0x21, 0x00


	//----- nvinfo : EIATTR_KPARAM_INFO
	.align		4
.L_155:
        /*0058*/ 	.byte	0x04, 0x17
        /*005a*/ 	.short	(.L_157 - .L_156)
.L_156:
        /*005c*/ 	.word	0x00000000
        /*0060*/ 	.short	0x0004
        /*0062*/ 	.short	0x0018
        /*0064*/ 	.byte	0x00, 0xf0, 0x11, 0x00


	//----- nvinfo : EIATTR_KPARAM_INFO
	.align		4
.L_157:
        /*0068*/ 	.byte	0x04, 0x17
        /*006a*/ 	.short	(.L_159 - .L_158)
.L_158:
        /*006c*/ 	.word	0x00000000
        /*0070*/ 	.short	0x0003
        /*0072*/ 	.short	0x0010
        /*0074*/ 	.byte	0x00, 0xf5, 0x21, 0x00


	//----- nvinfo : EIATTR_KPARAM_INFO
	.align		4
.L_159:
        /*0078*/ 	.byte	0x04, 0x17
        /*007a*/ 	.short	(.L_161 - .L_160)
.L_160:
        /*007c*/ 	.word	0x00000000
        /*0080*/ 	.short	0x0002
        /*0082*/ 	.short	0x0008
        /*0084*/ 	.byte	0x00, 0xf5, 0x21, 0x00


	//----- nvinfo : EIATTR_KPARAM_INFO
	.align		4
.L_161:
        /*0088*/ 	.byte	0x04, 0x17
        /*008a*/ 	.short	(.L_163 - .L_162)
.L_162:
        /*008c*/ 	.word	0x00000000
        /*0090*/ 	.short	0x0001
        /*0092*/ 	.short	0x0004
        /*0094*/ 	.byte	0x00, 0xf0, 0x11, 0x00


	//----- nvinfo : EIATTR_KPARAM_INFO
	.align		4
.L_163:
        /*0098*/ 	.byte	0x04, 0x17
        /*009a*/ 	.short	(.L_165 - .L_164)
.L_164:
        /*009c*/ 	.word	0x00000000
        /*00a0*/ 	.short	0x0000
        /*00a2*/ 	.short	0x0000
        /*00a4*/ 	.byte	0x00, 0xf0, 0x11, 0x00


	//----- nvinfo : EIATTR_SPARSE_MMA_MASK
	.align		4
.L_165:
        /*00a8*/ 	.byte	0x03, 0x50
        /*00aa*/ 	.short	0x0000


	//----- nvinfo : EIATTR_MAXREG_COUNT
	.align		4
        /*00ac*/ 	.byte	0x03, 0x1b
        /*00ae*/ 	.short	0x00ff


	//----- nvinfo : EIATTR_NUM_BARRIERS
	.align		4
        /*00b0*/ 	.byte	0x02, 0x4c
        /*00b2*/ 	.byte	0x01
	.zero		1


	//----- nvinfo : EIATTR_ANNOTATIONS
	.align		4
        /*00b4*/ 	.byte	0x04, 0x55
        /*00b6*/ 	.short	(.L_167 - .L_166)


	//   ....[0]....
.L_166:
        /*00b8*/ 	.word	0x00000001
        /*00bc*/ 	.byte	0xe0, 0x0d, 0x00, 0x00, 0x01, 0x00, 0x00, 0x00, 0xf0, 0x19, 0x00, 0x00, 0x01, 0x00, 0x00, 0x00
        /*00cc*/ 	.byte	0x00, 0x1a, 0x00, 0x00, 0x01, 0x00, 0x00, 0x00, 0x10, 0x1a, 0x00, 0x00, 0x01, 0x00, 0x00, 0x00
        /*00dc*/ 	.byte	0x20, 0x1a, 0x00, 0x00, 0x01, 0x00, 0x00, 0x00, 0x30, 0x1a, 0x00, 0x00, 0x01, 0x00, 0x00, 0x00
        /*00ec*/ 	.byte	0x50, 0x1a, 0x00, 0x00, 0x01, 0x00, 0x00, 0x00, 0xe0, 0x1a, 0x00, 0x00, 0x01, 0x00, 0x00, 0x00
        /*00fc*/ 	.byte	0x00, 0x1b, 0x00, 0x00, 0x01, 0x00, 0x00, 0x00, 0x20, 0x1b, 0x00, 0x00, 0x01, 0x00, 0x00, 0x00
        /*010c*/ 	.byte	0x30, 0x1b, 0x00, 0x00


	//----- nvinfo : EIATTR_MERCURY_ISA_VERSION
	.align		4
.L_167:
        /*0110*/ 	.byte	0x03, 0x5f
        /*0112*/ 	.short	0x0101


	//----- nvinfo : EIATTR_VRC_CTA_INIT_COUNT
	.align		4
        /*0114*/ 	.byte	0x02, 0x4a
	.zero		1
	.zero		1


	//----- nvinfo : EIATTR_EXIT_INSTR_OFFSETS
	.align		4
        /*0118*/ 	.byte	0x04, 0x1c
        /*011a*/ 	.short	(.L_169 - .L_168)


	//   ....[0]....
.L_168:
        /*011c*/ 	.word	0x000035c0


	//   ....[1]....
        /*0120*/ 	.word	0x00003b90


	//   ....[2]....
        /*0124*/ 	.word	0x00003e80


	//   ....[3]....
        /*0128*/ 	.word	0x000042f0


	//----- nvinfo : EIATTR_CRS_STACK_SIZE
	.align		4
.L_169:
        /*012c*/ 	.byte	0x04, 0x1e
        /*012e*/ 	.short	(.L_171 - .L_170)
.L_170:
        /*0130*/ 	.word	0x00000000


	//----- nvinfo : EIATTR_CBANK_PARAM_SIZE
	.align		4
.L_171:
        /*0134*/ 	.byte	0x03, 0x19
        /*0136*/ 	.short	0x0048


	//----- nvinfo : EIATTR_PARAM_CBANK
	.align		4
        /*0138*/ 	.byte	0x04, 0x0a
        /*013a*/ 	.short	(.L_173 - .L_172)
	.align		4
.L_172:
        /*013c*/ 	.word	index@(.nv.constant0.radix_prefix_and_scatter)
        /*0140*/ 	.short	0x0380
        /*0142*/ 	.short	0x0048


	//----- nvinfo : EIATTR_SW_WAR
	.align		4
.L_173:
        /*0144*/ 	.byte	0x04, 0x36
        /*0146*/ 	.short	(.L_175 - .L_174)
.L_174:
        /*0148*/ 	.word	0x00000008
.L_175:


//--------------------- .nv.info.radix_histogram_chunked --------------------------
	.section	.nv.info.radix_histogram_chunked,"",@"SHT_CUDA_INFO"
	.sectionflags	@""
	.align	4


	//----- nvinfo : EIATTR_CUDA_API_VERSION
	.align		4
        /*0000*/ 	.byte	0x04, 0x37
        /*0002*/ 	.short	(.L_177 - .L_176)
.L_176:
        /*0004*/ 	.word	0x00000082


	//----- nvinfo : EIATTR_KPARAM_INFO
	.align		4
.L_177:
        /*0008*/ 	.byte	0x04, 0x17
        /*000a*/ 	.short	(.L_179 - .L_178)
.L_178:
        /*000c*/ 	.word	0x00000000
        /*0010*/ 	.short	0x0004
        /*0012*/ 	.short	0x0018
        /*0014*/ 	.byte	0x00, 0xf5, 0x21, 0x00


	//----- nvinfo : EIATTR_KPARAM_INFO
	.align		4
.L_179:
        /*0018*/ 	.byte	0x04, 0x17
        /*001a*/ 	.short	(.L_181 - .L_180)
.L_180:
        /*001c*/ 	.word	0x00000000
        /*0020*/ 	.short	0x0003
        /*0022*/ 	.short	0x0010
        /*0024*/ 	.byte	0x00, 0xf0, 0x11, 0x00


	//----- nvinfo : EIATTR_KPARAM_INFO
	.align		4
.L_181:
        /*0028*/ 	.byte	0x04, 0x17
        /*002a*/ 	.short	(.L_183 - .L_182)
.L_182:
        /*002c*/ 	.word	0x00000000
        /*0030*/ 	.short	0x0002
        /*0032*/ 	.short	0x0008
        /*0034*/ 	.byte	0x00, 0xf5, 0x21, 0x00


	//----- nvinfo : EIATTR_KPARAM_INFO
	.align		4
.L_183:
        /*0038*/ 	.byte	0x04, 0x17
        /*003a*/ 	.short	(.L_185 - .L_184)
.L_184:
        /*003c*/ 	.word	0x00000000
        /*0040*/ 	.short	0x0001
        /*0042*/ 	.short	0x0004
        /*0044*/ 	.byte	0x00, 0xf0, 0x11, 0x00


	//----- nvinfo : EIATTR_KPARAM_INFO
	.align		4
.L_185:
        /*0048*/ 	.byte	0x04, 0x17
        /*004a*/ 	.short	(.L_187 - .L_186)
.L_186:
        /*004c*/ 	.word	0x00000000
        /*0050*/ 	.short	0x0000
        /*0052*/ 	.short	0x0000
        /*0054*/ 	.byte	0x00, 0xf0, 0x11, 0x00


	//----- nvinfo : EIATTR_SPARSE_MMA_MASK
	.align		4
.L_187:
        /*0058*/ 	.byte	0x03, 0x50
        /*005a*/ 	.short	0x0000


	//----- nvinfo : EIATTR_MAXREG_COUNT
	.align		4
        /*005c*/ 	.byte	0x03, 0x1b
        /*005e*/ 	.short	0x00ff


	//----- nvinfo : EIATTR_NUM_BARRIERS
	.align		4
        /*0060*/ 	.byte	0x02, 0x4c
        /*0062*/ 	.byte	0x01
	.zero		1


	//----- nvinfo : EIATTR_MERCURY_ISA_VERSION
	.align		4
        /*0064*/ 	.byte	0x03, 0x5f
        /*0066*/ 	.short	0x0101


	//----- nvinfo : EIATTR_VRC_CTA_INIT_COUNT
	.align		4
        /*0068*/ 	.byte	0x02, 0x4a
	.zero		1
	.zero		1


	//----- nvinfo : EIATTR_EXIT_INSTR_OFFSETS
	.align		4
        /*006c*/ 	.byte	0x04, 0x1c
        /*006e*/ 	.short	(.L_189 - .L_188)


	//   ....[0]....
.L_188:
        /*0070*/ 	.word	0x00000040


	//   ....[1]....
        /*0074*/ 	.word	0x00000640


	//   ....[2]....
        /*0078*/ 	.word	0x00000950


	//   ....[3]....
        /*007c*/ 	.word	0x00000b60


	//----- nvinfo : EIATTR_CRS_STACK_SIZE
	.align		4
.L_189:
        /*0080*/ 	.byte	0x04, 0x1e
        /*0082*/ 	.short	(.L_191 - .L_190)
.L_190:
        /*0084*/ 	.word	0x00000000


	//----- nvinfo : EIATTR_CBANK_PARAM_SIZE
	.align		4
.L_191:
        /*0088*/ 	.byte	0x03, 0x19
        /*008a*/ 	.short	0x0020


	//----- nvinfo : EIATTR_PARAM_CBANK
	.align		4
        /*008c*/ 	.byte	0x04, 0x0a
        /*008e*/ 	.short	(.L_193 - .L_192)
	.align		4
.L_192:
        /*0090*/ 	.word	index@(.nv.constant0.radix_histogram_chunked)
        /*0094*/ 	.short	0x0380
        /*0096*/ 	.short	0x0020


	//----- nvinfo : EIATTR_SW_WAR
	.align		4
.L_193:
        /*0098*/ 	.byte	0x04, 0x36
        /*009a*/ 	.short	(.L_195 - .L_194)
.L_194:
        /*009c*/ 	.word	0x00000008
.L_195:


//--------------------- .nv.info.execute_refinement_moves --------------------------
	.section	.nv.info.execute_refinement_moves,"",@"SHT_CUDA_INFO"
	.sectionflags	@""
	.align	4


	//----- nvinfo : EIATTR_CUDA_API_VERSION
	.align		4
        /*0000*/ 	.byte	0x04, 0x37
        /*0002*/ 	.short	(.L_197 - .L_196)
.L_196:
        /*0004*/ 	.word	0x00000082


	//----- nvinfo : EIATTR_KPARAM_INFO
	.align		4
.L_197:
        /*0008*/ 	.byte	0x04, 0x17
        /*000a*/ 	.short	(.L_199 - .L_198)
.L_198:
        /*000c*/ 	.word	0x00000000
        /*0010*/ 	.short	0x0006
        /*0012*/ 	.short	0x0030
        /*0014*/ 	.byte	0x00, 0xf5, 0x21, 0x00


	//----- nvinfo : EIATTR_KPARAM_INFO
	.align		4
.L_199:
        /*0018*/ 	.byte	0x04, 0x17
        /*001a*/ 	.short	(.L_201 - .L_200)
.L_200:
        /*001c*/ 	.word	0x00000000
        /*0020*/ 	.short	0x0005
        /*0022*/ 	.short	0x0028
        /*0024*/ 	.byte	0x00, 0xf5, 0x21, 0x00


	//----- nvinfo : EIATTR_KPARAM_INFO
	.align		4
.L_201:
        /*0028*/ 	.byte	0x04, 0x17
        /*002a*/ 	.short	(.L_203 - .L_202)
.L_202:
        /*002c*/ 	.word	0x00000000
        /*0030*/ 	.short	0x0004
        /*0032*/ 	.short	0x0020
        /*0034*/ 	.byte	0x00, 0xf5, 0x21, 0x00


	//----- nvinfo : EIATTR_KPARAM_INFO
	.align		4
.L_203:
        /*0038*/ 	.byte	0x04, 0x17
        /*003a*/ 	.short	(.L_205 - .L_204)
.L_204:
        /*003c*/ 	.word	0x00000000
        /*0040*/ 	.short	0x0003
        /*0042*/ 	.short	0x0018
        /*0044*/ 	.byte	0x00, 0xf0, 0x11, 0x00


	//----- nvinfo : EIATTR_KPARAM_INFO
	.align		4
.L_205:
        /*0048*/ 	.byte	0x04, 0x17
        /*004a*/ 	.short	(.L_207 - .L_206)
.L_206:
        /*004c*/ 	.word	0x00000000
        /*0050*/ 	.short	0x0002
        /*0052*/ 	.short	0x0010
        /*0054*/ 	.byte	0x00, 0xf5, 0x21, 0x00


	//----- nvinfo : EIATTR_KPARAM_INFO
	.align		4
.L_207:
        /*0058*/ 	.byte	0x04, 0x17
        /*005a*/ 	.short	(.L_209 - .L_208)
.L_208:
        /*005c*/ 	.word	0x00000000
        /*0060*/ 	.short	0x0001
        /*0062*/ 	.short	0x0008
        /*0064*/ 	.byte	0x00, 0xf5, 0x21, 0x00


	//----- nvinfo : EIATTR_KPARAM_INFO
	.align		4
.L_209:
        /*0068*/ 	.byte	0x04, 0x17
        /*006a*/ 	.short	(.L_211 - .L_210)
.L_210:
        /*006c*/ 	.word	0x00000000
        /*0070*/ 	.short	0x0000
        /*0072*/ 	.short	0x0000
        /*0074*/ 	.byte	0x00, 0xf0, 0x11, 0x00


	//----- nvinfo : EIATTR_SPARSE_MMA_MASK
	.align		4
.L_211:
        /*0078*/ 	.byte	0x03, 0x50
        /*007a*/ 	.short	0x0000


	//----- nvinfo : EIATTR_MAXREG_COUNT
	.align		4
        /*007c*/ 	.byte	0x03, 0x1b
        /*007e*/ 	.short	0x00ff


	//----- nvinfo : EIATTR_MERCURY_ISA_VERSION
	.align		4
        /*0080*/ 	.byte	0x03, 0x5f
        /*0082*/ 	.short	0x0101


	//----- nvinfo : EIATTR_VRC_CTA_INIT_COUNT
	.align		4
        /*0084*/ 	.byte	0x02, 0x4a
	.zero		1
	.zero		1


	//----- nvinfo : EIATTR_EXIT_INSTR_OFFSETS
	.align		4
        /*0088*/ 	.byte	0x04, 0x1c
        /*008a*/ 	.short	(.L_213 - .L_212)


	//   ....[0]....
.L_212:
        /*008c*/ 	.word	0x00000060


	//   ....[1]....
        /*0090*/ 	.word	0x00000900


	//   ....[2]....
        /*0094*/ 	.word	0x00000be0


	//----- nvinfo : EIATTR_CBANK_PARAM_SIZE
	.align		4
.L_213:
        /*0098*/ 	.byte	0x03, 0x19
        /*009a*/ 	.short	0x0038


	//----- nvinfo : EIATTR_PARAM_CBANK
	.align		4
        /*009c*/ 	.byte	0x04, 0x0a
        /*009e*/ 	.short	(.L_215 - .L_214)
	.align		4
.L_214:
        /*00a0*/ 	.word	index@(.nv.constant0.execute_refinement_moves)
        /*00a4*/ 	.short	0x0380
        /*00a6*/ 	.short	0x0038


	//----- nvinfo : EIATTR_SW_WAR
	.align		4
.L_215:
        /*00a8*/ 	.byte	0x04, 0x36
        /*00aa*/ 	.short	(.L_217 - .L_216)
.L_216:
        /*00ac*/ 	.word	0x00000008
.L_217:


//--------------------- .nv.info.compute_refinement_moves --------------------------
	.section	.nv.info.compute_refinement_moves,"",@"SHT_CUDA_INFO"
	.sectionflags	@""
	.align	4


	//----- nvinfo : EIATTR_CUDA_API_VERSION
	.align		4
        /*0000*/ 	.byte	0x04, 0x37
        /*0002*/ 	.short	(.L_219 - .L_218)
.L_218:
        /*0004*/ 	.word	0x00000082


	//----- nvinfo : EIATTR_KPARAM_INFO
	.align		4
.L_219:
        /*0008*/ 	.byte	0x04, 0x17
        /*000a*/ 	.short	(.L_221 - .L_220)
.L_220:
        /*000c*/ 	.word	0x00000000
        /*0010*/ 	.short	0x000d
        /*0012*/ 	.short	0x0060
        /*0014*/ 	.byte	0x00, 0xf5, 0x21, 0x00


	//----- nvinfo : EIATTR_KPARAM_INFO
	.align		4
.L_221:
        /*0018*/ 	.byte	0x04, 0x17
        /*001a*/ 	.short	(.L_223 - .L_222)
.L_222:
        /*001c*/ 	.word	0x00000000
        /*0020*/ 	.short	0x000c
        /*0022*/ 	.short	0x0058
        /*0024*/ 	.byte	0x00, 0xf0, 0x11, 0x00


	//----- nvinfo : EIATTR_KPARAM_INFO
	.align		4
.L_223:
        /*0028*/ 	.byte	0x04, 0x17
        /*002a*/ 	.short	(.L_225 - .L_224)
.L_224:
        /*002c*/ 	.word	0x00000000
        /*0030*/ 	.short	0x000b
        /*0032*/ 	.short	0x0050
        /*0034*/ 	.byte	0x00, 0xf5, 0x21, 0x00


	//----- nvinfo : EIATTR_KPARAM_INFO
	.align		4
.L_225:
        /*0038*/ 	.byte	0x04, 0x17
        /*003a*/ 	.short	(.L_227 - .L_226)
.L_226:
        /*003c*/ 	.word	0x00000000
        /*0040*/ 	.short	0x000a
        /*0042*/ 	.short	0x0048
        /*0044*/ 	.byte	0x00, 0xf5, 0x21, 0x00


	//----- nvinfo : EIATTR_KPARAM_INFO
	.align		4
.L_227:
        /*0048*/ 	.byte	0x04, 0x17
        /*004a*/ 	.short	(.L_229 - .L_228)
.L_228:
        /*004c*/ 	.word	0x00000000
        /*0050*/ 	.short	0x0009
        /*0052*/ 	.short	0x0040
        /*0054*/ 	.byte	0x00, 0xf5, 0x21, 0x00


	//----- nvinfo : EIATTR_KPARAM_INFO
	.align		4
.L_229:
        /*0058*/ 	.byte	0x04, 0x17
        /*005a*/ 	.short	(.L_231 - .L_230)
.L_230:
        /*005c*/ 	.word	0x00000000
        /*0060*/ 	.short	0x0008
        /*0062*/ 	.short	0x0038
        /*0064*/ 	.byte	0x00, 0xf5, 0x21, 0x00


	//----- nvinfo : EIATTR_KPARAM_INFO
	.align		4
.L_231:
        /*0068*/ 	.byte	0x04, 0x17
        /*006a*/ 	.short	(.L_233 - .L_232)
.L_232:
        /*006c*/ 	.word	0x00000000
        /*0070*/ 	.short	0x0007
        /*0072*/ 	.short	0x0030
        /*0074*/ 	.byte	0x00, 0xf5, 0x21, 0x00


	//----- nvinfo : EIATTR_KPARAM_INFO
	.align		4
.L_233:
        /*0078*/ 	.byte	0x04, 0x17
        /*007a*/ 	.short	(.L_235 - .L_234)
.L_234:
        /*007c*/ 	.word	0x00000000
        /*0080*/ 	.short	0x0006
        /*0082*/ 	.short	0x0028
        /*0084*/ 	.byte	0x00, 0xf5, 0x21, 0x00


	//----- nvinfo : EIATTR_KPARAM_INFO
	.align		4
.L_235:
        /*0088*/ 	.byte	0x04, 0x17
        /*008a*/ 	.short	(.L_237 - .L_236)
.L_236:
        /*008c*/ 	.word	0x00000000
        /*0090*/ 	.short	0x0005
        /*0092*/ 	.short	0x0020
        /*0094*/ 	.byte	0x00, 0xf5, 0x21, 0x00


	//----- nvinfo : EIATTR_KPARAM_INFO
	.align		4
.L_237:
        /*0098*/ 	.byte	0x04, 0x17
        /*009a*/ 	.short	(.L_239 - .L_238)
.L_238:
        /*009c*/ 	.word	0x00000000
        /*00a0*/ 	.short	0x0004
        /*00a2*/ 	.short	0x0018
        /*00a4*/ 	.byte	0x00, 0xf5, 0x21, 0x00


	//----- nvinfo : EIATTR_KPARAM_INFO
	.align		4
.L_239:
        /*00a8*/ 	.byte	0x04, 0x17
        /*00aa*/ 	.short	(.L_241 - .L_240)
.L_240:
        /*00ac*/ 	.word	0x00000000
        /*00b0*/ 	.short	0x0003
        /*00b2*/ 	.short	0x0010
        /*00b4*/ 	.byte	0x00, 0xf5, 0x21, 0x00


	//----- nvinfo : EIATTR_KPARAM_INFO
	.align		4
.L_241:
        /*00b8*/ 	.byte	0x04, 0x17
        /*00ba*/ 	.short	(.L_243 - .L_242)
.L_242:
        /*00bc*/ 	.word	0x00000000
        /*00c0*/ 	.short	0x0002
        /*00c2*/ 	.short	0x0008
        /*00c4*/ 	.byte	0x00, 0xf0, 0x11, 0x00


	//----- nvinfo : EIATTR_KPARAM_INFO
	.align		4
.L_243:
        /*00c8*/ 	.byte	0x04, 0x17
        /*00ca*/ 	.short	(.L_245 - .L_244)
.L_244:
        /*00cc*/ 	.word	0x00000000
        /*00d0*/ 	.short	0x0001
        /*00d2*/ 	.short	0x0004
        /*00d4*/ 	.byte	0x00, 0xf0, 0x11, 0x00


	//----- nvinfo : EIATTR_KPARAM_INFO
	.align		4
.L_245:
        /*00d8*/ 	.byte	0x04, 0x17
        /*00da*/ 	.short	(.L_247 - .L_246)
.L_246:
        /*00dc*/ 	.word	0x00000000
        /*00e0*/ 	.short	0x0000
        /*00e2*/ 	.short	0x0000
        /*00e4*/ 	.byte	0x00, 0xf0, 0x11, 0x00


	//----- nvinfo : EIATTR_SPARSE_MMA_MASK
	.align		4
.L_247:
        /*00e8*/ 	.byte	0x03, 0x50
        /*00ea*/ 	.short	0x0000


	//----- nvinfo : EIATTR_MAXREG_COUNT
	.align		4
        /*00ec*/ 	.byte	0x03, 0x1b
        /*00ee*/ 	.short	0x00ff


	//----- nvinfo : EIATTR_MERCURY_ISA_VERSION
	.align		4
        /*00f0*/ 	.byte	0x03, 0x5f
        /*00f2*/ 	.short	0x0101


	//----- nvinfo : EIATTR_INT_WARP_WIDE_INSTR_OFFSETS
	.align		4
        /*00f4*/ 	.byte	0x04, 0x31
        /*00f6*/ 	.short	(.L_249 - .L_248)


	//   ....[0]....
.L_248:
        /*00f8*/ 	.word	0x00003560


	//----- nvinfo : EIATTR_VRC_CTA_INIT_COUNT
	.align		4
.L_249:
        /*00fc*/ 	.byte	0x02, 0x4a
	.zero		1
	.zero		1


	//----- nvinfo : EIATTR_EXIT_INSTR_OFFSETS
	.align		4
        /*0100*/ 	.byte	0x04, 0x1c
        /*0102*/ 	.short	(.L_251 - .L_250)


	//   ....[0]....
.L_250:
        /*0104*/ 	.word	0x00000080


	//   ....[1]....
        /*0108*/ 	.word	0x00000170


	//   ....[2]....
        /*010c*/ 	.word	0x000001d0


	//   ....[3]....
        /*0110*/ 	.word	0x00003520


	//   ....[4]....
        /*0114*/ 	.word	0x00003780


	//----- nvinfo : EIATTR_CRS_STACK_SIZE
	.align		4
.L_251:
        /*0118*/ 	.byte	0x04, 0x1e
        /*011a*/ 	.short	(.L_253 - .L_252)
.L_252:
        /*011c*/ 	.word	0x00000000


	//----- nvinfo : EIATTR_CBANK_PARAM_SIZE
	.align		4
.L_253:
        /*0120*/ 	.byte	0x03, 0x19
        /*0122*/ 	.short	0x0068


	//----- nvinfo : EIATTR_PARAM_CBANK
	.align		4
        /*0124*/ 	.byte	0x04, 0x0a
        /*0126*/ 	.short	(.L_255 - .L_254)
	.align		4
.L_254:
        /*0128*/ 	.word	index@(.nv.constant0.compute_refinement_moves)
        /*012c*/ 	.short	0x0380
        /*012e*/ 	.short	0x0068


	//----- nvinfo : EIATTR_SW_WAR
	.align		4
.L_255:
        /*0130*/ 	.byte	0x04, 0x36
        /*0132*/ 	.short	(.L_257 - .L_256)
.L_256:
        /*0134*/ 	.word	0x00000008
.L_257:


//--------------------- .nv.info.precompute_edge_flags --------------------------
	.section	.nv.info.precompute_edge_flags,"",@"SHT_CUDA_INFO"
	.sectionflags	@""
	.align	4


	//----- nvinfo : EIATTR_CUDA_API_VERSION
	.align		4
        /*0000*/ 	.byte	0x04, 0x37
        /*0002*/ 	.short	(.L_259 - .L_258)
.L_258:
        /*0004*/ 	.word	0x00000082


	//----- nvinfo : EIATTR_KPARAM_INFO
	.align		4
.L_259:
        /*0008*/ 	.byte	0x04, 0x17
        /*000a*/ 	.short	(.L_261 - .L_260)
.L_260:
        /*000c*/ 	.word	0x00000000
        /*0010*/ 	.short	0x0006
        /*0012*/ 	.short	0x0028
        /*0014*/ 	.byte	0x00, 0xf5, 0x21, 0x00


	//----- nvinfo : EIATTR_KPARAM_INFO
	.align		4
.L_261:
        /*0018*/ 	.byte	0x04, 0x17
        /*001a*/ 	.short	(.L_263 - .L_262)
.L_262:
        /*001c*/ 	.word	0x00000000
        /*0020*/ 	.short	0x0005
        /*0022*/ 	.short	0x0020
        /*0024*/ 	.byte	0x00, 0xf5, 0x21, 0x00


	//----- nvinfo : EIATTR_KPARAM_INFO
	.align		4
.L_263:
        /*0028*/ 	.byte	0x04, 0x17
        /*002a*/ 	.short	(.L_265 - .L_264)
.L_264:
        /*002c*/ 	.word	0x00000000
        /*0030*/ 	.short	0x0004
        /*0032*/ 	.short	0x0018
        /*0034*/ 	.byte	0x00, 0xf5, 0x21, 0x00


	//----- nvinfo : EIATTR_KPARAM_INFO
	.align		4
.L_265:
        /*0038*/ 	.byte	0x04, 0x17
        /*003a*/ 	.short	(.L_267 - .L_266)
.L_266:
        /*003c*/ 	.word	0x00000000
        /*0040*/ 	.short	0x0003
        /*0042*/ 	.short	0x0010
        /*0044*/ 	.byte	0x00, 0xf5, 0x21, 0x00


	//----- nvinfo : EIATTR_KPARAM_INFO
	.align		4
.L_267:
        /*0048*/ 	.byte	0x04, 0x17
        /*004a*/ 	.short	(.L_269 - .L_268)
.L_268:
        /*004c*/ 	.word	0x00000000
        /*0050*/ 	.short	0x0002
        /*0052*/ 	.short	0x0008
        /*0054*/ 	.byte	0x00, 0xf5, 0x21, 0x00


	//----- nvinfo : EIATTR_KPARAM_INFO
	.align		4
.L_269:
        /*0058*/ 	.byte	0x04, 0x17
        /*005a*/ 	.short	(.L_271 - .L_270)
.L_270:
        /*005c*/ 	.word	0x00000000
        /*0060*/ 	.short	0x0001
        /*0062*/ 	.short	0x0004
        /*0064*/ 	.byte	0x00, 0xf0, 0x11, 0x00


	//----- nvinfo : EIATTR_KPARAM_INFO
	.align		4
.L_271:
        /*0068*/ 	.byte	0x04, 0x17
        /*006a*/ 	.short	(.L_273 - .L_272)
.L_272:
        /*006c*/ 	.word	0x00000000
        /*0070*/ 	.short	0x0000
        /*0072*/ 	.short	0x0000
        /*0074*/ 	.byte	0x00, 0xf0, 0x11, 0x00


	//----- nvinfo : EIATTR_SPARSE_MMA_MASK
	.align		4
.L_273:
        /*0078*/ 	.byte	0x03, 0x50
        /*007a*/ 	.short	0x0000


	//----- nvinfo : EIATTR_MAXREG_COUNT
	.align		4
        /*007c*/ 	.byte	0x03, 0x1b
        /*007e*/ 	.short	0x00ff


	//----- nvinfo : EIATTR_MERCURY_ISA_VERSION
	.align		4
        /*0080*/ 	.byte	0x03, 0x5f
        /*0082*/ 	.short	0x0101


	//----- nvinfo : EIATTR_VRC_CTA_INIT_COUNT
	.align		4
        /*0084*/ 	.byte	0x02, 0x4a
	.zero		1
	.zero		1


	//----- nvinfo : EIATTR_EXIT_INSTR_OFFSETS
	.align		4
        /*0088*/ 	.byte	0x04, 0x1c
        /*008a*/ 	.short	(.L_275 - .L_274)


	//   ....[0]....
.L_274:
        /*008c*/ 	.word	0x00000070


	//   ....[1]....
        /*0090*/ 	.word	0x000008d0


	//----- nvinfo : EIATTR_CRS_STACK_SIZE
	.align		4
.L_275:
        /*0094*/ 	.byte	0x04, 0x1e
        /*0096*/ 	.short	(.L_277 - .L_276)
.L_276:
        /*0098*/ 	.word	0x00000000


	//----- nvinfo : EIATTR_CBANK_PARAM_SIZE
	.align		4
.L_277:
        /*009c*/ 	.byte	0x03, 0x19
        /*009e*/ 	.short	0x0030


	//----- nvinfo : EIATTR_PARAM_CBANK
	.align		4
        /*00a0*/ 	.byte	0x04, 0x0a
        /*00a2*/ 	.short	(.L_279 - .L_278)
	.align		4
.L_278:
        /*00a4*/ 	.word	index@(.nv.constant0.precompute_edge_flags)
        /*00a8*/ 	.short	0x0380
        /*00aa*/ 	.short	0x0030


	//----- nvinfo : EIATTR_SW_WAR
	.align		4
.L_279:
        /*00ac*/ 	.byte	0x04, 0x36
        /*00ae*/ 	.short	(.L_281 - .L_280)
.L_280:
        /*00b0*/ 	.word	0x00000008
.L_281:


//--------------------- .nv.info.execute_node_assignments --------------------------
	.section	.nv.info.execute_node_assignments,"",@"SHT_CUDA_INFO"
	.sectionflags	@""
	.align	4


	//----- nvinfo : EIATTR_CUDA_API_VERSION
	.align		4
        /*0000*/ 	.byte	0x04, 0x37
        /*0002*/ 	.short	(.L_283 - .L_282)
.L_282:
        /*0004*/ 	.word	0x00000082


	//----- nvinfo : EIATTR_KPARAM_INFO
	.align		4
.L_283:
        /*0008*/ 	.byte	0x04, 0x17
        /*000a*/ 	.short	(.L_285 - .L_284)
.L_284:
        /*000c*/ 	.word	0x00000000
        /*0010*/ 	.short	0x0006
        /*0012*/ 	.short	0x0028
        /*0014*/ 	.byte	0x00, 0xf5, 0x21, 0x00


	//----- nvinfo : EIATTR_KPARAM_INFO
	.align		4
.L_285:
        /*0018*/ 	.byte	0x04, 0x17
        /*001a*/ 	.short	(.L_287 - .L_286)
.L_286:
        /*001c*/ 	.word	0x00000000
        /*0020*/ 	.short	0x0005
        /*0022*/ 	.short	0x0020
        /*0024*/ 	.byte	0x00, 0xf5, 0x21, 0x00


	//----- nvinfo : EIATTR_KPARAM_INFO
	.align		4
.L_287:
        /*0028*/ 	.byte	0x04, 0x17
        /*002a*/ 	.short	(.L_289 - .L_288)
.L_288:
        /*002c*/ 	.word	0x00000000
        /*0030*/ 	.short	0x0004
        /*0032*/ 	.short	0x0018
        /*0034*/ 	.byte	0x00, 0xf5, 0x21, 0x00


	//----- nvinfo : EIATTR_KPARAM_INFO
	.align		4
.L_289:
        /*0038*/ 	.byte	0x04, 0x17
        /*003a*/ 	.short	(.L_291 - .L_290)
.L_290:
        /*003c*/ 	.word	0x00000000
        /*0040*/ 	.short	0x0003
        /*0042*/ 	.short	0x0010
        /*0044*/ 	.byte	0x00, 0xf5, 0x21, 0x00


	//----- nvinfo : EIATTR_KPARAM_INFO
	.align		4
.L_291:
        /*0048*/ 	.byte	0x04, 0x17
        /*004a*/ 	.short	(.L_293 - .L_292)
.L_292:
        /*004c*/ 	.word	0x00000000
        /*0050*/ 	.short	0x0002
        /*0052*/ 	.short	0x0008
        /*0054*/ 	.byte	0x00, 0xf0, 0x11, 0x00


	//----- nvinfo : EIATTR_KPARAM_INFO
	.align		4
.L_293:
        /*0058*/ 	.byte	0x04, 0x17
        /*005a*/ 	.short	(.L_295 - .L_294)
.L_294:
        /*005c*/ 	.word	0x00000000
        /*0060*/ 	.short	0x0001
        /*0062*/ 	.short	0x0004
        /*0064*/ 	.byte	0x00, 0xf0, 0x11, 0x00


	//----- nvinfo : EIATTR_KPARAM_INFO
	.align		4
.L_295:
        /*0068*/ 	.byte	0x04, 0x17
        /*006a*/ 	.short	(.L_297 - .L_296)
.L_296:
        /*006c*/ 	.word	0x00000000
        /*0070*/ 	.short	0x0000
        /*0072*/ 	.short	0x0000
        /*0074*/ 	.byte	0x00, 0xf0, 0x11, 0x00


	//----- nvinfo : EIATTR_SPARSE_MMA_MASK
	.align		4
.L_297:
        /*0078*/ 	.byte	0x03, 0x50
        /*007a*/ 	.short	0x0000


	//----- nvinfo : EIATTR_MAXREG_COUNT
	.align		4
        /*007c*/ 	.byte	0x03, 0x1b
        /*007e*/ 	.short	0x00ff


	//----- nvinfo : EIATTR_MERCURY_ISA_VERSION
	.align		4
        /*0080*/ 	.byte	0x03, 0x5f
        /*0082*/ 	.short	0x0101


	//----- nvinfo : EIATTR_VRC_CTA_INIT_COUNT
	.align		4
        /*0084*/ 	.byte	0x02, 0x4a
	.zero		1
	.zero		1


	//----- nvinfo : EIATTR_EXIT_INSTR_OFFSETS
	.align		4
        /*0088*/ 	.byte	0x04, 0x1c
        /*008a*/ 	.short	(.L_299 - .L_298)


	//   ....[0]....
.L_298:
        /*008c*/ 	.word	0x00000060


	//   ....[1]....
        /*0090*/ 	.word	0x000006e0


	//   ....[2]....
        /*0094*/ 	.word	0x00001160


	//   ....[3]....
        /*0098*/ 	.word	0x00001490


	//----- nvinfo : EIATTR_CBANK_PARAM_SIZE
	.align		4
.L_299:
        /*009c*/ 	.byte	0x03, 0x19
        /*009e*/ 	.short	0x0030


	//----- nvinfo : EIATTR_PARAM_CBANK
	.align		4
        /*00a0*/ 	.byte	0x04, 0x0a
        /*00a2*/ 	.short	(.L_301 - .L_300)
	.align		4
.L_300:
        /*00a4*/ 	.word	index@(.nv.constant0.execute_node_assignments)
        /*00a8*/ 	.short	0x0380
        /*00aa*/ 	.short	0x0030


	//----- nvinfo : EIATTR_SW_WAR
	.align		4
.L_301:
        /*00ac*/ 	.byte	0x04, 0x36
        /*00ae*/ 	.short	(.L_303 - .L_302)
.L_302:
        /*00b0*/ 	.word	0x00000008
.L_303:


//--------------------- .nv.info.compute_node_preferences --------------------------
	.section	.nv.info.compute_node_preferences,"",@"SHT_CUDA_INFO"
	.sectionflags	@""
	.align	4


	//----- nvinfo : EIATTR_CUDA_API_VERSION
	.align		4
        /*0000*/ 	.byte	0x04, 0x37
        /*0002*/ 	.short	(.L_305 - .L_304)
.L_304:
        /*0004*/ 	.word	0x00000082


	//----- nvinfo : EIATTR_KPARAM_INFO
	.align		4
.L_305:
        /*0008*/ 	.byte	0x04, 0x17
        /*000a*/ 	.short	(.L_307 - .L_306)
.L_306:
        /*000c*/ 	.word	0x00000000
        /*0010*/ 	.short	0x0008
        /*0012*/ 	.short	0x0038
        /*0014*/ 	.byte	0x00, 0xf5, 0x21, 0x00


	//----- nvinfo : EIATTR_KPARAM_INFO
	.align		4
.L_307:
        /*0018*/ 	.byte	0x04, 0x17
        /*001a*/ 	.short	(.L_309 - .L_308)
.L_308:
        /*001c*/ 	.word	0x00000000
        /*0020*/ 	.short	0x0007
        /*0022*/ 	.short	0x0030
        /*0024*/ 	.byte	0x00, 0xf5, 0x21, 0x00


	//----- nvinfo : EIATTR_KPARAM_INFO
	.align		4
.L_309:
        /*0028*/ 	.byte	0x04, 0x17
        /*002a*/ 	.short	(.L_311 - .L_310)
.L_310:
        /*002c*/ 	.word	0x00000000
        /*0030*/ 	.short	0x0006
        /*0032*/ 	.short	0x0028
        /*0034*/ 	.byte	0x00, 0xf5, 0x21, 0x00


	//----- nvinfo : EIATTR_KPARAM_INFO
	.align		4
.L_311:
        /*0038*/ 	.byte	0x04, 0x17
        /*003a*/ 	.short	(.L_313 - .L_312)
.L_312:
        /*003c*/ 	.word	0x00000000
        /*0040*/ 	.short	0x0005
        /*0042*/ 	.short	0x0020
        /*0044*/ 	.byte	0x00, 0xf5, 0x21, 0x00


	//----- nvinfo : EIATTR_KPARAM_INFO
	.align		4
.L_313:
        /*0048*/ 	.byte	0x04, 0x17
        /*004a*/ 	.short	(.L_315 - .L_314)
.L_314:
        /*004c*/ 	.word	0x00000000
        /*0050*/ 	.short	0x0004
        /*0052*/ 	.short	0x0018
        /*0054*/ 	.byte	0x00, 0xf5, 0x21, 0x00


	//----- nvinfo : EIATTR_KPARAM_INFO
	.align		4
.L_315:
        /*0058*/ 	.byte	0x04, 0x17
        /*005a*/ 	.short	(.L_317 - .L_316)
.L_316:
        /*005c*/ 	.word	0x00000000
        /*0060*/ 	.short	0x0003
        /*0062*/ 	.short	0x0010
        /*0064*/ 	.byte	0x00, 0xf5, 0x21, 0x00


	//----- nvinfo : EIATTR_KPARAM_INFO
	.align		4
.L_317:
        /*0068*/ 	.byte	0x04, 0x17
        /*006a*/ 	.short	(.L_319 - .L_318)
.L_318:
        /*006c*/ 	.word	0x00000000
        /*0070*/ 	.short	0x0002
        /*0072*/ 	.short	0x0008
        /*0074*/ 	.byte	0x00, 0xf0, 0x11, 0x00


	//----- nvinfo : EIATTR_KPARAM_INFO
	.align		4
.L_319:
        /*0078*/ 	.byte	0x04, 0x17
        /*007a*/ 	.short	(.L_321 - .L_320)
.L_320:
        /*007c*/ 	.word	0x00000000
        /*0080*/ 	.short	0x0001
        /*0082*/ 	.short	0x0004
        /*0084*/ 	.byte	0x00, 0xf0, 0x11, 0x00


	//----- nvinfo : EIATTR_KPARAM_INFO
	.align		4
.L_321:
        /*0088*/ 	.byte	0x04, 0x17
        /*008a*/ 	.short	(.L_323 - .L_322)
.L_322:
        /*008c*/ 	.word	0x00000000
        /*0090*/ 	.short	0x0000
        /*0092*/ 	.short	0x0000
        /*0094*/ 	.byte	0x00, 0xf0, 0x11, 0x00


	//----- nvinfo : EIATTR_SPARSE_MMA_MASK
	.align		4
.L_323:
        /*0098*/ 	.byte	0x03, 0x50
        /*009a*/ 	.short	0x0000


	//----- nvinfo : EIATTR_MAXREG_COUNT
	.align		4
        /*009c*/ 	.byte	0x03, 0x1b
        /*009e*/ 	.short	0x00ff


	//----- nvinfo : EIATTR_MERCURY_ISA_VERSION
	.align		4
        /*00a0*/ 	.byte	0x03, 0x5f
        /*00a2*/ 	.short	0x0101


	//----- nvinfo : EIATTR_VRC_CTA_INIT_COUNT
	.align		4
        /*00a4*/ 	.byte	0x02, 0x4a
	.zero		1
	.zero		1


	//----- nvinfo : EIATTR_EXIT_INSTR_OFFSETS
	.align		4
        /*00a8*/ 	.byte	0x04, 0x1c
        /*00aa*/ 	.short	(.L_325 - .L_324)


	//   ....[0]....
.L_324:
        /*00ac*/ 	.word	0x00000080


	//   ....[1]....
        /*00b0*/ 	.word	0x00001270


	//----- nvinfo : EIATTR_CRS_STACK_SIZE
	.align		4
.L_325:
        /*00b4*/ 	.byte	0x04, 0x1e
        /*00b6*/ 	.short	(.L_327 - .L_326)
.L_326:
        /*00b8*/ 	.word	0x00000000


	//----- nvinfo : EIATTR_CBANK_PARAM_SIZE
	.align		4
.L_327:
        /*00bc*/ 	.byte	0x03, 0x19
        /*00be*/ 	.short	0x0040


	//----- nvinfo : EIATTR_PARAM_CBANK
	.align		4
        /*00c0*/ 	.byte	0x04, 0x0a
        /*00c2*/ 	.short	(.L_329 - .L_328)
	.align		4
.L_328:
        /*00c4*/ 	.word	index@(.nv.constant0.compute_node_preferences)
        /*00c8*/ 	.short	0x0380
        /*00ca*/ 	.short	0x0040


	//----- nvinfo : EIATTR_SW_WAR
	.align		4
.L_329:
        /*00cc*/ 	.byte	0x04, 0x36
        /*00ce*/ 	.short	(.L_331 - .L_330)
.L_330:
        /*00d0*/ 	.word	0x00000008
.L_331:


//--------------------- .nv.info.hyperedge_clustering --------------------------
	.section	.nv.info.hyperedge_clustering,"",@"SHT_CUDA_INFO"
	.sectionflags	@""
	.align	4


	//----- nvinfo : EIATTR_CUDA_API_VERSION
	.align		4
        /*0000*/ 	.byte	0x04, 0x37
        /*0002*/ 	.short	(.L_333 - .L_332)
.L_332:
        /*0004*/ 	.word	0x00000082


	//----- nvinfo : EIATTR_KPARAM_INFO
	.align		4
.L_333:
        /*0008*/ 	.byte	0x04, 0x17
        /*000a*/ 	.short	(.L_335 - .L_334)
.L_334:
        /*000c*/ 	.word	0x00000000
        /*0010*/ 	.short	0x0003
        /*0012*/ 	.short	0x0010
        /*0014*/ 	.byte	0x00, 0xf5, 0x21, 0x00


	//----- nvinfo : EIATTR_KPARAM_INFO
	.align		4
.L_335:
        /*0018*/ 	.byte	0x04, 0x17
        /*001a*/ 	.short	(.L_337 - .L_336)
.L_336:
        /*001c*/ 	.word	0x00000000
        /*0020*/ 	.short	0x0002
        /*0022*/ 	.short	0x0008
        /*0024*/ 	.byte	0x00, 0xf5, 0x21, 0x00


	//----- nvinfo : EIATTR_KPARAM_INFO
	.align		4
.L_337:
        /*0028*/ 	.byte	0x04, 0x17
        /*002a*/ 	.short	(.L_339 - .L_338)
.L_338:
        /*002c*/ 	.word	0x00000000
        /*0030*/ 	.short	0x0001
        /*0032*/ 	.short	0x0004
        /*0034*/ 	.byte	0x00, 0xf0, 0x11, 0x00


	//----- nvinfo : EIATTR_KPARAM_INFO
	.align		4
.L_339:
        /*0038*/ 	.byte	0x04, 0x17
        /*003a*/ 	.short	(.L_341 - .L_340)
.L_340:
        /*003c*/ 	.word	0x00000000
        /*0040*/ 	.short	0x0000
        /*0042*/ 	.short	0x0000
        /*0044*/ 	.byte	0x00, 0xf0, 0x11, 0x00


	//----- nvinfo : EIATTR_SPARSE_MMA_MASK
	.align		4
.L_341:
        /*0048*/ 	.byte	0x03, 0x50
        /*004a*/ 	.short	0x0000


	//----- nvinfo : EIATTR_MAXREG_COUNT
	.align		4
        /*004c*/ 	.byte	0x03, 0x1b
        /*004e*/ 	.short	0x00ff


	//----- nvinfo : EIATTR_MERCURY_ISA_VERSION
	.align		4
        /*0050*/ 	.byte	0x03, 0x5f
        /*0052*/ 	.short	0x0101


	//----- nvinfo : EIATTR_VRC_CTA_INIT_COUNT
	.align		4
        /*0054*/ 	.byte	0x02, 0x4a
	.zero		1
	.zero		1


	//----- nvinfo : EIATTR_EXIT_INSTR_OFFSETS
	.align		4
        /*0058*/ 	.byte	0x04, 0x1c
        /*005a*/ 	.short	(.L_343 - .L_342)


	//   ....[0]....
.L_342:
        /*005c*/ 	.word	0x00000070


	//   ....[1]....
        /*0060*/ 	.word	0x000001c0


	//----- nvinfo : EIATTR_CBANK_PARAM_SIZE
	.align		4
.L_343:
        /*0064*/ 	.byte	0x03, 0x19
        /*0066*/ 	.short	0x0018


	//----- nvinfo : EIATTR_PARAM_CBANK
	.align		4
        /*0068*/ 	.byte	0x04, 0x0a
        /*006a*/ 	.short	(.L_345 - .L_344)
	.align		4
.L_344:
        /*006c*/ 	.word	index@(.nv.constant0.hyperedge_clustering)
        /*0070*/ 	.short	0x0380
        /*0072*/ 	.short	0x0018


	//----- nvinfo : EIATTR_SW_WAR
	.align		4
.L_345:
        /*0074*/ 	.byte	0x04, 0x36
        /*0076*/ 	.short	(.L_347 - .L_346)
.L_346:
        /*0078*/ 	.word	0x00000008
.L_347:


//--------------------- .nv.callgraph             --------------------------
	.section	.nv.callgraph,"",@"SHT_CUDA_CALLGRAPH"
	.align	4
	.sectionentsize	8
	.align		4
        /*0000*/ 	.word	0x00000000
	.align		4
        /*0004*/ 	.word	0xffffffff
	.align		4
        /*0008*/ 	.word	0x00000000
	.align		4
        /*000c*/ 	.word	0xfffffffe
	.align		4
        /*0010*/ 	.word	0x00000000
	.align		4
        /*0014*/ 	.word	0xfffffffd
	.align		4
        /*0018*/ 	.word	0x00000000
	.align		4
        /*001c*/ 	.word	0xfffffffc


//--------------------- .text.balance_final       --------------------------
	.section	.text.balance_final,"ax",@progbits
	.align	128
        .global         balance_final
        .type           balance_final,@function
        .size           balance_final,(.L_x_180 - balance_final)
        .other          balance_final,@"STO_CUDA_ENTRY STV_DEFAULT"
balance_final:
.text.balance_final:
[----:B------:R-:W-:Y:S01]  /*0000*/  LDC R1, c[0x0][0x37c] ;  /* 0x0000df00ff017b82 */ /* 0x000fe20000000800 */
[----:B------:R-:W0:Y:S07]  /*0010*/  S2R R0, SR_TID.X ;  /* 0x0000000000007919 */ /* 0x000e2e0000002100 */
[----:B------:R-:W0:Y:S02]  /*0020*/  S2UR UR4, SR_CTAID.X ;  /* 0x00000000000479c3 */ /* 0x000e240000002500 */
[----:B0-----:R-:W-:-:S13]  /*0030*/  LOP3.LUT P0, RZ, R0, UR4, RZ, 0xfc, !PT ;  /* 0x0000000400ff7c12 */ /* 0x001fda000f80fcff */
[----:B------:R-:W-:Y:S05]  /*0040*/  @P0 EXIT ;  /* 0x000000000000094d */ /* 0x000fea0003800000 */
[----:B------:R-:W0:Y:S02]  /*0050*/  LDC.64 R2, c[0x0][0x380] ;  /* 0x0000e000ff027b82 */ /* 0x000e240000000a00 */
[----:B0-----:R-:W-:-:S04]  /*0060*/  VIMNMX R0, PT, PT, R3, R2, PT ;  /* 0x0000000203007248 */ /* 0x001fc80003fe0100 */
[----:B------:R-:W-:-:S13]  /*0070*/  ISETP.GE.AND P0, PT, R0, 0x1, PT ;  /* 0x000000010000780c */ /* 0x000fda0003f06270 */
[----:B------:R-:W-:Y:S05]  /*0080*/  @!P0 EXIT ;  /* 0x000000000000894d */ /* 0x000fea0003800000 */
[----:B------:R-:W-:Y:S01]  /*0090*/  IMAD.MOV.U32 R11, RZ, RZ, RZ ;  /* 0x000000ffff0b7224 */ /* 0x000fe200078e00ff */
[----:B------:R-:W0:Y:S01]  /*00a0*/  LDCU.64 UR10, c[0x0][0x358] ;  /* 0x00006b00ff0a77ac */ /* 0x000e220008000a00 */
[----:B------:R-:W-:-:S05]  /*00b0*/  NOP ;  /* 0x0000000000007918 */ /* 0x000fca0000000000 */
.L_x_6:
[----:B01----:R-:W1:Y:S02]  /*00c0*/  LDC.64 R2, c[0x0][0x398] ;  /* 0x0000e600ff027b82 */ /* 0x003e640000000a00 */
[----:B-1----:R-:W-:-:S05]  /*00d0*/  IMAD.WIDE.U32 R2, R11, 0x4, R2 ;  /* 0x000000040b027825 */ /* 0x002fca00078e0002 */
[----:B0-----:R0:W5:Y:S02]  /*00e0*/  LDG.E R13, desc[UR10][R2.64] ;  /* 0x0000000a020d7981 */ /* 0x001164000c1e1900 */
.L_x_5:
[----:B-1----:R-:W1:Y:S02]  /*00f0*/  LDCU UR4, c[0x0][0x388] ;  /* 0x00007100ff0477ac */ /* 0x002e640008000800 */
[----:B-1---5:R-:W-:-:S13]  /*0100*/  ISETP.GE.AND P0, PT, R13, UR4, PT ;  /* 0x000000040d007c0c */ /* 0x022fda000bf06270 */
[----:B--2---:R-:W-:Y:S05]  /*0110*/  @P0 BRA `(.L_x_0) ;  /* 0x0000000000940947 */ /* 0x004fea0003800000 */
[----:B------:R-:W-:-:S07]  /*0120*/  IMAD.MOV.U32 R0, RZ, RZ, RZ ;  /* 0x000000ffff007224 */ /* 0x000fce00078e00ff */
.L_x_4:
[----:B------:R-:W-:Y:S02]  /*0130*/  ISETP.NE.AND P1, PT, R0, R11, PT ;  /* 0x0000000b0000720c */ /* 0x000fe40003f25270 */
[----:B------:R-:W-:-:S11]  /*0140*/  PLOP3.LUT P0, PT, PT, PT, PT, 0x80, 0x8 ;  /* 0x000000000008781c */ /* 0x000fd60003f0f070 */
[----:B-12---:R-:W-:Y:S05]  /*0150*/  @!P1 BRA `(.L_x_1) ;  /* 0x0000000000709947 */ /* 0x006fea0003800000 */
[----:B------:R-:W1:Y:S01]  /*0160*/  LDC.64 R4, c[0x0][0x398] ;  /* 0x0000e600ff047b82 */ /* 0x000e620000000a00 */
[----:B------:R-:W2:Y:S01]  /*0170*/  LDCU UR4, c[0x0][0x388] ;  /* 0x00007100ff0477ac */ /* 0x000ea20008000800 */
[----:B-1----:R-:W-:-:S05]  /*0180*/  IMAD.WIDE.U32 R4, R0, 0x4, R4 ;  /* 0x0000000400047825 */ /* 0x002fca00078e0004 */
[----:B------:R-:W2:Y:S02]  /*0190*/  LDG.E R6, desc[UR10][R4.64] ;  /* 0x0000000a04067981 */ /* 0x000ea4000c1e1900 */
[----:B--2---:R-:W-:-:S13]  /*01a0*/  ISETP.GT.AND P1, PT, R6, UR4, PT ;  /* 0x0000000406007c0c */ /* 0x004fda000bf24270 */
[----:B------:R-:W-:Y:S05]  /*01b0*/  @!P1 BRA `(.L_x_1) ;  /* 0x0000000000589947 */ /* 0x000fea0003800000 */
[----:B------:R-:W1:Y:S02]  /*01c0*/  LDC.64 R6, c[0x0][0x390] ;  /* 0x0000e400ff067b82 */ /* 0x000e640000000a00 */
[----:B-1----:R-:W2:Y:S02]  /*01d0*/  LDG.E R9, desc[UR10][R6.64] ;  /* 0x0000000a06097981 */ /* 0x002ea4000c1e1900 */
[----:B--2---:R-:W-:-:S13]  /*01e0*/  ISETP.NE.AND P1, PT, R9, R0, PT ;  /* 0x000000000900720c */ /* 0x004fda0003f25270 */
[----:B------:R-:W-:Y:S05]  /*01f0*/  @!P1 BRA `(.L_x_2) ;  /* 0x0000000000289947 */ /* 0x000fea0003800000 */
[----:B------:R-:W1:Y:S01]  /*0200*/  LDC.64 R8, c[0x0][0x390] ;  /* 0x0000e400ff087b82 */ /* 0x000e620000000a00 */
[----:B------:R-:W-:Y:S01]  /*0210*/  IMAD.MOV.U32 R15, RZ, RZ, RZ ;  /* 0x000000ffff0f7224 */ /* 0x000fe200078e00ff */
[----:B------:R-:W2:Y:S06]  /*0220*/  LDCU UR4, c[0x0][0x380] ;  /* 0x00007000ff0477ac */ /* 0x000eac0008000800 */
.L_x_3:
[----:B------:R-:W-:-:S05]  /*0230*/  VIADD R15, R15, 0x1 ;  /* 0x000000010f0f7836 */ /* 0x000fca0000000000 */
[----:B--2---:R-:W-:-:S13]  /*0240*/  ISETP.NE.AND P1, PT, R15, UR4, PT ;  /* 0x000000040f007c0c */ /* 0x004fda000bf25270 */
[----:B------:R-:W-:Y:S05]  /*0250*/  @!P1 BRA `(.L_x_1) ;  /* 0x0000000000309947 */ /* 0x000fea0003800000 */
[----:B-1----:R-:W-:-:S05]  /*0260*/  IMAD.WIDE.U32 R6, R15, 0x4, R8 ;  /* 0x000000040f067825 */ /* 0x002fca00078e0008 */
[----:B------:R-:W2:Y:S02]  /*0270*/  LDG.E R17, desc[UR10][R6.64] ;  /* 0x0000000a06117981 */ /* 0x000ea4000c1e1900 */
[----:B--2---:R-:W-:-:S13]  /*0280*/  ISETP.NE.AND P1, PT, R17, R0, PT ;  /* 0x000000001100720c */ /* 0x004fda0003f25270 */
[----:B------:R-:W-:Y:S05]  /*0290*/  @P1 BRA `(.L_x_3) ;  /* 0xfffffffc00e41947 */ /* 0x000fea000383ffff */
.L_x_2:
[----:B------:R2:W-:Y:S04]  /*02a0*/  STG.E desc[UR10][R6.64], R11 ;  /* 0x0000000b06007986 */ /* 0x0005e8000c10190a */
[----:B------:R-:W3:Y:S02]  /*02b0*/  LDG.E R8, desc[UR10][R4.64] ;  /* 0x0000000a04087981 */ /* 0x000ee4000c1e1900 */
[----:B---3--:R-:W-:-:S05]  /*02c0*/  VIADD R9, R8, 0xffffffff ;  /* 0xffffffff08097836 */ /* 0x008fca0000000000 */
[----:B------:R2:W-:Y:S04]  /*02d0*/  STG.E desc[UR10][R4.64], R9 ;  /* 0x0000000904007986 */ /* 0x0005e8000c10190a */
[----:B------:R-:W3:Y:S01]  /*02e0*/  LDG.E R13, desc[UR10][R2.64] ;  /* 0x0000000a020d7981 */ /* 0x000ee2000c1e1900 */
[----:B------:R-:W-:Y:S01]  /*02f0*/  PLOP3.LUT P0, PT, PT, PT, PT, 0x8, 0x80 ;  /* 0x000000000080781c */ /* 0x000fe20003f0e170 */
[----:B---3--:R-:W-:-:S05]  /*0300*/  VIADD R13, R13, 0x1 ;  /* 0x000000010d0d7836 */ /* 0x008fca0000000000 */
[----:B------:R2:W-:Y:S07]  /*0310*/  STG.E desc[UR10][R2.64], R13 ;  /* 0x0000000d02007986 */ /* 0x0005ee000c10190a */
.L_x_1:
[----:B------:R-:W3:Y:S01]  /*0320*/  LDCU UR4, c[0x0][0x384] ;  /* 0x00007080ff0477ac */ /* 0x000ee20008000800 */
[----:B------:R-:W-:-:S05]  /*0330*/  VIADD R0, R0, 0x1 ;  /* 0x0000000100007836 */ /* 0x000fca0000000000 */
[----:B---3--:R-:W-:-:S13]  /*0340*/  ISETP.LT.AND P1, PT, R0, UR4, PT ;  /* 0x0000000400007c0c */ /* 0x008fda000bf21270 */
[----:B------:R-:W-:Y:S05]  /*0350*/  @P0 BRA P1, `(.L_x_4) ;  /* 0xfffffffc00740947 */ /* 0x000fea000083ffff */
[----:B------:R-:W-:Y:S05]  /*0360*/  @!P0 BRA `(.L_x_5) ;  /* 0xfffffffc00608947 */ /* 0x000fea000383ffff */
.L_x_0:
[----:B------:R-:W3:Y:S01]  /*0370*/  LDCU UR4, c[0x0][0x384] ;  /* 0x00007080ff0477ac */ /* 0x000ee20008000800 */
[----:B--2---:R-:W-:-:S05]  /*0380*/  VIADD R11, R11, 0x1 ;  /* 0x000000010b0b7836 */ /* 0x004fca0000000000 */
[----:B---3--:R-:W-:-:S13]  /*0390*/  ISETP.NE.AND P0, PT, R11, UR4, PT ;  /* 0x000000040b007c0c */ /* 0x008fda000bf05270 */
[----:B------:R-:W-:Y:S05]  /*03a0*/  @P0 BRA `(.L_x_6) ;  /* 0xfffffffc00440947 */ /* 0x000fea000383ffff */
[----:B------:R-:W2:Y:S01]  /*03b0*/  LDCU UR7, c[0x0][0x380] ;  /* 0x00007000ff0777ac */ /* 0x000ea20008000800 */
[----:B-1----:R-:W-:Y:S01]  /*03c0*/  IMAD.MOV.U32 R9, RZ, RZ, RZ ;  /* 0x000000ffff097224 */ /* 0x002fe200078e00ff */
[----:B--2---:R-:W-:-:S12]  /*03d0*/  UIADD3 UR7, UPT, UPT, -UR7, URZ, URZ ;  /* 0x000000ff07077290 */ /* 0x004fd8000fffe1ff */
.L_x_13:
[----:B0-----:R-:W0:Y:S02]  /*03e0*/  LDC.64 R2, c[0x0][0x398] ;  /* 0x0000e600ff027b82 */ /* 0x001e240000000a00 */
[----:B0-----:R-:W-:-:S07]  /*03f0*/  IMAD.WIDE.U32 R2, R9, 0x4, R2 ;  /* 0x0000000409027825 */ /* 0x001fce00078e0002 */
.L_x_12:
[----:B------:R-:W2:Y:S01]  /*0400*/  LDG.E R0, desc[UR10][R2.64] ;  /* 0x0000000a02007981 */ /* 0x000ea2000c1e1900 */
[----:B------:R-:W2:Y:S02]  /*0410*/  LDCU UR4, c[0x0][0x38c] ;  /* 0x00007180ff0477ac */ /* 0x000ea40008000800 */
[----:B--2---:R-:W-:-:S13]  /*0420*/  ISETP.GT.AND P0, PT, R0, UR4, PT ;  /* 0x0000000400007c0c */ /* 0x004fda000bf04270 */
[----:B------:R-:W-:Y:S05]  /*0430*/  @!P0 BRA `(.L_x_7) ;  /* 0x0000000000ac8947 */ /* 0x000fea0003800000 */
[----:B------:R-:W-:-:S07]  /*0440*/  HFMA2 R11, -RZ, RZ, 0, 0 ;  /* 0x00000000ff0b7431 */ /* 0x000fce00000001ff */
.L_x_11:
[----:B------:R-:W-:Y:S02]  /*0450*/  ISETP.NE.AND P1, PT, R11, R9, PT ;  /* 0x000000090b00720c */ /* 0x000fe40003f25270 */
[----:B------:R-:W-:-:S11]  /*0460*/  PLOP3.LUT P0, PT, PT, PT, PT, 0x80, 0x8 ;  /* 0x000000000008781c */ /* 0x000fd60003f0f070 */
[----:B------:R-:W-:Y:S05]  /*0470*/  @!P1 BRA `(.L_x_8) ;  /* 0x0000000000889947 */ /* 0x000fea0003800000 */
[----:B------:R-:W0:Y:S01]  /*0480*/  LDC.64 R6, c[0x0][0x398] ;  /* 0x0000e600ff067b82 */ /* 0x000e220000000a00 */
[----:B------:R-:W1:Y:S01]  /*0490*/  LDCU UR4, c[0x0][0x38c] ;  /* 0x00007180ff0477ac */ /* 0x000e620008000800 */
[----:B0-----:R-:W-:-:S05]  /*04a0*/  IMAD.WIDE.U32 R6, R11, 0x4, R6 ;  /* 0x000000040b067825 */ /* 0x001fca00078e0006 */
[----:B------:R-:W1:Y:S02]  /*04b0*/  LDG.E R0, desc[UR10][R6.64] ;  /* 0x0000000a06007981 */ /* 0x000e64000c1e1900 */
[----:B-1----:R-:W-:-:S13]  /*04c0*/  ISETP.GE.AND P1, PT, R0, UR4, PT ;  /* 0x0000000400007c0c */ /* 0x002fda000bf26270 */
[----:B------:R-:W-:Y:S05]  /*04d0*/  @P1 BRA `(.L_x_8) ;  /* 0x0000000000701947 */ /* 0x000fea0003800000 */
[----:B------:R-:W0:Y:S01]  /*04e0*/  LDC.64 R4, c[0x0][0x390] ;  /* 0x0000e400ff047b82 */ /* 0x000e220000000a00 */
[----:B------:R-:W1:Y:S01]  /*04f0*/  LDCU.64 UR8, c[0x0][0x390] ;  /* 0x00007200ff0877ac */ /* 0x000e620008000a00 */
[----:B0-----:R-:W2:Y:S02]  /*0500*/  LDG.E R4, desc[UR10][R4.64] ;  /* 0x0000000a04047981 */ /* 0x001ea4000c1e1900 */
[----:B--2---:R-:W-:-:S13]  /*0510*/  ISETP.NE.AND P1, PT, R4, R9, PT ;  /* 0x000000090400720c */ /* 0x004fda0003f25270 */
[----:B-1----:R-:W-:Y:S05]  /*0520*/  @!P1 BRA `(.L_x_9) ;  /* 0x0000000000349947 */ /* 0x002fea0003800000 */
[----:B------:R-:W-:-:S05]  /*0530*/  UMOV UR4, UR7 ;  /* 0x0000000700047c82 */ /* 0x000fca0008000000 */
.L_x_10:
[----:B------:R-:W-:Y:S02]  /*0540*/  UIADD3 UR5, UP0, UPT, UR8, 0x4, URZ ;  /* 0x0000000408057890 */ /* 0x000fe4000ff1e0ff */
[----:B------:R-:W-:Y:S02]  /*0550*/  UIADD3 UR4, UPT, UPT, UR4, 0x1, URZ ;  /* 0x0000000104047890 */ /* 0x000fe4000fffe0ff */
[----:B------:R-:W-:Y:S02]  /*0560*/  UIADD3.X UR6, UPT, UPT, URZ, UR9, URZ, UP0, !UPT ;  /* 0x00000009ff067290 */ /* 0x000fe400087fe4ff */
[----:B------:R-:W-:-:S09]  /*0570*/  UISETP.NE.AND UP0, UPT, UR4, URZ, UPT ;  /* 0x000000ff0400728c */ /* 0x000fd2000bf05270 */
[----:B------:R-:W-:Y:S05]  /*0580*/  BRA.U !UP0, `(.L_x_8) ;  /* 0x0000000108447547 */ /* 0x000fea000b800000 */
[----:B------:R-:W-:Y:S01]  /*0590*/  UMOV UR8, UR5 ;  /* 0x0000000500087c82 */ /* 0x000fe20008000000 */
[----:B------:R-:W-:Y:S01]  /*05a0*/  UMOV UR9, UR6 ;  /* 0x0000000600097c82 */ /* 0x000fe20008000000 */
[----:B------:R-:W-:Y:S02]  /*05b0*/  IMAD.U32 R4, RZ, RZ, UR8 ;  /* 0x00000008ff047e24 */ /* 0x000fe4000f8e00ff */
[----:B------:R-:W-:-:S05]  /*05c0*/  IMAD.U32 R5, RZ, RZ, UR9 ;  /* 0x00000009ff057e24 */ /* 0x000fca000f8e00ff */
[----:B------:R-:W2:Y:S02]  /*05d0*/  LDG.E R4, desc[UR10][R4.64] ;  /* 0x0000000a04047981 */ /* 0x000ea4000c1e1900 */
[----:B--2---:R-:W-:-:S13]  /*05e0*/  ISETP.NE.AND P1, PT, R4, R9, PT ;  /* 0x000000090400720c */ /* 0x004fda0003f25270 */
[----:B------:R-:W-:Y:S05]  /*05f0*/  @P1 BRA `(.L_x_10) ;  /* 0xfffffffc00d01947 */ /* 0x000fea000383ffff */
.L_x_9:
[----:B------:R-:W-:Y:S02]  /*0600*/  IMAD.U32 R4, RZ, RZ, UR8 ;  /* 0x00000008ff047e24 */ /* 0x000fe4000f8e00ff */
[----:B------:R-:W-:-:S05]  /*0610*/  IMAD.U32 R5, RZ, RZ, UR9 ;  /* 0x00000009ff057e24 */ /* 0x000fca000f8e00ff */
[----:B------:R0:W-:Y:S04]  /*0620*/  STG.E desc[UR10][R4.64], R11 ;  /* 0x0000000b04007986 */ /* 0x0001e8000c10190a */
[----:B------:R-:W2:Y:S02]  /*0630*/  LDG.E R0, desc[UR10][R2.64] ;  /* 0x0000000a02007981 */ /* 0x000ea4000c1e1900 */
[----:B--2---:R-:W-:-:S05]  /*0640*/  IADD3 R13, PT, PT, R0, -0x1, RZ ;  /* 0xffffffff000d7810 */ /* 0x004fca0007ffe0ff */
[----:B------:R0:W-:Y:S04]  /*0650*/  STG.E desc[UR10][R2.64], R13 ;  /* 0x0000000d02007986 */ /* 0x0001e8000c10190a */
[----:B------:R-:W2:Y:S01]  /*0660*/  LDG.E R0, desc[UR10][R6.64] ;  /* 0x0000000a06007981 */ /* 0x000ea2000c1e1900 */
[----:B------:R-:W-:Y:S01]  /*0670*/  PLOP3.LUT P0, PT, PT, PT, PT, 0x8, 0x80 ;  /* 0x000000000080781c */ /* 0x000fe20003f0e170 */
[----:B--2---:R-:W-:-:S05]  /*0680*/  VIADD R15, R0, 0x1 ;  /* 0x00000001000f7836 */ /* 0x004fca0000000000 */
[----:B------:R0:W-:Y:S07]  /*0690*/  STG.E desc[UR10][R6.64], R15 ;  /* 0x0000000f06007986 */ /* 0x0001ee000c10190a */
.L_x_8:
[----:B------:R-:W1:Y:S01]  /*06a0*/  LDCU UR4, c[0x0][0x384] ;  /* 0x00007080ff0477ac */ /* 0x000e620008000800 */
[----:B0-----:R-:W-:-:S05]  /*06b0*/  VIADD R11, R11, 0x1 ;  /* 0x000000010b0b7836 */ /* 0x001fca0000000000 */
[----:B-1----:R-:W-:-:S13]  /*06c0*/  ISETP.LT.AND P1, PT, R11, UR4, PT ;  /* 0x000000040b007c0c */ /* 0x002fda000bf21270 */
[----:B------:R-:W-:Y:S05]  /*06d0*/  @P0 BRA P1, `(.L_x_11) ;  /* 0xfffffffc005c0947 */ /* 0x000fea000083ffff */
[----:B------:R-:W-:Y:S05]  /*06e0*/  @!P0 BRA `(.L_x_12) ;  /* 0xfffffffc00448947 */ /* 0x000fea000383ffff */
.L_x_7:
[----:B------:R-:W0:Y:S01]  /*06f0*/  LDCU UR4, c[0x0][0x384] ;  /* 0x00007080ff0477ac */ /* 0x000e220008000800 */
[----:B------:R-:W-:-:S05]  /*0700*/  VIADD R9, R9, 0x1 ;  /* 0x0000000109097836 */ /* 0x000fca0000000000 */
[----:B0-----:R-:W-:-:S13]  /*0710*/  ISETP.NE.AND P0, PT, R9, UR4, PT ;  /* 0x0000000409007c0c */ /* 0x001fda000bf05270 */
[----:B------:R-:W-:Y:S05]  /*0720*/  @P0 BRA `(.L_x_13) ;  /* 0xfffffffc002c0947 */ /* 0x000fea000383ffff */
[----:B------:R-:W-:Y:S05]  /*0730*/  EXIT ;  /* 0x000000000000794d */ /* 0x000fea0003800000 */
.L_x_14:
[----:B------:R-:W-:-:S00]  /*0740*/  BRA `(.L_x_14) ;  /* 0xfffffffc00fc7947 */ /* 0x000fc0000383ffff */
[----:B------:R-:W-:-:S00]  /*0750*/  NOP ;  /* 0x0000000000007918 */ /* 0x000fc00000000000 */
        /* <DEDUP_REMOVED lines=10> */
.L_x_180:


//--------------------- .text.gather_sorted       --------------------------
	.section	.text.gather_sorted,"ax",@progbits
	.align	128
        .global         gather_sorted
        .type           gather_sorted,@function
        .size           gather_sorted,(.L_x_181 - gather_sorted)
        .other          gather_sorted,@"STO_CUDA_ENTRY STV_DEFAULT"
gather_sorted:
.text.gather_sorted:
[----:B------:R-:W-:Y:S01]  /*0000*/  LDC R1, c[0x0][0x37c] ;  /* 0x0000df00ff017b82 */ /* 0x000fe20000000800 */
[----:B------:R-:W0:Y:S07]  /*0010*/  S2R R0, SR_TID.X ;  /* 0x0000000000007919 */ /* 0x000e2e0000002100 */
[----:B------:R-:W0:Y:S01]  /*0020*/  S2UR UR4, SR_CTAID.X ;  /* 0x00000000000479c3 */ /* 0x000e220000002500 */
[----:B------:R-:W1:Y:S07]  /*0030*/  LDCU UR5, c[0x0][0x380] ;  /* 0x00007000ff0577ac */ /* 0x000e6e0008000800 */
[----:B------:R-:W0:Y:S02]  /*0040*/  LDC R15, c[0x0][0x360] ;  /* 0x0000d800ff0f7b82 */ /* 0x000e240000000800 */
[----:B0-----:R-:W-:-:S05]  /*0050*/  IMAD R0, R15, UR4, R0 ;  /* 0x000000040f007c24 */ /* 0x001fca000f8e0200 */
[----:B-1----:R-:W-:-:S13]  /*0060*/  ISETP.GE.AND P0, PT, R0, UR5, PT ;  /* 0x0000000500007c0c */ /* 0x002fda000bf06270 */
[----:B------:R-:W-:Y:S05]  /*0070*/  @P0 EXIT ;  /* 0x000000000000094d */ /* 0x000fea0003800000 */
[----:B------:R-:W0:Y:S01]  /*0080*/  LDC.64 R8, c[0x0][0x388] ;  /* 0x0000e200ff087b82 */ /* 0x000e220000000a00 */
[----:B------:R-:W1:Y:S01]  /*0090*/  LDCU UR4, c[0x0][0x370] ;  /* 0x00006e00ff0477ac */ /* 0x000e620008000800 */
[----:B------:R-:W2:Y:S06]  /*00a0*/  LDCU.64 UR6, c[0x0][0x358] ;  /* 0x00006b00ff0677ac */ /* 0x000eac0008000a00 */
[----:B------:R-:W3:Y:S08]  /*00b0*/  LDC.64 R10, c[0x0][0x390] ;  /* 0x0000e400ff0a7b82 */ /* 0x000ef00000000a00 */
[----:B------:R-:W4:Y:S01]  /*00c0*/  LDC.64 R12, c[0x0][0x398] ;  /* 0x0000e600ff0c7b82 */ /* 0x000f220000000a00 */
[----:B-1----:R-:W-:-:S07]  /*00d0*/  IMAD R15, R15, UR4, RZ ;  /* 0x000000040f0f7c24 */ /* 0x002fce000f8e02ff */
.L_x_15:
[----:B0-----:R-:W-:-:S06]  /*00e0*/  IMAD.WIDE R2, R0, 0x4, R8 ;  /* 0x0000000400027825 */ /* 0x001fcc00078e0208 */
[----:B--2---:R-:W3:Y:S02]  /*00f0*/  LDG.E R3, desc[UR6][R2.64] ;  /* 0x0000000602037981 */ /* 0x004ee4000c1e1900 */
[----:B-1-3--:R-:W-:-:S06]  /*0100*/  IMAD.WIDE R4, R3, 0x4, R10 ;  /* 0x0000000403047825 */ /* 0x00afcc00078e020a */
[----:B------:R-:W2:Y:S01]  /*0110*/  LDG.E R5, desc[UR6][R4.64] ;  /* 0x0000000604057981 */ /* 0x000ea2000c1e1900 */
[----:B----4-:R-:W-:Y:S01]  /*0120*/  IMAD.WIDE R6, R0, 0x4, R12 ;  /* 0x0000000400067825 */ /* 0x010fe200078e020c */
[----:B------:R-:W-:-:S04]  /*0130*/  IADD3 R0, PT, PT, R15, R0, RZ ;  /* 0x000000000f007210 */ /* 0x000fc80007ffe0ff */
[----:B------:R-:W-:Y:S01]  /*0140*/  ISETP.GE.AND P0, PT, R0, UR5, PT ;  /* 0x0000000500007c0c */ /* 0x000fe2000bf06270 */
[----:B--2---:R1:W-:-:S12]  /*0150*/  STG.E desc[UR6][R6.64], R5 ;  /* 0x0000000506007986 */ /* 0x0043d8000c101906 */
[----:B------:R-:W-:Y:S05]  /*0160*/  @!P0 BRA `(.L_x_15) ;  /* 0xfffffffc00dc8947 */ /* 0x000fea000383ffff */
[----:B------:R-:W-:Y:S05]  /*0170*/  EXIT ;  /* 0x000000000000794d */ /* 0x000fea0003800000 */
.L_x_16:
        /* <DEDUP_REMOVED lines=16> */
.L_x_181:


//--------------------- .text.invert_keys         --------------------------
	.section	.text.invert_keys,"ax",@progbits
	.align	128
        .global         invert_keys
        .type           invert_keys,@function
        .size           invert_keys,(.L_x_182 - invert_keys)
        .other          invert_keys,@"STO_CUDA_ENTRY STV_DEFAULT"
invert_keys:
.text.invert_keys:
        /* <DEDUP_REMOVED lines=11> */
[----:B------:R-:W3:Y:S01]  /*00b0*/  LDC.64 R8, c[0x0][0x390] ;  /* 0x0000e400ff087b82 */ /* 0x000ee20000000a00 */
[----:B------:R-:W4:Y:S01]  /*00c0*/  LDCU UR8, c[0x0][0x384] ;  /* 0x00007080ff0877ac */ /* 0x000f220008000800 */
[----:B-1----:R-:W-:-:S07]  /*00d0*/  IMAD R11, R11, UR4, RZ ;  /* 0x000000040b0b7c24 */ /* 0x002fce000f8e02ff */
.L_x_17:
[----:B0-----:R-:W-:-:S06]  /*00e0*/  IMAD.WIDE R2, R0, 0x4, R6 ;  /* 0x0000000400027825 */ /* 0x001fcc00078e0206 */
[----:B--2---:R-:W4:Y:S01]  /*00f0*/  LDG.E R2, desc[UR6][R2.64] ;  /* 0x0000000602027981 */ /* 0x004f22000c1e1900 */
[----:B-1-3--:R-:W-:Y:S01]  /*0100*/  IMAD.WIDE R4, R0, 0x4, R8 ;  /* 0x0000000400047825 */ /* 0x00afe200078e0208 */
[----:B------:R-:W-:-:S04]  /*0110*/  IADD3 R0, PT, PT, R11, R0, RZ ;  /* 0x000000000b007210 */ /* 0x000fc80007ffe0ff */
[----:B------:R-:W-:Y:S02]  /*0120*/  ISETP.GE.AND P0, PT, R0, UR5, PT ;  /* 0x0000000500007c0c */ /* 0x000fe4000bf06270 */
[----:B----4-:R-:W-:-:S05]  /*0130*/  IADD3 R13, PT, PT, -R2, UR8, RZ ;  /* 0x00000008020d7c10 */ /* 0x010fca000fffe1ff */
[----:B------:R1:W-:Y:S06]  /*0140*/  STG.E desc[UR6][R4.64], R13 ;  /* 0x0000000d04007986 */ /* 0x0003ec000c101906 */
[----:B------:R-:W-:Y:S05]  /*0150*/  @!P0 BRA `(.L_x_17) ;  /* 0xfffffffc00e08947 */ /* 0x000fea000383ffff */
[----:B------:R-:W-:Y:S05]  /*0160*/  EXIT ;  /* 0x000000000000794d */ /* 0x000fea0003800000 */
.L_x_18:
        /* <DEDUP_REMOVED lines=9> */
.L_x_182:


//--------------------- .text.init_indices        --------------------------
	.section	.text.init_indices,"ax",@progbits
	.align	128
        .global         init_indices
        .type           init_indices,@function
        .size           init_indices,(.L_x_183 - init_indices)
        .other          init_indices,@"STO_CUDA_ENTRY STV_DEFAULT"
init_indices:
.text.init_indices:
        /* <DEDUP_REMOVED lines=10> */
[----:B------:R-:W2:Y:S01]  /*00a0*/  LDCU.64 UR6, c[0x0][0x358] ;  /* 0x00006b00ff0677ac */ /* 0x000ea20008000a00 */
[----:B-1----:R-:W-:-:S07]  /*00b0*/  IMAD R7, R7, UR4, RZ ;  /* 0x0000000407077c24 */ /* 0x002fce000f8e02ff */
.L_x_19:
[----:B0-----:R-:W-:-:S05]  /*00c0*/  IMAD.WIDE R2, R0, 0x4, R4 ;  /* 0x0000000400027825 */ /* 0x001fca00078e0204 */
[----:B--2---:R0:W-:Y:S02]  /*00d0*/  STG.E desc[UR6][R2.64], R0 ;  /* 0x0000000002007986 */ /* 0x0041e4000c101906 */
[----:B0-----:R-:W-:-:S04]  /*00e0*/  IADD3 R0, PT, PT, R7, R0, RZ ;  /* 0x0000000007007210 */ /* 0x001fc80007ffe0ff */
[----:B------:R-:W-:-:S13]  /*00f0*/  ISETP.GE.AND P0, PT, R0, UR5, PT ;  /* 0x0000000500007c0c */ /* 0x000fda000bf06270 */
[----:B------:R-:W-:Y:S05]  /*0100*/  @!P0 BRA `(.L_x_19) ;  /* 0xfffffffc00ec8947 */ /* 0x000fea000383ffff */
[----:B------:R-:W-:Y:S05]  /*0110*/  EXIT ;  /* 0x000000000000794d */ /* 0x000fea0003800000 */
.L_x_20:
        /* <DEDUP_REMOVED lines=14> */
.L_x_183:


//--------------------- .text.radix_prefix_and_scatter --------------------------
	.section	.text.radix_prefix_and_scatter,"ax",@progbits
	.align	128
        .global         radix_prefix_and_scatter
        .type           radix_prefix_and_scatter,@function
        .size           radix_prefix_and_scatter,(.L_x_184 - radix_prefix_and_scatter)
        .other          radix_prefix_and_scatter,@"STO_CUDA_ENTRY STV_DEFAULT"
radix_prefix_and_scatter:
.text.radix_prefix_and_scatter:
[----:B------:R-:W0:Y:S01]  /*0000*/  LDC R1, c[0x0][0x37c] ;  /* 0x0000df00ff017b82 */ /* 0x000e220000000800 */
[----:B------:R-:W1:Y:S07]  /*0010*/  S2R R0, SR_TID.X ;  /* 0x0000000000007919 */ /* 0x000e6e0000002100 */
[----:B------:R-:W1:Y:S01]  /*0020*/  S2UR UR4, SR_CTAID.X ;  /* 0x00000000000479c3 */ /* 0x000e620000002500 */
[----:B------:R-:W2:Y:S01]  /*0030*/  LDCU.64 UR14, c[0x0][0x358] ;  /* 0x00006b00ff0e77ac */ /* 0x000ea20008000a00 */
[----:B------:R-:W-:Y:S01]  /*0040*/  BSSY.RECONVERGENT B0, `(.L_x_21) ;  /* 0x000034a000007945 */ /* 0x000fe20003800200 */
[----:B0-----:R-:W-:Y:S01]  /*0050*/  VIADD R1, R1, 0xfffffbe0 ;  /* 0xfffffbe001017836 */ /* 0x001fe20000000000 */
[----:B-1----:R-:W-:-:S13]  /*0060*/  LOP3.LUT P0, RZ, R0, UR4, RZ, 0xfc, !PT ;  /* 0x0000000400ff7c12 */ /* 0x002fda000f80fcff */
[----:B--2---:R-:W-:Y:S05]  /*0070*/  @P0 BRA `(.L_x_22) ;  /* 0x0000003400180947 */ /* 0x004fea0003800000 */
[----:B------:R-:W0:Y:S02]  /*0080*/  LDCU UR4, c[0x0][0x384] ;  /* 0x00007080ff0477ac */ /* 0x000e240008000800 */
[----:B0-----:R-:W-:-:S05]  /*0090*/  IMAD.U32 R0, RZ, RZ, UR4 ;  /* 0x00000004ff007e24 */ /* 0x001fca000f8e00ff */
[----:B------:R-:W-:-:S13]  /*00a0*/  ISETP.GE.AND P0, PT, R0, 0x1, PT ;  /* 0x000000010000780c */ /* 0x000fda0003f06270 */
[----:B------:R-:W-:Y:S05]  /*00b0*/  @!P0 BRA `(.L_x_23) ;  /* 0x0000000c00548947 */ /* 0x000fea0003800000 */
[C---:B------:R-:W-:Y:S01]  /*00c0*/  LOP3.LUT R32, R0.reuse, 0xf, RZ, 0xc0, !PT ;  /* 0x0000000f00207812 */ /* 0x040fe200078ec0ff */
[----:B------:R-:W-:Y:S01]  /*00d0*/  IMAD.MOV.U32 R18, RZ, RZ, RZ ;  /* 0x000000ffff127224 */ /* 0x000fe200078e00ff */
[C---:B------:R-:W-:Y:S02]  /*00e0*/  LOP3.LUT R34, R0.reuse, 0x7, RZ, 0xc0, !PT ;  /* 0x0000000700227812 */ /* 0x040fe400078ec0ff */
[----:B------:R-:W-:Y:S01]  /*00f0*/  LOP3.LUT R16, R0, 0x7ffffff0, RZ, 0xc0, !PT ;  /* 0x7ffffff000107812 */ /* 0x000fe200078ec0ff */
[----:B------:R-:W-:Y:S01]  /*0100*/  VIADD R2, R32, 0xffffffff ;  /* 0xffffffff20027836 */ /* 0x000fe20000000000 */
[----:B------:R-:W-:Y:S02]  /*0110*/  IADD3 R3, PT, PT, R34, -0x1, RZ ;  /* 0xffffffff22037810 */ /* 0x000fe40007ffe0ff */
[----:B------:R-:W-:Y:S02]  /*0120*/  LOP3.LUT R17, R0, 0x3, RZ, 0xc0, !PT ;  /* 0x0000000300117812 */ /* 0x000fe400078ec0ff */
[----:B------:R-:W-:-:S02]  /*0130*/  ISETP.GE.U32.AND P0, PT, R2, 0x7, PT ;  /* 0x000000070200780c */ /* 0x000fc40003f06070 */
[----:B------:R-:W-:-:S13]  /*0140*/  ISETP.GE.U32.AND P1, PT, R3, 0x3, PT ;  /* 0x000000030300780c */ /* 0x000fda0003f26070 */
.L_x_29:
[----:B------:R-:W0:Y:S01]  /*0150*/  LDC R0, c[0x0][0x384] ;  /* 0x0000e100ff007b82 */ /* 0x000e220000000800 */
[----:B------:R-:W-:Y:S02]  /*0160*/  IMAD.MOV.U32 R19, RZ, RZ, RZ ;  /* 0x000000ffff137224 */ /* 0x000fe400078e00ff */
[----:B------:R-:W-:Y:S01]  /*0170*/  IMAD.MOV.U32 R21, RZ, RZ, RZ ;  /* 0x000000ffff157224 */ /* 0x000fe200078e00ff */
[----:B0-----:R-:W-:-:S13]  /*0180*/  ISETP.GE.U32.AND P2, PT, R0, 0x10, PT ;  /* 0x000000100000780c */ /* 0x001fda0003f46070 */
[----:B------:R-:W-:Y:S05]  /*0190*/  @!P2 BRA `(.L_x_24) ;  /* 0x0000000000e4a947 */ /* 0x000fea0003800000 */
[----:B------:R-:W-:Y:S02]  /*01a0*/  HFMA2 R19, -RZ, RZ, 0, 0 ;  /* 0x00000000ff137431 */ /* 0x000fe400000001ff */
[----:B------:R-:W-:-:S07]  /*01b0*/  IMAD.MOV.U32 R21, RZ, RZ, RZ ;  /* 0x000000ffff157224 */ /* 0x000fce00078e00ff */
.L_x_25:
[----:B------:R-:W0:Y:S01]  /*01c0*/  LDC.64 R14, c[0x0][0x3a0] ;  /* 0x0000e800ff0e7b82 */ /* 0x000e220000000a00 */
[----:B------:R-:W-:-:S04]  /*01d0*/  IMAD R23, R21, 0x100, R18 ;  /* 0x0000010015177824 */ /* 0x000fc800078e0212 */
[C---:B------:R-:W-:Y:S01]  /*01e0*/  VIADD R5, R23.reuse, 0x400 ;  /* 0x0000040017057836 */ /* 0x040fe20000000000 */
[C---:B------:R-:W-:Y:S01]  /*01f0*/  IADD3 R7, PT, PT, R23.reuse, 0x500, RZ ;  /* 0x0000050017077810 */ /* 0x040fe20007ffe0ff */
[C---:B------:R-:W-:Y:S02]  /*0200*/  VIADD R9, R23.reuse, 0x600 ;  /* 0x0000060017097836 */ /* 0x040fe40000000000 */
[C---:B------:R-:W-:Y:S01]  /*0210*/  VIADD R11, R23.reuse, 0x700 ;  /* 0x00000700170b7836 */ /* 0x040fe20000000000 */
[C---:B------:R-:W-:Y:S01]  /*0220*/  IADD3 R31, PT, PT, R23.reuse, 0x900, RZ ;  /* 0x00000900171f7810 */ /* 0x040fe20007ffe0ff */
[C---:B------:R-:W-:Y:S02]  /*0230*/  VIADD R13, R23.reuse, 0x800 ;  /* 0x00000800170d7836 */ /* 0x040fe40000000000 */
[----:B0-----:R-:W-:-:S05]  /*0240*/  IMAD.WIDE.U32 R2, R23, 0x4, R14 ;  /* 0x0000000417027825 */ /* 0x001fca00078e000e */
[----:B------:R-:W2:Y:S01]  /*0250*/  LDG.E R20, desc[UR14][R2.64] ;  /* 0x0000000e02147981 */ /* 0x000ea2000c1e1900 */
[----:B------:R-:W-:-:S03]  /*0260*/  IMAD.WIDE.U32 R4, R5, 0x4, R14 ;  /* 0x0000000405047825 */ /* 0x000fc600078e000e */
[----:B------:R-:W2:Y:S01]  /*0270*/  LDG.E R22, desc[UR14][R2.64+0x400] ;  /* 0x0004000e02167981 */ /* 0x000ea2000c1e1900 */
[----:B------:R-:W-:-:S03]  /*0280*/  IMAD.WIDE.U32 R6, R7, 0x4, R14 ;  /* 0x0000000407067825 */ /* 0x000fc600078e000e */
[----:B------:R-:W3:Y:S01]  /*0290*/  LDG.E R25, desc[UR14][R2.64+0x800] ;  /* 0x0008000e02197981 */ /* 0x000ee2000c1e1900 */
[----:B------:R-:W-:-:S03]  /*02a0*/  IMAD.WIDE.U32 R8, R9, 0x4, R14 ;  /* 0x0000000409087825 */ /* 0x000fc600078e000e */
[----:B------:R0:W3:Y:S01]  /*02b0*/  LDG.E R24, desc[UR14][R2.64+0xc00] ;  /* 0x000c000e02187981 */ /* 0x0000e2000c1e1900 */
[----:B------:R-:W-:-:S03]  /*02c0*/  IMAD.WIDE.U32 R10, R11, 0x4, R14 ;  /* 0x000000040b0a7825 */ /* 0x000fc600078e000e */
[----:B------:R1:W4:Y:S01]  /*02d0*/  LDG.E R27, desc[UR14][R4.64] ;  /* 0x0000000e041b7981 */ /* 0x000322000c1e1900 */
[----:B------:R-:W-:-:S03]  /*02e0*/  VIADD R33, R23, 0xa00 ;  /* 0x00000a0017217836 */ /* 0x000fc60000000000 */
[----:B------:R5:W4:Y:S01]  /*02f0*/  LDG.E R26, desc[UR14][R6.64] ;  /* 0x0000000e061a7981 */ /* 0x000b22000c1e1900 */
[--C-:B------:R-:W-:Y:S01]  /*0300*/  IMAD.WIDE.U32 R12, R13, 0x4, R14.reuse ;  /* 0x000000040d0c7825 */ /* 0x100fe200078e000e */
[----:B------:R-:W-:Y:S02]  /*0310*/  IADD3 R35, PT, PT, R23, 0xd00, RZ ;  /* 0x00000d0017237810 */ /* 0x000fe40007ffe0ff */
[----:B------:R5:W4:Y:S01]  /*0320*/  LDG.E R29, desc[UR14][R8.64] ;  /* 0x0000000e081d7981 */ /* 0x000b22000c1e1900 */
[----:B0-----:R-:W-:-:S03]  /*0330*/  IMAD.WIDE.U32 R2, R31, 0x4, R14 ;  /* 0x000000041f027825 */ /* 0x001fc600078e000e */
[----:B------:R0:W4:Y:S01]  /*0340*/  LDG.E R28, desc[UR14][R10.64] ;  /* 0x0000000e0a1c7981 */ /* 0x000122000c1e1900 */
[----:B-1----:R-:W-:-:S03]  /*0350*/  IMAD.WIDE.U32 R4, R33, 0x4, R14 ;  /* 0x0000000421047825 */ /* 0x002fc600078e000e */
[----:B------:R1:W4:Y:S01]  /*0360*/  LDG.E R31, desc[UR14][R12.64] ;  /* 0x0000000e0c1f7981 */ /* 0x000322000c1e1900 */
[C---:B-----5:R-:W-:Y:S02]  /*0370*/  VIADD R7, R23.reuse, 0xb00 ;  /* 0x00000b0017077836 */ /* 0x060fe40000000000 */
[----:B------:R-:W-:Y:S01]  /*0380*/  VIADD R33, R23, 0xc00 ;  /* 0x00000c0017217836 */ /* 0x000fe20000000000 */
[----:B------:R5:W4:Y:S01]  /*0390*/  LDG.E R30, desc[UR14][R2.64] ;  /* 0x0000000e021e7981 */ /* 0x000b22000c1e1900 */
[----:B------:R-:W-:-:S03]  /*03a0*/  IMAD.WIDE.U32 R6, R7, 0x4, R14 ;  /* 0x0000000407067825 */ /* 0x000fc600078e000e */
[----:B------:R-:W4:Y:S01]  /*03b0*/  LDG.E R5, desc[UR14][R4.64] ;  /* 0x0000000e04057981 */ /* 0x000f22000c1e1900 */
[C---:B------:R-:W-:Y:S02]  /*03c0*/  VIADD R37, R23.reuse, 0xe00 ;  /* 0x00000e0017257836 */ /* 0x040fe40000000000 */
[----:B------:R-:W-:Y:S01]  /*03d0*/  VIADD R23, R23, 0xf00 ;  /* 0x00000f0017177836 */ /* 0x000fe20000000000 */
[----:B------:R-:W4:Y:S01]  /*03e0*/  LDG.E R6, desc[UR14][R6.64] ;  /* 0x0000000e06067981 */ /* 0x000f22000c1e1900 */
[----:B------:R-:W-:-:S04]  /*03f0*/  IMAD.WIDE.U32 R8, R33, 0x4, R14 ;  /* 0x0000000421087825 */ /* 0x000fc800078e000e */
[--C-:B0-----:R-:W-:Y:S02]  /*0400*/  IMAD.WIDE.U32 R10, R35, 0x4, R14.reuse ;  /* 0x00000004230a7825 */ /* 0x101fe400078e000e */
[----:B------:R-:W4:Y:S02]  /*0410*/  LDG.E R8, desc[UR14][R8.64] ;  /* 0x0000000e08087981 */ /* 0x000f24000c1e1900 */
[--C-:B-1----:R-:W-:Y:S02]  /*0420*/  IMAD.WIDE.U32 R12, R37, 0x4, R14.reuse ;  /* 0x00000004250c7825 */ /* 0x102fe400078e000e */
[----:B------:R-:W4:Y:S02]  /*0430*/  LDG.E R10, desc[UR14][R10.64] ;  /* 0x0000000e0a0a7981 */ /* 0x000f24000c1e1900 */
[----:B-----5:R-:W-:Y:S02]  /*0440*/  IMAD.WIDE.U32 R2, R23, 0x4, R14 ;  /* 0x0000000417027825 */ /* 0x020fe400078e000e */
[----:B------:R-:W5:Y:S04]  /*0450*/  LDG.E R12, desc[UR14][R12.64] ;  /* 0x0000000e0c0c7981 */ /* 0x000f68000c1e1900 */
[----:B------:R-:W5:Y:S01]  /*0460*/  LDG.E R2, desc[UR14][R2.64] ;  /* 0x0000000e02027981 */ /* 0x000f62000c1e1900 */
[----:B------:R-:W-:-:S05]  /*0470*/  VIADD R21, R21, 0x10 ;  /* 0x0000001015157836 */ /* 0x000fca0000000000 */
[----:B------:R-:W-:Y:S02]  /*0480*/  ISETP.NE.AND P2, PT, R21, R16, PT ;  /* 0x000000101500720c */ /* 0x000fe40003f45270 */
[----:B--2---:R-:W-:-:S04]  /*0490*/  IADD3 R20, PT, PT, R22, R19, R20 ;  /* 0x0000001316147210 */ /* 0x004fc80007ffe014 */
[----:B---3--:R-:W-:-:S04]  /*04a0*/  IADD3 R20, PT, PT, R24, R20, R25 ;  /* 0x0000001418147210 */ /* 0x008fc80007ffe019 */
[----:B----4-:R-:W-:-:S04]  /*04b0*/  IADD3 R20, PT, PT, R26, R20, R27 ;  /* 0x000000141a147210 */ /* 0x010fc80007ffe01b */
[----:B------:R-:W-:-:S04]  /*04c0*/  IADD3 R20, PT, PT, R28, R20, R29 ;  /* 0x000000141c147210 */ /* 0x000fc80007ffe01d */
[----:B------:R-:W-:-:S04]  /*04d0*/  IADD3 R20, PT, PT, R30, R20, R31 ;  /* 0x000000141e147210 */ /* 0x000fc80007ffe01f */
[----:B------:R-:W-:-:S04]  /*04e0*/  IADD3 R5, PT, PT, R6, R20, R5 ;  /* 0x0000001406057210 */ /* 0x000fc80007ffe005 */
[----:B------:R-:W-:-:S04]  /*04f0*/  IADD3 R5, PT, PT, R10, R5, R8 ;  /* 0x000000050a057210 */ /* 0x000fc80007ffe008 */
[----:B-----5:R-:W-:Y:S01]  /*0500*/  IADD3 R19, PT, PT, R2, R5, R12 ;  /* 0x0000000502137210 */ /* 0x020fe20007ffe00c */
[----:B------:R-:W-:Y:S06]  /*0510*/  @P2 BRA `(.L_x_25) ;  /* 0xfffffffc00282947 */ /* 0x000fec000383ffff */
[----:B------:R-:W-:-:S07]  /*0520*/  MOV R21, R16 ;  /* 0x0000001000157202 */ /* 0x000fce0000000f00 */
.L_x_24:
[----:B------:R-:W-:-:S13]  /*0530*/  ISETP.NE.AND P2, PT, R32, RZ, PT ;  /* 0x000000ff2000720c */ /* 0x000fda0003f45270 */
[----:B------:R-:W-:Y:S05]  /*0540*/  @!P2 BRA `(.L_x_26) ;  /* 0x000000040010a947 */ /* 0x000fea0003800000 */
[----:B------:R-:W-:Y:S01]  /*0550*/  ISETP.NE.AND P2, PT, R34, RZ, PT ;  /* 0x000000ff2200720c */ /* 0x000fe20003f45270 */
[----:B------:R-:W-:-:S12]  /*0560*/  @!P0 BRA `(.L_x_27) ;  /* 0x0000000000788947 */ /* 0x000fd80003800000 */
[----:B------:R-:W0:Y:S01]  /*0570*/  LDC.64 R14, c[0x0][0x3a0] ;  /* 0x0000e800ff0e7b82 */ /* 0x000e220000000a00 */
[----:B------:R-:W-:-:S04]  /*0580*/  IMAD R11, R21, 0x100, R18 ;  /* 0x00000100150b7824 */ /* 0x000fc800078e0212 */
[C---:B------:R-:W-:Y:S01]  /*0590*/  VIADD R5, R11.reuse, 0x100 ;  /* 0x000001000b057836 */ /* 0x040fe20000000000 */
[C---:B------:R-:W-:Y:S01]  /*05a0*/  IADD3 R9, PT, PT, R11.reuse, 0x300, RZ ;  /* 0x000003000b097810 */ /* 0x040fe20007ffe0ff */
[C---:B------:R-:W-:Y:S02]  /*05b0*/  VIADD R7, R11.reuse, 0x200 ;  /* 0x000002000b077836 */ /* 0x040fe40000000000 */
[C---:B------:R-:W-:Y:S02]  /*05c0*/  VIADD R13, R11.reuse, 0x400 ;  /* 0x000004000b0d7836 */ /* 0x040fe40000000000 */
[C---:B------:R-:W-:Y:S01]  /*05d0*/  VIADD R23, R11.reuse, 0x500 ;  /* 0x000005000b177836 */ /* 0x040fe20000000000 */
[C---:B------:R-:W-:Y:S01]  /*05e0*/  IADD3 R27, PT, PT, R11.reuse, 0x700, RZ ;  /* 0x000007000b1b7810 */ /* 0x040fe20007ffe0ff */
[C---:B------:R-:W-:Y:S02]  /*05f0*/  VIADD R25, R11.reuse, 0x600 ;  /* 0x000006000b197836 */ /* 0x040fe40000000000 */
[----:B0-----:R-:W-:-:S04]  /*0600*/  IMAD.WIDE.U32 R2, R11, 0x4, R14 ;  /* 0x000000040b027825 */ /* 0x001fc800078e000e */
[--C-:B------:R-:W-:Y:S01]  /*0610*/  IMAD.WIDE.U32 R4, R5, 0x4, R14.reuse ;  /* 0x0000000405047825 */ /* 0x100fe200078e000e */
[----:B------:R0:W2:Y:S03]  /*0620*/  LDG.E R20, desc[UR14][R2.64] ;  /* 0x0000000e02147981 */ /* 0x0000a6000c1e1900 */
[--C-:B------:R-:W-:Y:S01]  /*0630*/  IMAD.WIDE.U32 R6, R7, 0x4, R14.reuse ;  /* 0x0000000407067825 */ /* 0x100fe200078e000e */
[----:B------:R1:W2:Y:S03]  /*0640*/  LDG.E R22, desc[UR14][R4.64] ;  /* 0x0000000e04167981 */ /* 0x0002a6000c1e1900 */
[--C-:B------:R-:W-:Y:S02]  /*0650*/  IMAD.WIDE.U32 R8, R9, 0x4, R14.reuse ;  /* 0x0000000409087825 */ /* 0x100fe400078e000e */
[----:B------:R-:W3:Y:S02]  /*0660*/  LDG.E R7, desc[UR14][R6.64] ;  /* 0x0000000e06077981 */ /* 0x000ee4000c1e1900 */
[----:B------:R-:W-:-:S02]  /*0670*/  IMAD.WIDE.U32 R10, R13, 0x4, R14 ;  /* 0x000000040d0a7825 */ /* 0x000fc400078e000e */
[----:B------:R-:W3:Y:S02]  /*0680*/  LDG.E R8, desc[UR14][R8.64] ;  /* 0x0000000e08087981 */ /* 0x000ee4000c1e1900 */
[--C-:B------:R-:W-:Y:S02]  /*0690*/  IMAD.WIDE.U32 R12, R23, 0x4, R14.reuse ;  /* 0x00000004170c7825 */ /* 0x100fe400078e000e */
[----:B------:R-:W4:Y:S02]  /*06a0*/  LDG.E R10, desc[UR14][R10.64] ;  /* 0x0000000e0a0a7981 */ /* 0x000f24000c1e1900 */
[--C-:B0-----:R-:W-:Y:S02]  /*06b0*/  IMAD.WIDE.U32 R2, R25, 0x4, R14.reuse ;  /* 0x0000000419027825 */ /* 0x101fe400078e000e */
[----:B------:R-:W4:Y:S02]  /*06c0*/  LDG.E R12, desc[UR14][R12.64] ;  /* 0x0000000e0c0c7981 */ /* 0x000f24000c1e1900 */
[----:B-1----:R-:W-:-:S02]  /*06d0*/  IMAD.WIDE.U32 R4, R27, 0x4, R14 ;  /* 0x000000041b047825 */ /* 0x002fc400078e000e */
[----:B------:R-:W5:Y:S04]  /*06e0*/  LDG.E R2, desc[UR14][R2.64] ;  /* 0x0000000e02027981 */ /* 0x000f68000c1e1900 */
[----:B------:R-:W5:Y:S01]  /*06f0*/  LDG.E R4, desc[UR14][R4.64] ;  /* 0x0000000e04047981 */ /* 0x000f62000c1e1900 */
[----:B------:R-:W-:Y:S01]  /*0700*/  VIADD R21, R21, 0x8 ;  /* 0x0000000815157836 */ /* 0x000fe20000000000 */
[----:B--2---:R-:W-:-:S04]  /*0710*/  IADD3 R20, PT, PT, R22, R19, R20 ;  /* 0x0000001316147210 */ /* 0x004fc80007ffe014 */
[----:B---3--:R-:W-:-:S04]  /*0720*/  IADD3 R7, PT, PT, R8, R20, R7 ;  /* 0x0000001408077210 */ /* 0x008fc80007ffe007 */
[----:B----4-:R-:W-:-:S04]  /*0730*/  IADD3 R7, PT, PT, R12, R7, R10 ;  /* 0x000000070c077210 */ /* 0x010fc80007ffe00a */
[----:B-----5:R-:W-:-:S07]  /*0740*/  IADD3 R19, PT, PT, R4, R7, R2 ;  /* 0x0000000704137210 */ /* 0x020fce0007ffe002 */
.L_x_27:
        /* <DEDUP_REMOVED lines=8> */
[----:B0-----:R-:W-:-:S04]  /*07d0*/  IMAD.WIDE.U32 R4, R7, 0x4, R2 ;  /* 0x0000000407047825 */ /* 0x001fc800078e0002 */
[--C-:B------:R-:W-:Y:S02]  /*07e0*/  IMAD.WIDE.U32 R6, R9, 0x4, R2.reuse ;  /* 0x0000000409067825 */ /* 0x100fe400078e0002 */
[----:B------:R-:W2:Y:S02]  /*07f0*/  LDG.E R4, desc[UR14][R4.64] ;  /* 0x0000000e04047981 */ /* 0x000ea4000c1e1900 */
[--C-:B------:R-:W-:Y:S02]  /*0800*/  IMAD.WIDE.U32 R8, R11, 0x4, R2.reuse ;  /* 0x000000040b087825 */ /* 0x100fe400078e0002 */
[----:B------:R-:W2:Y:S02]  /*0810*/  LDG.E R6, desc[UR14][R6.64] ;  /* 0x0000000e06067981 */ /* 0x000ea4000c1e1900 */
[----:B------:R-:W-:Y:S02]  /*0820*/  IMAD.WIDE.U32 R2, R13, 0x4, R2 ;  /* 0x000000040d027825 */ /* 0x000fe400078e0002 */
[----:B------:R-:W3:Y:S04]  /*0830*/  LDG.E R8, desc[UR14][R8.64] ;  /* 0x0000000e08087981 */ /* 0x000ee8000c1e1900 */
[----:B------:R-:W3:Y:S01]  /*0840*/  LDG.E R2, desc[UR14][R2.64] ;  /* 0x0000000e02027981 */ /* 0x000ee2000c1e1900 */
[----:B------:R-:W-:Y:S01]  /*0850*/  VIADD R21, R21, 0x4 ;  /* 0x0000000415157836 */ /* 0x000fe20000000000 */
[----:B--2---:R-:W-:-:S04]  /*0860*/  IADD3 R19, PT, PT, R6, R19, R4 ;  /* 0x0000001306137210 */ /* 0x004fc80007ffe004 */
[----:B---3--:R-:W-:-:S07]  /*0870*/  IADD3 R19, PT, PT, R2, R19, R8 ;  /* 0x0000001302137210 */ /* 0x008fce0007ffe008 */
.L_x_28:
[----:B------:R-:W-:Y:S05]  /*0880*/  @!P2 BRA `(.L_x_26) ;  /* 0x000000000040a947 */ /* 0x000fea0003800000 */
[----:B------:R-:W0:Y:S01]  /*0890*/  LDC.64 R4, c[0x0][0x3a0] ;  /* 0x0000e800ff047b82 */ /* 0x000e220000000a00 */
[----:B------:R-:W-:-:S04]  /*08a0*/  IMAD R7, R21, 0x100, R18 ;  /* 0x0000010015077824 */ /* 0x000fc800078e0212 */
[----:B0-----:R-:W-:-:S06]  /*08b0*/  IMAD.WIDE.U32 R2, R7, 0x4, R4 ;  /* 0x0000000407027825 */ /* 0x001fcc00078e0004 */
[----:B------:R-:W2:Y:S01]  /*08c0*/  LDG.E R2, desc[UR14][R2.64] ;  /* 0x0000000e02027981 */ /* 0x000ea2000c1e1900 */
[----:B------:R-:W-:Y:S02]  /*08d0*/  ISETP.NE.AND P2, PT, R17, 0x1, PT ;  /* 0x000000011100780c */ /* 0x000fe40003f45270 */
[----:B--2---:R-:W-:-:S11]  /*08e0*/  IADD3 R19, PT, PT, R19, R2, RZ ;  /* 0x0000000213137210 */ /* 0x004fd60007ffe0ff */
[----:B------:R-:W-:Y:S05]  /*08f0*/  @!P2 BRA `(.L_x_26) ;  /* 0x000000000024a947 */ /* 0x000fea0003800000 */
[----:B------:R-:W-:Y:S01]  /*0900*/  ISETP.NE.AND P2, PT, R17, 0x2, PT ;  /* 0x000000021100780c */ /* 0x000fe20003f45270 */
[----:B------:R-:W-:-:S04]  /*0910*/  VIADD R3, R7, 0x100 ;  /* 0x0000010007037836 */ /* 0x000fc80000000000 */
[----:B------:R-:W-:-:S06]  /*0920*/  IMAD.WIDE.U32 R2, R3, 0x4, R4 ;  /* 0x0000000403027825 */ /* 0x000fcc00078e0004 */
[----:B------:R-:W2:Y:S02]  /*0930*/  LDG.E R2, desc[UR14][R2.64] ;  /* 0x0000000e02027981 */ /* 0x000ea4000c1e1900 */
[----:B------:R-:W-:-:S04]  /*0940*/  @P2 VIADD R7, R7, 0x200 ;  /* 0x0000020007072836 */ /* 0x000fc80000000000 */
[----:B------:R-:W-:-:S06]  /*0950*/  @P2 IMAD.WIDE.U32 R4, R7, 0x4, R4 ;  /* 0x0000000407042825 */ /* 0x000fcc00078e0004 */
[----:B------:R-:W3:Y:S01]  /*0960*/  @P2 LDG.E R4, desc[UR14][R4.64] ;  /* 0x0000000e04042981 */ /* 0x000ee2000c1e1900 */
[----:B--2---:R-:W-:-:S05]  /*0970*/  IMAD.IADD R19, R19, 0x1, R2 ;  /* 0x0000000113137824 */ /* 0x004fca00078e0202 */
[----:B---3--:R-:W-:-:S07]  /*0980*/  @P2 IADD3 R19, PT, PT, R19, R4, RZ ;  /* 0x0000000413132210 */ /* 0x008fce0007ffe0ff */
.L_x_26:
[C---:B------:R-:W-:Y:S02]  /*0990*/  IMAD R2, R18.reuse, 0x4, R1 ;  /* 0x0000000412027824 */ /* 0x040fe400078e0201 */
[----:B------:R-:W-:-:S03]  /*09a0*/  VIADD R18, R18, 0x1 ;  /* 0x0000000112127836 */ /* 0x000fc60000000000 */
[----:B------:R0:W-:Y:S02]  /*09b0*/  STL [R2], R19 ;  /* 0x0000001302007387 */ /* 0x0001e40000100800 */
[----:B------:R-:W-:-:S13]  /*09c0*/  ISETP.NE.AND P2, PT, R18, 0x100, PT ;  /* 0x000001001200780c */ /* 0x000fda0003f45270 */
[----:B0-----:R-:W-:Y:S05]  /*09d0*/  @P2 BRA `(.L_x_29) ;  /* 0xfffffff400dc2947 */ /* 0x001fea000383ffff */
[----:B------:R-:W2:Y:S04]  /*09e0*/  LDL.128 R128, [R1+0x20] ;  /* 0x0000200001807983 */ /* 0x000ea80000100c00 */
[----:B------:R1:W5:Y:S04]  /*09f0*/  LDL R252, [R1+0x3f8] ;  /* 0x0003f80001fc7983 */ /* 0x0003680000100800 */
[----:B------:R1:W5:Y:S04]  /*0a00*/  LDL.64 R2, [R1+0x3f0] ;  /* 0x0003f00001027983 */ /* 0x0003680000100a00 */
[----:B------:R1:W5:Y:S04]  /*0a10*/  LDL.128 R248, [R1] ;  /* 0x0000000001f87983 */ /* 0x0003680000100c00 */
[----:B------:R1:W5:Y:S04]  /*0a20*/  LDL.128 R4, [R1+0x10] ;  /* 0x0000100001047983 */ /* 0x0003680000100c00 */
        /* <DEDUP_REMOVED lines=59> */
[----:B--2---:R0:W-:Y:S04]  /*0de0*/  STL.128 [R1+0x400], R128 ;  /* 0x0004008001007387 */ /* 0x0041e80000100c00 */
[----:B0-----:R1:W5:Y:S01]  /*0df0*/  LDL.128 R128, [R1+0x210] ;  /* 0x0002100001807983 */ /* 0x0013620000100c00 */
[----:B------:R-:W-:Y:S05]  /*0e00*/  BRA `(.L_x_30) ;  /* 0x0000000c00087947 */ /* 0x000fea0003800000 */
.L_x_23:
[----:B------:R0:W-:Y:S01]  /*0e10*/  STL.128 [R1], RZ ;  /* 0x000000ff01007387 */ /* 0x0001e20000100c00 */
[----:B------:R-:W-:Y:S01]  /*0e20*/  IMAD.MOV.U32 R252, RZ, RZ, RZ ;  /* 0x000000fffffc7224 */ /* 0x000fe200078e00ff */
[----:B------:R-:W-:Y:S02]  /*0e30*/  CS2R R2, SRZ ;  /* 0x0000000000027805 */ /* 0x000fe4000001ff00 */
[----:B------:R-:W-:Y:S01]  /*0e40*/  CS2R R246, SRZ ;  /* 0x0000000000f67805 */ /* 0x000fe2000001ff00 */
[----:B------:R0:W-:Y:S01]  /*0e50*/  STL.128 [R1+0x10], RZ ;  /* 0x000010ff01007387 */ /* 0x0001e20000100c00 */
[----:B------:R-:W-:Y:S02]  /*0e60*/  CS2R R244, SRZ ;  /* 0x0000000000f47805 */ /* 0x000fe4000001ff00 */
[----:B------:R-:W-:Y:S02]  /*0e70*/  CS2R R242, SRZ ;  /* 0x0000000000f27805 */ /* 0x000fe4000001ff00 */
[----:B------:R-:W-:Y:S01]  /*0e80*/  CS2R R240, SRZ ;  /* 0x0000000000f07805 */ /* 0x000fe2000001ff00 */
[----:B------:R0:W-:Y:S01]  /*0e90*/  STL.128 [R1+0x20], RZ ;  /* 0x000020ff01007387 */ /* 0x0001e20000100c00 */
[----:B------:R-:W-:-:S02]  /*0ea0*/  CS2R R238, SRZ ;  /* 0x0000000000ee7805 */ /* 0x000fc4000001ff00 */
        /* <DEDUP_REMOVED lines=158> */
[----:B------:R0:W-:Y:S04]  /*1890*/  STL.128 [R1+0x2a0], RZ ;  /* 0x0002a0ff01007387 */ /* 0x0001e80000100c00 */
        /* <DEDUP_REMOVED lines=21> */
[----:B------:R0:W-:Y:S04]  /*19f0*/  STL [R1+0x40c], RZ ;  /* 0x00040cff01007387 */ /* 0x0001e80000100800 */
[----:B------:R0:W-:Y:S04]  /*1a00*/  STL [R1+0x408], RZ ;  /* 0x000408ff01007387 */ /* 0x0001e80000100800 */
[----:B------:R0:W-:Y:S04]  /*1a10*/  STL [R1+0x404], RZ ;  /* 0x000404ff01007387 */ /* 0x0001e80000100800 */
[----:B------:R0:W-:Y:S02]  /*1a20*/  STL [R1+0x400], RZ ;  /* 0x000400ff01007387 */ /* 0x0001e40000100800 */
.L_x_30:
[----:B-----5:R2:W-:Y:S01]  /*1a30*/  STL.128 [R1+0x410], R244 ;  /* 0x000410f401007387 */ /* 0x0205e20000100c00 */
[----:B------:R-:W-:-:S03]  /*1a40*/  ISETP.GE.AND P0, PT, R0, 0x1, PT ;  /* 0x000000010000780c */ /* 0x000fc60003f06270 */
[----:B------:R-:W3:Y:S01]  /*1a50*/  LDL.LU R0, [R1+0x40c] ;  /* 0x00040c0001007983 */ /* 0x000ee20000300800 */
[----:B--2---:R-:W-:Y:S01]  /*1a60*/  IADD3 R246, PT, PT, R249, R248, RZ ;  /* 0x000000f8f9f67210 */ /* 0x004fe20007ffe0ff */
[----:B------:R-:W-:Y:S02]  /*1a70*/  IMAD.MOV.U32 R245, RZ, RZ, R248 ;  /* 0x000000fffff57224 */ /* 0x000fe400078e00f8 */
[----:B------:R-:W-:Y:S02]  /*1a80*/  IMAD.MOV.U32 R244, RZ, RZ, RZ ;  /* 0x000000fffff47224 */ /* 0x000fe400078e00ff */
[----:B------:R-:W-:-:S05]  /*1a90*/  IMAD.IADD R247, R246, 0x1, R250 ;  /* 0x00000001f6f77824 */ /* 0x000fca00078e02fa */
[----:B------:R-:W-:Y:S01]  /*1aa0*/  IADD3 R248, PT, PT, R247, R251, RZ ;  /* 0x000000fbf7f87210 */ /* 0x000fe20007ffe0ff */
[----:B------:R2:W-:Y:S04]  /*1ab0*/  STL.128 [R1], R244 ;  /* 0x000000f401007387 */ /* 0x0005e80000100c00 */
[----:B------:R-:W-:-:S04]  /*1ac0*/  IMAD.IADD R249, R248, 0x1, R4 ;  /* 0x00000001f8f97824 */ /* 0x000fc800078e0204 */
[----:B------:R-:W-:Y:S02]  /*1ad0*/  IMAD.IADD R250, R249, 0x1, R5 ;  /* 0x00000001f9fa7824 */ /* 0x000fe400078e0205 */
[----:B------:R-:W4:Y:S02]  /*1ae0*/  LDL.LU R5, [R1+0x400] ;  /* 0x0004000001057983 */ /* 0x000f240000300800 */
[----:B------:R-:W-:Y:S02]  /*1af0*/  IMAD.IADD R251, R250, 0x1, R6 ;  /* 0x00000001fafb7824 */ /* 0x000fe400078e0206 */
[----:B------:R-:W3:Y:S03]  /*1b00*/  LDL.LU R6, [R1+0x404] ;  /* 0x0004040001067983 */ /* 0x000ee60000300800 */
[----:B------:R-:W-:Y:S01]  /*1b10*/  IADD3 R4, PT, PT, R251, R7, RZ ;  /* 0x00000007fb047210 */ /* 0x000fe20007ffe0ff */
[----:B--2---:R-:W2:Y:S04]  /*1b20*/  LDL.LU.128 R244, [R1+0x410] ;  /* 0x0004100001f47983 */ /* 0x004ea80000300c00 */
[----:B------:R-:W2:Y:S04]  /*1b30*/  LDL.LU R7, [R1+0x408] ;  /* 0x0004080001077983 */ /* 0x000ea80000300800 */
[----:B------:R1:W-:Y:S01]  /*1b40*/  STL.128 [R1+0x10], R248 ;  /* 0x000010f801007387 */ /* 0x0003e20000100c00 */
[----:B----4-:R-:W-:-:S04]  /*1b50*/  IMAD.IADD R5, R4, 0x1, R5 ;  /* 0x0000000104057824 */ /* 0x010fc800078e0205 */
[----:B---3--:R-:W-:-:S04]  /*1b60*/  IMAD.IADD R6, R5, 0x1, R6 ;  /* 0x0000000105067824 */ /* 0x008fc800078e0206 */
[----:B--2---:R-:W-:-:S05]  /*1b70*/  IMAD.IADD R7, R6, 0x1, R7 ;  /* 0x0000000106077824 */ /* 0x004fca00078e0207 */
[----:B-1----:R-:W-:-:S05]  /*1b80*/  IADD3 R248, PT, PT, R7, R0, RZ ;  /* 0x0000000007f87210 */ /* 0x002fca0007ffe0ff */
[----:B------:R-:W-:-:S04]  /*1b90*/  IMAD.IADD R249, R248, 0x1, R8 ;  /* 0x00000001f8f97824 */ /* 0x000fc800078e0208 */
[----:B------:R-:W-:-:S04]  /*1ba0*/  IMAD.IADD R250, R249, 0x1, R9 ;  /* 0x00000001f9fa7824 */ /* 0x000fc800078e0209 */
[----:B------:R-:W-:Y:S01]  /*1bb0*/  IMAD.IADD R251, R250, 0x1, R10 ;  /* 0x00000001fafb7824 */ /* 0x000fe200078e020a */
[----:B------:R1:W-:Y:S04]  /*1bc0*/  STL.128 [R1+0x20], R4 ;  /* 0x0000200401007387 */ /* 0x0003e80000100c00 */
[----:B-1----:R-:W-:-:S05]  /*1bd0*/  IADD3 R4, PT, PT, R251, R11, RZ ;  /* 0x0000000bfb047210 */ /* 0x002fca0007ffe0ff */
[----:B------:R-:W-:-:S04]  /*1be0*/  IMAD.IADD R5, R4, 0x1, R12 ;  /* 0x0000000104057824 */ /* 0x000fc800078e020c */
[----:B------:R-:W-:-:S04]  /*1bf0*/  IMAD.IADD R6, R5, 0x1, R13 ;  /* 0x0000000105067824 */ /* 0x000fc800078e020d */
[----:B------:R-:W-:-:S05]  /*1c00*/  IMAD.IADD R7, R6, 0x1, R14 ;  /* 0x0000000106077824 */ /* 0x000fca00078e020e */
[----:B------:R-:W-:-:S05]  /*1c10*/  IADD3 R8, PT, PT, R7, R15, RZ ;  /* 0x0000000f07087210 */ /* 0x000fca0007ffe0ff */
        /* <DEDUP_REMOVED lines=219> */
[----:B------:R-:W-:Y:S01]  /*29d0*/  IMAD.IADD R223, R222, 0x1, R234 ;  /* 0x00000001dedf7824 */ /* 0x000fe200078e02ea */
[----:B------:R1:W-:Y:S04]  /*29e0*/  STL.128 [R1+0x50], R8 ;  /* 0x0000500801007387 */ /* 0x0003e80000100c00 */
[----:B-1----:R-:W-:-:S05]  /*29f0*/  IADD3 R8, PT, PT, R223, R235, RZ ;  /* 0x000000ebdf087210 */ /* 0x002fca0007ffe0ff */
[----:B------:R-:W-:-:S04]  /*2a00*/  IMAD.IADD R9, R8, 0x1, R236 ;  /* 0x0000000108097824 */ /* 0x000fc800078e02ec */
[----:B------:R-:W-:Y:S01]  /*2a10*/  IMAD.IADD R10, R9, 0x1, R237 ;  /* 0x00000001090a7824 */ /* 0x000fe200078e02ed */
[----:B------:R1:W-:Y:S04]  /*2a20*/  STL.128 [R1+0x80], R4 ;  /* 0x0000800401007387 */ /* 0x0003e80000100c00 */
[----:B------:R-:W-:-:S05]  /*2a30*/  IADD3 R11, PT, PT, R10, R238, RZ ;  /* 0x000000ee0a0b7210 */ /* 0x000fca0007ffe0ff */
[----:B-1----:R-:W-:-:S04]  /*2a40*/  IMAD.IADD R4, R11, 0x1, R239 ;  /* 0x000000010b047824 */ /* 0x002fc800078e02ef */
[----:B------:R-:W-:-:S05]  /*2a50*/  IMAD.IADD R5, R4, 0x1, R240 ;  /* 0x0000000104057824 */ /* 0x000fca00078e02f0 */
[----:B------:R-:W-:Y:S01]  /*2a60*/  IADD3 R6, PT, PT, R5, R241, RZ ;  /* 0x000000f105067210 */ /* 0x000fe20007ffe0ff */
[----:B------:R1:W-:Y:S04]  /*2a70*/  STL.128 [R1+0x60], R12 ;  /* 0x0000600c01007387 */ /* 0x0003e80000100c00 */
[----:B------:R-:W-:-:S04]  /*2a80*/  IMAD.IADD R7, R6, 0x1, R242 ;  /* 0x0000000106077824 */ /* 0x000fc800078e02f2 */
[----:B-1----:R-:W-:-:S05]  /*2a90*/  IMAD.IADD R12, R7, 0x1, R243 ;  /* 0x00000001070c7824 */ /* 0x002fca00078e02f3 */
[----:B------:R-:W-:-:S05]  /*2aa0*/  IADD3 R13, PT, PT, R12, R244, RZ ;  /* 0x000000f40c0d7210 */ /* 0x000fca0007ffe0ff */
[----:B------:R-:W-:-:S04]  /*2ab0*/  IMAD.IADD R14, R13, 0x1, R245 ;  /* 0x000000010d0e7824 */ /* 0x000fc800078e02f5 */
[----:B------:R-:W-:Y:S01]  /*2ac0*/  IMAD.IADD R15, R14, 0x1, R246 ;  /* 0x000000010e0f7824 */ /* 0x000fe200078e02f6 */
[----:B------:R1:W-:Y:S04]  /*2ad0*/  STL.128 [R1+0x70], R16 ;  /* 0x0000701001007387 */ /* 0x0003e80000100c00 */
[----:B-1----:R-:W-:-:S05]  /*2ae0*/  IADD3 R16, PT, PT, R15, R247, RZ ;  /* 0x000000f70f107210 */ /* 0x002fca0007ffe0ff */
[----:B------:R-:W-:-:S04]  /*2af0*/  IMAD.IADD R17, R16, 0x1, R2 ;  /* 0x0000000110117824 */ /* 0x000fc800078e0202 */
[----:B------:R-:W-:-:S05]  /*2b00*/  IMAD.IADD R18, R17, 0x1, R3 ;  /* 0x0000000111127824 */ /* 0x000fca00078e0203 */
[----:B------:R-:W-:Y:S01]  /*2b10*/  IADD3 R19, PT, PT, R18, R252, RZ ;  /* 0x000000fc12137210 */ /* 0x000fe20007ffe0ff */
[----:B------:R1:W-:Y:S04]  /*2b20*/  STL.128 [R1+0x30], R248 ;  /* 0x000030f801007387 */ /* 0x0003e80000100c00 */
        /* <DEDUP_REMOVED lines=54> */
[----:B------:R1:W-:Y:S01]  /*2e90*/  STL.128 [R1+0x3f0], R16 ;  /* 0x0003f01001007387 */ /* 0x0003e20000100c00 */
[----:B------:R-:W-:Y:S05]  /*2ea0*/  @!P0 BRA `(.L_x_31) ;  /* 0x0000000400708947 */ /* 0x000fea0003800000 */
[----:B------:R-:W2:Y:S01]  /*2eb0*/  LDCU.128 UR8, c[0x0][0x3a0] ;  /* 0x00007400ff0877ac */ /* 0x000ea20008000c00 */
[----:B-1----:R-:W-:Y:S01]  /*2ec0*/  VIADD R36, R1, 0x20 ;  /* 0x0000002001247836 */ /* 0x002fe20000000000 */
[----:B------:R-:W-:Y:S01]  /*2ed0*/  UMOV UR4, URZ ;  /* 0x000000ff00047c82 */ /* 0x000fe20008000000 */
[----:B--2---:R-:W-:Y:S02]  /*2ee0*/  UIADD3 UR10, UP0, UPT, UR10, 0x20, URZ ;  /* 0x000000200a0a7890 */ /* 0x004fe4000ff1e0ff */
[----:B------:R-:W-:Y:S02]  /*2ef0*/  UIADD3 UR8, UP1, UPT, UR8, 0x20, URZ ;  /* 0x0000002008087890 */ /* 0x000fe4000ff3e0ff */
[----:B------:R-:W-:Y:S02]  /*2f00*/  UIADD3.X UR11, UPT, UPT, URZ, UR11, URZ, UP0, !UPT ;  /* 0x0000000bff0b7290 */ /* 0x000fe400087fe4ff */
[----:B------:R-:W-:-:S12]  /*2f10*/  UIADD3.X UR9, UPT, UPT, URZ, UR9, URZ, UP1, !UPT ;  /* 0x00000009ff097290 */ /* 0x000fd80008ffe4ff */
.L_x_33:
[----:B------:R-:W1:Y:S01]  /*2f20*/  LDCU UR5, c[0x0][0x384] ;  /* 0x00007080ff0577ac */ /* 0x000e620008000800 */
[----:B------:R-:W-:Y:S01]  /*2f30*/  IMAD.MOV.U32 R38, RZ, RZ, R36 ;  /* 0x000000ffff267224 */ /* 0x000fe200078e0024 */
[----:B------:R-:W-:Y:S01]  /*2f40*/  UMOV UR6, UR10 ;  /* 0x0000000a00067c82 */ /* 0x000fe20008000000 */
[----:B------:R-:W-:Y:S02]  /*2f50*/  UMOV UR7, UR11 ;  /* 0x0000000b00077c82 */ /* 0x000fe40008000000 */
[----:B------:R-:W-:-:S03]  /*2f60*/  UIMAD.WIDE.U32 UR12, UR4, 0x400, UR6 ;  /* 0x00000400040c78a5 */ /* 0x000fc6000f8e0006 */
[----:B------:R-:W-:Y:S01]  /*2f70*/  UMOV UR6, UR8 ;  /* 0x0000000800067c82 */ /* 0x000fe20008000000 */
[----:B------:R-:W-:Y:S02]  /*2f80*/  UMOV UR7, UR9 ;  /* 0x0000000900077c82 */ /* 0x000fe40008000000 */
[----:B------:R-:W-:Y:S01]  /*2f90*/  UIMAD.WIDE.U32 UR6, UR4, 0x400, UR6 ;  /* 0x00000400040678a5 */ /* 0x000fe2000f8e0006 */
[----:B------:R-:W-:Y:S01]  /*2fa0*/  IMAD.U32 R2, RZ, RZ, UR12 ;  /* 0x0000000cff027e24 */ /* 0x000fe2000f8e00ff */
[----:B------:R-:W-:Y:S01]  /*2fb0*/  UIADD3 UR4, UPT, UPT, UR4, 0x1, URZ ;  /* 0x0000000104047890 */ /* 0x000fe2000fffe0ff */
[----:B------:R-:W-:Y:S02]  /*2fc0*/  MOV R3, UR13 ;  /* 0x0000000d00037c02 */ /* 0x000fe40008000f00 */
[----:B------:R-:W-:Y:S01]  /*2fd0*/  IMAD.MOV.U32 R0, RZ, RZ, R2 ;  /* 0x000000ffff007224 */ /* 0x000fe200078e0002 */
[----:B------:R-:W-:Y:S01]  /*2fe0*/  MOV R5, UR7 ;  /* 0x0000000700057c02 */ /* 0x000fe20008000f00 */
[----:B------:R-:W-:Y:S01]  /*2ff0*/  IMAD.U32 R7, RZ, RZ, UR7 ;  /* 0x00000007ff077e24 */ /* 0x000fe2000f8e00ff */
[----:B-1----:R-:W-:Y:S01]  /*3000*/  UISETP.NE.AND UP1, UPT, UR4, UR5, UPT ;  /* 0x000000050400728c */ /* 0x002fe2000bf25270 */
[----:B------:R-:W-:-:S02]  /*3010*/  IMAD.U32 R4, RZ, RZ, UR6 ;  /* 0x00000006ff047e24 */ /* 0x000fc4000f8e00ff */
[----:B------:R-:W-:Y:S01]  /*3020*/  IMAD.U32 R6, RZ, RZ, UR6 ;  /* 0x00000006ff067e24 */ /* 0x000fe2000f8e00ff */
[----:B------:R-:W-:Y:S01]  /*3030*/  MOV R5, R7 ;  /* 0x0000000700057202 */ /* 0x000fe20000000f00 */
[----:B------:R-:W-:-:S06]  /*3040*/  UMOV UR5, URZ ;  /* 0x000000ff00057c82 */ /* 0x000fcc0008000000 */
.L_x_32:
[----:B------:R-:W2:Y:S04]  /*3050*/  LDL.128 R8, [R38+-0x20] ;  /* 0xffffe00026087983 */ /* 0x000ea80000100c00 */
[----:B------:R-:W3:Y:S04]  /*3060*/  LDL.128 R16, [R38+-0x10] ;  /* 0xfffff00026107983 */ /* 0x000ee80000100c00 */
[----:B------:R-:W4:Y:S04]  /*3070*/  LDL.128 R24, [R38] ;  /* 0x0000000026187983 */ /* 0x000f280000100c00 */
[----:B------:R-:W5:Y:S01]  /*3080*/  LDL.128 R32, [R38+0x10] ;  /* 0x0000100026207983 */ /* 0x000f620000100c00 */
[----:B------:R-:W-:-:S05]  /*3090*/  IMAD.MOV.U32 R2, RZ, RZ, R0 ;  /* 0x000000ffff027224 */ /* 0x000fca00078e0000 */
[----:B--2---:R1:W-:Y:S04]  /*30a0*/  STG.E desc[UR14][R2.64+-0x20], R8 ;  /* 0xffffe00802007986 */ /* 0x0043e8000c10190e */
[----:B------:R-:W1:Y:S04]  /*30b0*/  LDG.E R7, desc[UR14][R4.64+-0x20] ;  /* 0xffffe00e04077981 */ /* 0x000e68000c1e1900 */
[----:B------:R2:W-:Y:S04]  /*30c0*/  STG.E desc[UR14][R2.64+-0x1c], R9 ;  /* 0xffffe40902007986 */ /* 0x0005e8000c10190e */
[----:B------:R-:W2:Y:S04]  /*30d0*/  LDG.E R0, desc[UR14][R4.64+-0x1c] ;  /* 0xffffe40e04007981 */ /* 0x000ea8000c1e1900 */
[----:B------:R-:W-:Y:S04]  /*30e0*/  STG.E desc[UR14][R2.64+-0x18], R10 ;  /* 0xffffe80a02007986 */ /* 0x000fe8000c10190e */
[----:B------:R-:W2:Y:S04]  /*30f0*/  LDG.E R13, desc[UR14][R4.64+-0x18] ;  /* 0xffffe80e040d7981 */ /* 0x000ea8000c1e1900 */
[----:B------:R-:W-:Y:S04]  /*3100*/  STG.E desc[UR14][R2.64+-0x14], R11 ;  /* 0xffffec0b02007986 */ /* 0x000fe8000c10190e */
[----:B------:R-:W2:Y:S04]  /*3110*/  LDG.E R6, desc[UR14][R4.64+-0x14] ;  /* 0xffffec0e04067981 */ /* 0x000ea8000c1e1900 */
[----:B---3--:R-:W-:Y:S04]  /*3120*/  STG.E desc[UR14][R2.64+-0x10], R16 ;  /* 0xfffff01002007986 */ /* 0x008fe8000c10190e */
[----:B------:R-:W3:Y:S04]  /*3130*/  LDG.E R15, desc[UR14][R4.64+-0x10] ;  /* 0xfffff00e040f7981 */ /* 0x000ee8000c1e1900 */
[----:B------:R-:W-:Y:S04]  /*3140*/  STG.E desc[UR14][R2.64+-0xc], R17 ;  /* 0xfffff41102007986 */ /* 0x000fe8000c10190e */
[----:B------:R-:W3:Y:S04]  /*3150*/  LDG.E R12, desc[UR14][R4.64+-0xc] ;  /* 0xfffff40e040c7981 */ /* 0x000ee8000c1e1900 */
[----:B------:R-:W-:Y:S04]  /*3160*/  STG.E desc[UR14][R2.64+-0x8], R18 ;  /* 0xfffff81202007986 */ /* 0x000fe8000c10190e */
[----:B------:R-:W3:Y:S04]  /*3170*/  LDG.E R21, desc[UR14][R4.64+-0x8] ;  /* 0xfffff80e04157981 */ /* 0x000ee8000c1e1900 */
[----:B------:R-:W-:Y:S04]  /*3180*/  STG.E desc[UR14][R2.64+-0x4], R19 ;  /* 0xfffffc1302007986 */ /* 0x000fe8000c10190e */
[----:B------:R-:W3:Y:S04]  /*3190*/  LDG.E R14, desc[UR14][R4.64+-0x4] ;  /* 0xfffffc0e040e7981 */ /* 0x000ee8000c1e1900 */
[----:B----4-:R-:W-:Y:S04]  /*31a0*/  STG.E desc[UR14][R2.64], R24 ;  /* 0x0000001802007986 */ /* 0x010fe8000c10190e */
[----:B------:R-:W4:Y:S04]  /*31b0*/  LDG.E R23, desc[UR14][R4.64] ;  /* 0x0000000e04177981 */ /* 0x000f28000c1e1900 */
[----:B------:R-:W-:Y:S04]  /*31c0*/  STG.E desc[UR14][R2.64+0x4], R25 ;  /* 0x0000041902007986 */ /* 0x000fe8000c10190e */
[----:B------:R-:W4:Y:S04]  /*31d0*/  LDG.E R20, desc[UR14][R4.64+0x4] ;  /* 0x0000040e04147981 */ /* 0x000f28000c1e1900 */
[----:B------:R-:W-:Y:S04]  /*31e0*/  STG.E desc[UR14][R2.64+0x8], R26 ;  /* 0x0000081a02007986 */ /* 0x000fe8000c10190e */
[----:B------:R-:W4:Y:S04]  /*31f0*/  LDG.E R29, desc[UR14][R4.64+0x8] ;  /* 0x0000080e041d7981 */ /* 0x000f28000c1e1900 */
[----:B------:R-:W-:Y:S04]  /*3200*/  STG.E desc[UR14][R2.64+0xc], R27 ;  /* 0x00000c1b02007986 */ /* 0x000fe8000c10190e */
[----:B------:R-:W4:Y:S04]  /*3210*/  LDG.E R22, desc[UR14][R4.64+0xc] ;  /* 0x00000c0e04167981 */ /* 0x000f28000c1e1900 */
[----:B-----5:R-:W-:Y:S04]  /*3220*/  STG.E desc[UR14][R2.64+0x10], R32 ;  /* 0x0000102002007986 */ /* 0x020fe8000c10190e */
[----:B------:R-:W5:Y:S04]  /*3230*/  LDG.E R31, desc[UR14][R4.64+0x10] ;  /* 0x0000100e041f7981 */ /* 0x000f68000c1e1900 */
[----:B------:R-:W-:Y:S04]  /*3240*/  STG.E desc[UR14][R2.64+0x14], R33 ;  /* 0x0000142102007986 */ /* 0x000fe8000c10190e */
[----:B------:R-:W5:Y:S04]  /*3250*/  LDG.E R28, desc[UR14][R4.64+0x14] ;  /* 0x0000140e041c7981 */ /* 0x000f68000c1e1900 */
[----:B------:R-:W-:Y:S04]  /*3260*/  STG.E desc[UR14][R2.64+0x18], R34 ;  /* 0x0000182202007986 */ /* 0x000fe8000c10190e */
[----:B------:R-:W5:Y:S04]  /*3270*/  LDG.E R37, desc[UR14][R4.64+0x18] ;  /* 0x0000180e04257981 */ /* 0x000f68000c1e1900 */
[----:B------:R0:W-:Y:S04]  /*3280*/  STG.E desc[UR14][R2.64+0x1c], R35 ;  /* 0x00001c2302007986 */ /* 0x0001e8000c10190e */
[----:B------:R0:W5:Y:S01]  /*3290*/  LDG.E R30, desc[UR14][R4.64+0x1c] ;  /* 0x00001c0e041e7981 */ /* 0x000162000c1e1900 */
[----:B------:R-:W-:-:S04]  /*32a0*/  UIADD3 UR5, UPT, UPT, UR5, 0x10, URZ ;  /* 0x0000001005057890 */ /* 0x000fc8000fffe0ff */
[----:B------:R-:W-:Y:S01]  /*32b0*/  UISETP.NE.AND UP0, UPT, UR5, 0x100, UPT ;  /* 0x000001000500788c */ /* 0x000fe2000bf05270 */
[----:B0-----:R-:W-:-:S05]  /*32c0*/  IADD3 R4, P1, PT, R4, 0x40, RZ ;  /* 0x0000004004047810 */ /* 0x001fca0007f3e0ff */
[----:B------:R-:W-:Y:S01]  /*32d0*/  IMAD.X R5, RZ, RZ, R5, P1 ;  /* 0x000000ffff057224 */ /* 0x000fe200008e0605 */
[----:B-1----:R-:W-:Y:S01]  /*32e0*/  IADD3 R8, PT, PT, R8, R7, RZ ;  /* 0x0000000708087210 */ /* 0x002fe20007ffe0ff */
[----:B--2---:R-:W-:Y:S01]  /*32f0*/  IMAD.IADD R9, R9, 0x1, R0 ;  /* 0x0000000109097824 */ /* 0x004fe200078e0200 */
[----:B------:R-:W-:-:S05]  /*3300*/  IADD3 R0, P0, PT, R2, 0x40, RZ ;  /* 0x0000004002007810 */ /* 0x000fca0007f1e0ff */
[----:B------:R-:W-:Y:S02]  /*3310*/  IMAD.X R3, RZ, RZ, R3, P0 ;  /* 0x000000ffff037224 */ /* 0x000fe400000e0603 */
[----:B------:R-:W-:Y:S01]  /*3320*/  IMAD.IADD R10, R10, 0x1, R13 ;  /* 0x000000010a0a7824 */ /* 0x000fe200078e020d */
[----:B------:R-:W-:-:S05]  /*3330*/  IADD3 R11, PT, PT, R11, R6, RZ ;  /* 0x000000060b0b7210 */ /* 0x000fca0007ffe0ff */
[----:B------:R-:W-:Y:S01]  /*3340*/  STL.128 [R38+-0x20], R8 ;  /* 0xffffe00826007387 */ /* 0x000fe20000100c00 */
[----:B---3--:R-:W-:Y:S02]  /*3350*/  IMAD.IADD R16, R16, 0x1, R15 ;  /* 0x0000000110107824 */ /* 0x008fe400078e020f */
[----:B------:R-:W-:Y:S01]  /*3360*/  IMAD.IADD R17, R17, 0x1, R12 ;  /* 0x0000000111117824 */ /* 0x000fe200078e020c */
[----:B------:R-:W-:Y:S01]  /*3370*/  IADD3 R18, PT, PT, R18, R21, RZ ;  /* 0x0000001512127210 */ /* 0x000fe20007ffe0ff */
[----:B------:R-:W-:-:S05]  /*3380*/  IMAD.IADD R19, R19, 0x1, R14 ;  /* 0x0000000113137824 */ /* 0x000fca00078e020e */
[----:B------:R-:W-:Y:S01]  /*3390*/  STL.128 [R38+-0x10], R16 ;  /* 0xfffff01026007387 */ /* 0x000fe20000100c00 */
[----:B----4-:R-:W-:Y:S01]  /*33a0*/  IMAD.IADD R24, R24, 0x1, R23 ;  /* 0x0000000118187824 */ /* 0x010fe200078e0217 */
[----:B------:R-:W-:Y:S01]  /*33b0*/  IADD3 R25, PT, PT, R25, R20, RZ ;  /* 0x0000001419197210 */ /* 0x000fe20007ffe0ff */
[----:B------:R-:W-:Y:S02]  /*33c0*/  IMAD.IADD R26, R26, 0x1, R29 ;  /* 0x000000011a1a7824 */ /* 0x000fe400078e021d */
[----:B------:R-:W-:-:S05]  /*33d0*/  IMAD.IADD R27, R27, 0x1, R22 ;  /* 0x000000011b1b7824 */ /* 0x000fca00078e0216 */
[----:B------:R-:W-:Y:S01]  /*33e0*/  STL.128 [R38], R24 ;  /* 0x0000001826007387 */ /* 0x000fe20000100c00 */
[----:B-----5:R-:W-:Y:S01]  /*33f0*/  IADD3 R32, PT, PT, R32, R31, RZ ;  /* 0x0000001f20207210 */ /* 0x020fe20007ffe0ff */
[----:B------:R-:W-:Y:S02]  /*3400*/  IMAD.IADD R33, R33, 0x1, R28 ;  /* 0x0000000121217824 */ /* 0x000fe400078e021c */
[----:B------:R-:W-:Y:S01]  /*3410*/  IMAD.IADD R34, R34, 0x1, R37 ;  /* 0x0000000122227824 */ /* 0x000fe200078e0225 */
[----:B------:R-:W-:-:S05]  /*3420*/  IADD3 R35, PT, PT, R35, R30, RZ ;  /* 0x0000001e23237210 */ /* 0x000fca0007ffe0ff */
[----:B------:R0:W-:Y:S02]  /*3430*/  STL.128 [R38+0x10], R32 ;  /* 0x0000102026007387 */ /* 0x0001e40000100c00 */
[----:B0-----:R-:W-:Y:S01]  /*3440*/  IADD3 R38, PT, PT, R38, 0x40, RZ ;  /* 0x0000004026267810 */ /* 0x001fe20007ffe0ff */
[----:B------:R-:W-:Y:S06]  /*3450*/  BRA.U UP0, `(.L_x_32) ;  /* 0xfffffff900fc7547 */ /* 0x000fec000b83ffff */
[----:B------:R-:W-:Y:S05]  /*3460*/  BRA.U UP1, `(.L_x_33) ;  /* 0xfffffff901ac7547 */ /* 0x000fea000b83ffff */
.L_x_31:
[----:B------:R-:W2:Y:S01]  /*3470*/  LDC.64 R2, c[0x0][0x3c0] ;  /* 0x0000f000ff027b82 */ /* 0x000ea20000000a00 */
[----:B-1----:R-:W-:Y:S01]  /*3480*/  IMAD.MOV.U32 R5, RZ, RZ, 0x1 ;  /* 0x00000001ff057424 */ /* 0x002fe200078e00ff */
[----:B------:R-:W-:Y:S06]  /*3490*/  MEMBAR.SC.GPU ;  /* 0x0000000000007992 */ /* 0x000fec0000002000 */
[----:B------:R-:W-:-:S00]  /*34a0*/  ERRBAR ;  /* 0x00000000000079ab */ /* 0x000fc00000000000 */
[----:B------:R-:W-:Y:S06]  /*34b0*/  CGAERRBAR ;  /* 0x00000000000075ab */ /* 0x000fec0000000000 */
[----:B------:R-:W-:Y:S04]  /*34c0*/  CCTL.IVALL ;  /* 0x00000000ff00798f */ /* 0x000fe80002000000 */
[----:B--2---:R1:W5:Y:S02]  /*34d0*/  ATOMG.E.EXCH.STRONG.GPU PT, RZ, desc[UR14][R2.64], R5 ;  /* 0x8000000502ff79a8 */ /* 0x004364000c1ef10e */
.L_x_22:
[----:B------:R-:W-:Y:S05]  /*34e0*/  BSYNC.RECONVERGENT B0 ;  /* 0x0000000000007941 */ /* 0x000fea0003800200 */
.L_x_21:
[----:B------:R-:W2:Y:S02]  /*34f0*/  S2R R27, SR_TID.X ;  /* 0x00000000001b7919 */ /* 0x000ea40000002100 */
[----:B--2---:R-:W-:-:S13]  /*3500*/  ISETP.NE.AND P0, PT, R27, RZ, PT ;  /* 0x000000ff1b00720c */ /* 0x004fda0003f05270 */
[----:B------:R-:W-:Y:S05]  /*3510*/  @P0 BRA `(.L_x_34) ;  /* 0x0000000000140947 */ /* 0x000fea0003800000 */
[----:B-1----:R-:W1:Y:S02]  /*3520*/  LDC.64 R2, c[0x0][0x3c0] ;  /* 0x0000f000ff027b82 */ /* 0x002e640000000a00 */
.L_x_35:
[----:B------:R-:W-:Y:S05]  /*3530*/  YIELD ;  /* 0x0000000000007946 */ /* 0x000fea0003800000 */
[----:B-1----:R-:W2:Y:S02]  /*3540*/  ATOMG.E.OR.STRONG.GPU PT, R0, desc[UR14][R2.64], RZ ;  /* 0x800000ff020079a8 */ /* 0x002ea4000b1ef10e */
[----:B--2---:R-:W-:-:S13]  /*3550*/  ISETP.NE.AND P0, PT, R0, RZ, PT ;  /* 0x000000ff0000720c */ /* 0x004fda0003f05270 */
[----:B------:R-:W-:Y:S05]  /*3560*/  @!P0 BRA `(.L_x_35) ;  /* 0xfffffffc00f08947 */ /* 0x000fea000383ffff */
.L_x_34:
[----:B------:R-:W-:Y:S05]  /*3570*/  WARPSYNC.ALL ;  /* 0x0000000000007948 */ /* 0x000fea0003800000 */
[----:B------:R-:W2:Y:S01]  /*3580*/  S2R R16, SR_CTAID.X ;  /* 0x0000000000107919 */ /* 0x000ea20000002500 */
[----:B------:R-:W2:Y:S01]  /*3590*/  LDCU UR4, c[0x0][0x384] ;  /* 0x00007080ff0477ac */ /* 0x000ea20008000800 */
[----:B------:R-:W-:Y:S01]  /*35a0*/  BAR.SYNC.DEFER_BLOCKING 0x0 ;  /* 0x0000000000007b1d */ /* 0x000fe20000010000 */
[----:B--2---:R-:W-:-:S13]  /*35b0*/  ISETP.GE.AND P0, PT, R16, UR4, PT ;  /* 0x0000000410007c0c */ /* 0x004fda000bf06270 */
[----:B------:R-:W-:Y:S05]  /*35c0*/  @P0 EXIT ;  /* 0x000000000000094d */ /* 0x000fea0003800000 */
[----:B------:R-:W-:Y:S01]  /*35d0*/  ISETP.GT.U32.AND P0, PT, R27, 0xff, PT ;  /* 0x000000ff1b00780c */ /* 0x000fe20003f04070 */
[----:B------:R-:W-:-:S12]  /*35e0*/  BSSY.RECONVERGENT B0, `(.L_x_36) ;  /* 0x0000055000007945 */ /* 0x000fd80003800200 */
[----:B------:R-:W-:Y:S05]  /*35f0*/  @P0 BRA `(.L_x_37) ;  /* 0x00000004004c0947 */ /* 0x000fea0003800000 */
[----:B------:R-:W2:Y:S01]  /*3600*/  LDC R14, c[0x0][0x360] ;  /* 0x0000d800ff0e7b82 */ /* 0x000ea20000000800 */
[----:B------:R-:W-:Y:S01]  /*3610*/  BSSY.RECONVERGENT B1, `(.L_x_38) ;  /* 0x0000030000017945 */ /* 0x000fe20003800200 */
[----:B--2---:R-:W2:Y:S01]  /*3620*/  I2F.U32.RP R6, R14 ;  /* 0x0000000e00067306 */ /* 0x004ea20000209000 */
[----:B------:R-:W-:Y:S01]  /*3630*/  IMAD.IADD R0, R27, 0x1, R14 ;  /* 0x000000011b007824 */ /* 0x000fe200078e020e */
[----:B------:R-:W-:-:S04]  /*3640*/  ISETP.NE.U32.AND P2, PT, R14, RZ, PT ;  /* 0x000000ff0e00720c */ /* 0x000fc80003f45070 */
[C---:B------:R-:W-:Y:S02]  /*3650*/  ISETP.GE.U32.AND P0, PT, R0.reuse, 0x100, PT ;  /* 0x000001000000780c */ /* 0x040fe40003f06070 */
[----:B-1----:R-:W-:Y:S02]  /*3660*/  VIMNMX.U32 R5, PT, PT, R0, 0x100, !PT ;  /* 0x0000010000057848 */ /* 0x002fe40007fe0000 */
[----:B------:R-:W-:-:S04]  /*3670*/  SEL R4, RZ, 0x1, P0 ;  /* 0x00000001ff047807 */ /* 0x000fc80000000000 */
[----:B------:R-:W-:Y:S01]  /*3680*/  IADD3 R5, PT, PT, R5, -R0, -R4 ;  /* 0x8000000005057210 */ /* 0x000fe20007ffe804 */
[----:B--2---:R-:W1:Y:S02]  /*3690*/  MUFU.RCP R6, R6 ;  /* 0x0000000600067308 */ /* 0x004e640000001000 */
[----:B-1----:R-:W-:-:S06]  /*36a0*/  VIADD R2, R6, 0xffffffe ;  /* 0x0ffffffe06027836 */ /* 0x002fcc0000000000 */
[----:B------:R1:W2:Y:S02]  /*36b0*/  F2I.FTZ.U32.TRUNC.NTZ R3, R2 ;  /* 0x0000000200037305 */ /* 0x0002a4000021f000 */
[----:B-1----:R-:W-:Y:S01]  /*36c0*/  IMAD.MOV.U32 R2, RZ, RZ, RZ ;  /* 0x000000ffff027224 */ /* 0x002fe200078e00ff */
[----:B--2---:R-:W-:-:S05]  /*36d0*/  IADD3 R7, PT, PT, RZ, -R3, RZ ;  /* 0x80000003ff077210 */ /* 0x004fca0007ffe0ff */
[----:B------:R-:W-:-:S04]  /*36e0*/  IMAD R7, R7, R14, RZ ;  /* 0x0000000e07077224 */ /* 0x000fc800078e02ff */
[----:B------:R-:W-:-:S06]  /*36f0*/  IMAD.HI.U32 R6, R3, R7, R2 ;  /* 0x0000000703067227 */ /* 0x000fcc00078e0002 */
[----:B------:R-:W-:-:S05]  /*3700*/  IMAD.HI.U32 R3, R6, R5, RZ ;  /* 0x0000000506037227 */ /* 0x000fca00078e00ff */
[----:B------:R-:W-:-:S05]  /*3710*/  IADD3 R0, PT, PT, -R3, RZ, RZ ;  /* 0x000000ff03007210 */ /* 0x000fca0007ffe1ff */
[----:B------:R-:W-:-:S05]  /*3720*/  IMAD R5, R14, R0, R5 ;  /* 0x000000000e057224 */ /* 0x000fca00078e0205 */
[----:B------:R-:W-:-:S13]  /*3730*/  ISETP.GE.U32.AND P0, PT, R5, R14, PT ;  /* 0x0000000e0500720c */ /* 0x000fda0003f06070 */
[----:B------:R-:W-:Y:S02]  /*3740*/  @P0 IMAD.IADD R5, R5, 0x1, -R14 ;  /* 0x0000000105050824 */ /* 0x000fe400078e0a0e */
[----:B------:R-:W-:-:S03]  /*3750*/  @P0 VIADD R3, R3, 0x1 ;  /* 0x0000000103030836 */ /* 0x000fc60000000000 */
[----:B------:R-:W-:-:S13]  /*3760*/  ISETP.GE.U32.AND P1, PT, R5, R14, PT ;  /* 0x0000000e0500720c */ /* 0x000fda0003f26070 */
[----:B------:R-:W-:Y:S02]  /*3770*/  @P1 IADD3 R3, PT, PT, R3, 0x1, RZ ;  /* 0x0000000103031810 */ /* 0x000fe40007ffe0ff */
[----:B------:R-:W-:-:S05]  /*3780*/  @!P2 LOP3.LUT R3, RZ, R14, RZ, 0x33, !PT ;  /* 0x0000000eff03a212 */ /* 0x000fca00078e33ff */
[----:B------:R-:W-:-:S05]  /*3790*/  IMAD.IADD R4, R4, 0x1, R3 ;  /* 0x0000000104047824 */ /* 0x000fca00078e0203 */
[C---:B------:R-:W-:Y:S02]  /*37a0*/  LOP3.LUT R0, R4.reuse, 0x3, RZ, 0xc0, !PT ;  /* 0x0000000304007812 */ /* 0x040fe400078ec0ff */
[----:B------:R-:W-:Y:S02]  /*37b0*/  ISETP.GE.U32.AND P1, PT, R4, 0x3, PT ;  /* 0x000000030400780c */ /* 0x000fe40003f26070 */
[----:B------:R-:W-:Y:S01]  /*37c0*/  ISETP.NE.AND P0, PT, R0, 0x3, PT ;  /* 0x000000030000780c */ /* 0x000fe20003f05270 */
[----:B------:R-:W-:-:S12]  /*37d0*/  IMAD.MOV.U32 R0, RZ, RZ, R27 ;  /* 0x000000ffff007224 */ /* 0x000fd800078e001b */
[----:B------:R-:W-:Y:S05]  /*37e0*/  @!P0 BRA `(.L_x_39) ;  /* 0x0000000000488947 */ /* 0x000fea0003800000 */
[----:B------:R-:W1:Y:S01]  /*37f0*/  S2UR UR5, SR_CgaCtaId ;  /* 0x00000000000579c3 */ /* 0x000e620000008800 */
[----:B------:R-:W-:Y:S01]  /*3800*/  IADD3 R4, PT, PT, R4, 0x1, RZ ;  /* 0x0000000104047810 */ /* 0x000fe20007ffe0ff */
[----:B------:R-:W-:Y:S01]  /*3810*/  UMOV UR4, 0x400 ;  /* 0x0000040000047882 */ /* 0x000fe20000000000 */
[----:B------:R-:W-:Y:S02]  /*3820*/  IMAD R5, R16, 0x100, R27 ;  /* 0x0000010010057824 */ /* 0x000fe400078e021b */
[----:B------:R-:W-:-:S03]  /*3830*/  LOP3.LUT R4, R4, 0x3, RZ, 0xc0, !PT ;  /* 0x0000000304047812 */ /* 0x000fc600078ec0ff */
[----:B------:R-:W2:Y:S02]  /*3840*/  LDC.64 R2, c[0x0][0x3a8] ;  /* 0x0000ea00ff027b82 */ /* 0x000ea40000000a00 */
[----:B------:R-:W-:Y:S01]  /*3850*/  IMAD R0, R4, R14, R27 ;  /* 0x0000000e04007224 */ /* 0x000fe200078e021b */
[----:B-1----:R-:W-:Y:S01]  /*3860*/  ULEA UR4, UR5, UR4, 0x18 ;  /* 0x0000000405047291 */ /* 0x002fe2000f8ec0ff */
[----:B--2---:R-:W-:-:S04]  /*3870*/  IMAD.WIDE.U32 R2, R5, 0x4, R2 ;  /* 0x0000000405027825 */ /* 0x004fc800078e0002 */
[----:B------:R-:W-:Y:S01]  /*3880*/  IMAD.MOV R5, RZ, RZ, -R4 ;  /* 0x000000ffff057224 */ /* 0x000fe200078e0a04 */
[----:B------:R-:W-:-:S07]  /*3890*/  LEA R4, R27, UR4, 0x2 ;  /* 0x000000041b047c11 */ /* 0x000fce000f8e10ff */
.L_x_40:
[----:B------:R1:W2:Y:S01]  /*38a0*/  LDG.E R7, desc[UR14][R2.64] ;  /* 0x0000000e02077981 */ /* 0x0002a2000c1e1900 */
[----:B------:R-:W-:-:S04]  /*38b0*/  IADD3 R5, PT, PT, R5, 0x1, RZ ;  /* 0x0000000105057810 */ /* 0x000fc80007ffe0ff */
[----:B------:R-:W-:Y:S01]  /*38c0*/  ISETP.NE.AND P0, PT, R5, RZ, PT ;  /* 0x000000ff0500720c */ /* 0x000fe20003f05270 */
[C---:B-1----:R-:W-:Y:S01]  /*38d0*/  IMAD.WIDE.U32 R2, R14.reuse, 0x4, R2 ;  /* 0x000000040e027825 */ /* 0x042fe200078e0002 */
[----:B--2---:R1:W-:Y:S03]  /*38e0*/  STS [R4], R7 ;  /* 0x0000000704007388 */ /* 0x0043e60000000800 */
[----:B-1----:R-:W-:-:S08]  /*38f0*/  IMAD R4, R14, 0x4, R4 ;  /* 0x000000040e047824 */ /* 0x002fd000078e0204 */
[----:B------:R-:W-:Y:S05]  /*3900*/  @P0 BRA `(.L_x_40) ;  /* 0xfffffffc00e40947 */ /* 0x000fea000383ffff */
.L_x_39:
[----:B------:R-:W-:Y:S05]  /*3910*/  BSYNC.RECONVERGENT B1 ;  /* 0x0000000000017941 */ /* 0x000fea0003800200 */
.L_x_38:
[----:B------:R-:W-:Y:S05]  /*3920*/  @!P1 BRA `(.L_x_37) ;  /* 0x0000000000809947 */ /* 0x000fea0003800000 */
[----:B------:R-:W1:Y:S01]  /*3930*/  S2UR UR5, SR_CgaCtaId ;  /* 0x00000000000579c3 */ /* 0x000e620000008800 */
[----:B------:R-:W-:Y:S01]  /*3940*/  UMOV UR4, 0x400 ;  /* 0x0000040000047882 */ /* 0x000fe20000000000 */
[----:B------:R-:W-:-:S04]  /*3950*/  IMAD R13, R16, 0x100, R0 ;  /* 0x00000100100d7824 */ /* 0x000fc800078e0200 */
[C-C-:B------:R-:W-:Y:S01]  /*3960*/  IMAD R17, R14.reuse, 0x2, R13.reuse ;  /* 0x000000020e117824 */ /* 0x140fe200078e020d */
[----:B------:R-:W-:Y:S01]  /*3970*/  IADD3 R15, PT, PT, R13, R14, RZ ;  /* 0x0000000e0d0f7210 */ /* 0x000fe20007ffe0ff */
[----:B------:R-:W2:Y:S01]  /*3980*/  LDC.64 R10, c[0x0][0x3a8] ;  /* 0x0000ea00ff0a7b82 */ /* 0x000ea20000000a00 */
[----:B------:R-:W-:Y:S01]  /*3990*/  IMAD R19, R14, 0x3, R13 ;  /* 0x000000030e137824 */ /* 0x000fe200078e020d */
[----:B-1----:R-:W-:-:S06]  /*39a0*/  ULEA UR4, UR5, UR4, 0x18 ;  /* 0x0000000405047291 */ /* 0x002fcc000f8ec0ff */
[----:B------:R-:W-:-:S07]  /*39b0*/  LEA R12, R0, UR4, 0x2 ;  /* 0x00000004000c7c11 */ /* 0x000fce000f8e10ff */
.L_x_41:
[----:B--2---:R-:W-:-:S04]  /*39c0*/  IMAD.WIDE.U32 R2, R13, 0x4, R10 ;  /* 0x000000040d027825 */ /* 0x004fc800078e000a */
[--C-:B---3--:R-:W-:Y:S02]  /*39d0*/  IMAD.WIDE.U32 R4, R15, 0x4, R10.reuse ;  /* 0x000000040f047825 */ /* 0x108fe400078e000a */
[----:B------:R-:W2:Y:S02]  /*39e0*/  LDG.E R3, desc[UR14][R2.64] ;  /* 0x0000000e02037981 */ /* 0x000ea4000c1e1900 */
[--C-:B------:R-:W-:Y:S02]  /*39f0*/  IMAD.WIDE.U32 R6, R17, 0x4, R10.reuse ;  /* 0x0000000411067825 */ /* 0x100fe400078e000a */
[----:B------:R-:W3:Y:S02]  /*3a00*/  LDG.E R4, desc[UR14][R4.64] ;  /* 0x0000000e04047981 */ /* 0x000ee4000c1e1900 */
[----:B------:R-:W-:Y:S02]  /*3a10*/  IMAD.WIDE.U32 R8, R19, 0x4, R10 ;  /* 0x0000000413087825 */ /* 0x000fe400078e000a */
[----:B------:R-:W4:Y:S04]  /*3a20*/  LDG.E R6, desc[UR14][R6.64] ;  /* 0x0000000e06067981 */ /* 0x000f28000c1e1900 */
[----:B------:R-:W4:Y:S01]  /*3a30*/  LDG.E R8, desc[UR14][R8.64] ;  /* 0x0000000e08087981 */ /* 0x000f22000c1e1900 */
[C-C-:B------:R-:W-:Y:S01]  /*3a40*/  IMAD R21, R14.reuse, 0x4, R12.reuse ;  /* 0x000000040e157824 */ /* 0x140fe200078e020c */
[C---:B------:R-:W-:Y:S01]  /*3a50*/  LEA R23, R14.reuse, R12, 0x3 ;  /* 0x0000000c0e177211 */ /* 0x040fe200078e18ff */
[----:B------:R-:W-:-:S02]  /*3a60*/  IMAD R25, R14, 0xc, R12 ;  /* 0x0000000c0e197824 */ /* 0x000fc400078e020c */
[----:B------:R-:W-:-:S05]  /*3a70*/  IMAD R0, R14, 0x4, R0 ;  /* 0x000000040e007824 */ /* 0x000fca00078e0200 */
[----:B------:R-:W-:Y:S01]  /*3a80*/  ISETP.GE.U32.AND P0, PT, R0, 0x100, PT ;  /* 0x000001000000780c */ /* 0x000fe20003f06070 */
[C---:B------:R-:W-:Y:S01]  /*3a90*/  IMAD R15, R14.reuse, 0x4, R15 ;  /* 0x000000040e0f7824 */ /* 0x040fe200078e020f */
[C---:B------:R-:W-:Y:S01]  /*3aa0*/  LEA R17, R14.reuse, R17, 0x2 ;  /* 0x000000110e117211 */ /* 0x040fe200078e10ff */
[C---:B------:R-:W-:Y:S02]  /*3ab0*/  IMAD R19, R14.reuse, 0x4, R19 ;  /* 0x000000040e137824 */ /* 0x040fe400078e0213 */
[C---:B------:R-:W-:Y:S01]  /*3ac0*/  IMAD R13, R14.reuse, 0x4, R13 ;  /* 0x000000040e0d7824 */ /* 0x040fe200078e020d */
[----:B--2---:R1:W-:Y:S04]  /*3ad0*/  STS [R12], R3 ;  /* 0x000000030c007388 */ /* 0x0043e80000000800 */
[----:B---3--:R3:W-:Y:S04]  /*3ae0*/  STS [R21], R4 ;  /* 0x0000000415007388 */ /* 0x0087e80000000800 */
[----:B----4-:R3:W-:Y:S04]  /*3af0*/  STS [R23], R6 ;  /* 0x0000000617007388 */ /* 0x0107e80000000800 */
[----:B------:R3:W-:Y:S01]  /*3b00*/  STS [R25], R8 ;  /* 0x0000000819007388 */ /* 0x0007e20000000800 */
[----:B-1----:R-:W-:Y:S01]  /*3b10*/  LEA R12, R14, R12, 0x4 ;  /* 0x0000000c0e0c7211 */ /* 0x002fe200078e20ff */
[----:B------:R-:W-:Y:S06]  /*3b20*/  @!P0 BRA `(.L_x_41) ;  /* 0xfffffffc00a48947 */ /* 0x000fec000383ffff */
.L_x_37:
[----:B------:R-:W-:Y:S05]  /*3b30*/  BSYNC.RECONVERGENT B0 ;  /* 0x0000000000007941 */ /* 0x000fea0003800200 */
.L_x_36:
[----:B------:R-:W2:Y:S01]  /*3b40*/  LDC R0, c[0x0][0x380] ;  /* 0x0000e000ff007b82 */ /* 0x000ea20000000800 */
[----:B------:R-:W-:-:S07]  /*3b50*/  IMAD.SHL.U32 R7, R16, 0x100, RZ ;  /* 0x0000010010077824 */ /* 0x000fce00078e00ff */
[----:B------:R-:W-:Y:S01]  /*3b60*/  BAR.SYNC.DEFER_BLOCKING 0x0 ;  /* 0x0000000000007b1d */ /* 0x000fe20000010000 */
[----:B--2---:R-:W-:-:S04]  /*3b70*/  ISETP.GE.AND P0, PT, R7, R0, PT ;  /* 0x000000000700720c */ /* 0x004fc80003f06270 */
[----:B------:R-:W-:-:S13]  /*3b80*/  ISETP.NE.OR P0, PT, R27, RZ, P0 ;  /* 0x000000ff1b00720c */ /* 0x000fda0000705670 */
[----:B------:R-:W-:Y:S05]  /*3b90*/  @P0 EXIT ;  /* 0x000000000000094d */ /* 0x000fea0003800000 */
[C---:B------:R-:W-:Y:S02]  /*3ba0*/  VIADDMNMX R0, R7.reuse, 0x100, R0, PT ;  /* 0x0000010007007846 */ /* 0x040fe40003800100 */
[----:B------:R-:W-:Y:S02]  /*3bb0*/  MOV R15, R7 ;  /* 0x00000007000f7202 */ /* 0x000fe40000000f00 */
[----:B-1----:R-:W-:-:S04]  /*3bc0*/  VIADDMNMX R2, R7, 0x1, R0, !PT ;  /* 0x0000000107027846 */ /* 0x002fc80007800100 */
[----:B---3--:R-:W-:Y:S01]  /*3bd0*/  LOP3.LUT P1, R6, R2, 0x3, RZ, 0xc0, !PT ;  /* 0x0000000302067812 */ /* 0x008fe2000782c0ff */
[----:B------:R-:W-:-:S05]  /*3be0*/  IMAD.IADD R3, R7, 0x1, -R2 ;  /* 0x0000000107037824 */ /* 0x000fca00078e0a02 */
[----:B------:R-:W-:-:S07]  /*3bf0*/  ISETP.GT.U32.AND P0, PT, R3, -0x4, PT ;  /* 0xfffffffc0300780c */ /* 0x000fce0003f04070 */
[----:B------:R-:W-:Y:S06]  /*3c00*/  @!P1 BRA `(.L_x_42) ;  /* 0x00000000009c9947 */ /* 0x000fec0003800000 */
[----:B------:R-:W1:Y:S01]  /*3c10*/  LDC.64 R4, c[0x0][0x388] ;  /* 0x0000e200ff047b82 */ /* 0x000e620000000a00 */
[----:B------:R-:W-:Y:S01]  /*3c20*/  IMAD.IADD R15, R7, 0x1, R6 ;  /* 0x00000001070f7824 */ /* 0x000fe200078e0206 */
[----:B------:R-:W-:Y:S01]  /*3c30*/  IADD3 R12, PT, PT, -R6, RZ, RZ ;  /* 0x000000ff060c7210 */ /* 0x000fe20007ffe1ff */
[----:B------:R-:W-:-:S05]  /*3c40*/  UMOV UR4, 0x400 ;  /* 0x0000040000047882 */ /* 0x000fca0000000000 */
[----:B------:R-:W2:Y:S08]  /*3c50*/  LDC.64 R2, c[0x0][0x390] ;  /* 0x0000e400ff027b82 */ /* 0x000eb00000000a00 */
[----:B------:R-:W3:Y:S08]  /*3c60*/  S2UR UR5, SR_CgaCtaId ;  /* 0x00000000000579c3 */ /* 0x000ef00000008800 */
[----:B------:R-:W4:Y:S01]  /*3c70*/  LDC R20, c[0x0][0x398] ;  /* 0x0000e600ff147b82 */ /* 0x000f220000000800 */
[----:B-1----:R-:W-:-:S04]  /*3c80*/  IMAD.WIDE.U32 R4, R7, 0x4, R4 ;  /* 0x0000000407047825 */ /* 0x002fc800078e0004 */
[----:B------:R-:W-:Y:S01]  /*3c90*/  IMAD.MOV.U32 R21, RZ, RZ, R5 ;  /* 0x000000ffff157224 */ /* 0x000fe200078e0005 */
[----:B------:R-:W-:Y:S02]  /*3ca0*/  MOV R16, R4 ;  /* 0x0000000400107202 */ /* 0x000fe40000000f00 */
[----:B------:R-:W1:Y:S01]  /*3cb0*/  LDC.64 R8, c[0x0][0x3b0] ;  /* 0x0000ec00ff087b82 */ /* 0x000e620000000a00 */
[----:B--2---:R-:W-:-:S04]  /*3cc0*/  IMAD.WIDE.U32 R2, R7, 0x4, R2 ;  /* 0x0000000407027825 */ /* 0x004fc800078e0002 */
[----:B------:R-:W-:Y:S02]  /*3cd0*/  IMAD.MOV.U32 R18, RZ, RZ, R2 ;  /* 0x000000ffff127224 */ /* 0x000fe400078e0002 */
[----:B------:R-:W-:Y:S01]  /*3ce0*/  IMAD.MOV.U32 R23, RZ, RZ, R3 ;  /* 0x000000ffff177224 */ /* 0x000fe200078e0003 */
[----:B------:R-:W2:Y:S01]  /*3cf0*/  LDC.64 R10, c[0x0][0x3b8] ;  /* 0x0000ee00ff0a7b82 */ /* 0x000ea20000000a00 */
[----:B---3--:R-:W-:-:S12]  /*3d00*/  ULEA UR4, UR5, UR4, 0x18 ;  /* 0x0000000405047291 */ /* 0x008fd8000f8ec0ff */
.L_x_43:
[----:B------:R-:W-:Y:S02]  /*3d10*/  IMAD.MOV.U32 R6, RZ, RZ, R16 ;  /* 0x000000ffff067224 */ /* 0x000fe400078e0010 */
[----:B------:R-:W-:-:S05]  /*3d20*/  IMAD.MOV.U32 R7, RZ, RZ, R21 ;  /* 0x000000ffff077224 */ /* 0x000fca00078e0015 */
[----:B---3--:R3:W4:Y:S02]  /*3d30*/  LDG.E R13, desc[UR14][R6.64] ;  /* 0x0000000e060d7981 */ /* 0x008724000c1e1900 */
[----:B---3--:R-:W-:Y:S02]  /*3d40*/  IMAD.MOV.U32 R6, RZ, RZ, R18 ;  /* 0x000000ffff067224 */ /* 0x008fe400078e0012 */
[----:B------:R-:W-:Y:S01]  /*3d50*/  IMAD.MOV.U32 R7, RZ, RZ, R23 ;  /* 0x000000ffff077224 */ /* 0x000fe200078e0017 */
[----:B----4-:R-:W-:-:S04]  /*3d60*/  SHF.R.S32.HI R2, RZ, R20, R13 ;  /* 0x00000014ff027219 */ /* 0x010fc8000001140d */
[----:B------:R-:W-:-:S04]  /*3d70*/  SHF.L.U32 R2, R2, 0x2, RZ ;  /* 0x0000000202027819 */ /* 0x000fc800000006ff */
[----:B------:R-:W-:-:S05]  /*3d80*/  LOP3.LUT R14, R2, 0x3fc, RZ, 0xc0, !PT ;  /* 0x000003fc020e7812 */ /* 0x000fca00078ec0ff */
[----:B------:R-:W1:Y:S02]  /*3d90*/  LDS R5, [R14+UR4] ;  /* 0x000000040e057984 */ /* 0x000e640008000800 */
[----:B-1----:R-:W-:-:S05]  /*3da0*/  IMAD.WIDE R2, R5, 0x4, R8 ;  /* 0x0000000405027825 */ /* 0x002fca00078e0208 */
[----:B------:R3:W-:Y:S04]  /*3db0*/  STG.E desc[UR14][R2.64], R13 ;  /* 0x0000000d02007986 */ /* 0x0007e8000c10190e */
[----:B------:R-:W4:Y:S01]  /*3dc0*/  LDG.E R19, desc[UR14][R6.64] ;  /* 0x0000000e06137981 */ /* 0x000f22000c1e1900 */
[C---:B------:R-:W-:Y:S01]  /*3dd0*/  IADD3 R17, PT, PT, R5.reuse, 0x1, RZ ;  /* 0x0000000105117810 */ /* 0x040fe20007ffe0ff */
[----:B--2---:R-:W-:Y:S01]  /*3de0*/  IMAD.WIDE R4, R5, 0x4, R10 ;  /* 0x0000000405047825 */ /* 0x004fe200078e020a */
[----:B------:R-:W-:Y:S02]  /*3df0*/  IADD3 R16, P3, PT, R16, 0x4, RZ ;  /* 0x0000000410107810 */ /* 0x000fe40007f7e0ff */
[----:B------:R-:W-:Y:S01]  /*3e00*/  IADD3 R18, P2, PT, R18, 0x4, RZ ;  /* 0x0000000412127810 */ /* 0x000fe20007f5e0ff */
[----:B------:R-:W-:Y:S01]  /*3e10*/  VIADD R12, R12, 0x1 ;  /* 0x000000010c0c7836 */ /* 0x000fe20000000000 */
[----:B------:R3:W-:Y:S01]  /*3e20*/  STS [R14+UR4], R17 ;  /* 0x000000110e007988 */ /* 0x0007e20008000804 */
[----:B------:R-:W-:Y:S01]  /*3e30*/  IMAD.X R21, RZ, RZ, R21, P3 ;  /* 0x000000ffff157224 */ /* 0x000fe200018e0615 */
[----:B------:R-:W-:-:S02]  /*3e40*/  IADD3.X R23, PT, PT, RZ, R23, RZ, P2, !PT ;  /* 0x00000017ff177210 */ /* 0x000fc400017fe4ff */
[----:B------:R-:W-:Y:S01]  /*3e50*/  ISETP.NE.AND P1, PT, R12, RZ, PT ;  /* 0x000000ff0c00720c */ /* 0x000fe20003f25270 */
[----:B----4-:R3:W-:-:S12]  /*3e60*/  STG.E desc[UR14][R4.64], R19 ;  /* 0x0000001304007986 */ /* 0x0107d8000c10190e */
[----:B------:R-:W-:Y:S05]  /*3e70*/  @P1 BRA `(.L_x_43) ;  /* 0xfffffffc00a41947 */ /* 0x000fea000383ffff */
.L_x_42:
[----:B------:R-:W-:Y:S05]  /*3e80*/  @P0 EXIT ;  /* 0x000000000000094d */ /* 0x000fea0003800000 */
[----:B------:R-:W1:Y:S01]  /*3e90*/  LDCU.64 UR6, c[0x0][0x388] ;  /* 0x00007100ff0677ac */ /* 0x000e620008000a00 */
[----:B------:R-:W2:Y:S01]  /*3ea0*/  S2UR UR5, SR_CgaCtaId ;  /* 0x00000000000579c3 */ /* 0x000ea20000008800 */
[----:B---3--:R-:W-:Y:S01]  /*3eb0*/  IMAD.MOV.U32 R2, RZ, RZ, 0x8 ;  /* 0x00000008ff027424 */ /* 0x008fe200078e00ff */
[----:B------:R-:W3:Y:S01]  /*3ec0*/  LDCU.64 UR8, c[0x0][0x390] ;  /* 0x00007200ff0877ac */ /* 0x000ee20008000a00 */
[----:B------:R-:W-:Y:S01]  /*3ed0*/  IMAD.MOV.U32 R3, RZ, RZ, 0x0 ;  /* 0x00000000ff037424 */ /* 0x000fe200078e00ff */
[----:B------:R-:W-:-:S04]  /*3ee0*/  UMOV UR4, 0x400 ;  /* 0x0000040000047882 */ /* 0x000fc80000000000 */
[----:B------:R-:W4:Y:S01]  /*3ef0*/  LDC R20, c[0x0][0x398] ;  /* 0x0000e600ff147b82 */ /* 0x000f220000000800 */
[----:B------:R-:W-:-:S07]  /*3f00*/  IMAD.WIDE.U32 R2, R15, 0x4, R2 ;  /* 0x000000040f027825 */ /* 0x000fce00078e0002 */
[----:B------:R-:W0:Y:S01]  /*3f10*/  LDC.64 R10, c[0x0][0x3b0] ;  /* 0x0000ec00ff0a7b82 */ /* 0x000e220000000a00 */
[C---:B-1----:R-:W-:Y:S02]  /*3f20*/  IADD3 R6, P0, PT, R2.reuse, UR6, RZ ;  /* 0x0000000602067c10 */ /* 0x042fe4000ff1e0ff */
[----:B---3--:R-:W-:Y:S02]  /*3f30*/  IADD3 R8, P1, PT, R2, UR8, RZ ;  /* 0x0000000802087c10 */ /* 0x008fe4000ff3e0ff */
[----:B------:R-:W-:-:S03]  /*3f40*/  IADD3.X R7, PT, PT, R3, UR7, RZ, P0, !PT ;  /* 0x0000000703077c10 */ /* 0x000fc600087fe4ff */
[----:B------:R-:W1:Y:S01]  /*3f50*/  LDC.64 R12, c[0x0][0x3b8] ;  /* 0x0000ee00ff0c7b82 */ /* 0x000e620000000a00 */
[----:B------:R-:W-:Y:S01]  /*3f60*/  IADD3.X R9, PT, PT, R3, UR9, RZ, P1, !PT ;  /* 0x0000000903097c10 */ /* 0x000fe20008ffe4ff */
[----:B--2---:R-:W-:-:S12]  /*3f70*/  ULEA UR4, UR5, UR4, 0x18 ;  /* 0x0000000405047291 */ /* 0x004fd8000f8ec0ff */
.L_x_44:
[----:B--2---:R-:W4:Y:S02]  /*3f80*/  LDG.E R17, desc[UR14][R6.64+-0x8] ;  /* 0xfffff80e06117981 */ /* 0x004f24000c1e1900 */
[----:B----4-:R-:W-:-:S04]  /*3f90*/  SHF.R.S32.HI R2, RZ, R20, R17 ;  /* 0x00000014ff027219 */ /* 0x010fc80000011411 */
[----:B------:R-:W-:-:S04]  /*3fa0*/  SHF.L.U32 R2, R2, 0x2, RZ ;  /* 0x0000000202027819 */ /* 0x000fc800000006ff */
[----:B------:R-:W-:-:S05]  /*3fb0*/  LOP3.LUT R14, R2, 0x3fc, RZ, 0xc0, !PT ;  /* 0x000003fc020e7812 */ /* 0x000fca00078ec0ff */
[----:B------:R-:W0:Y:S02]  /*3fc0*/  LDS R19, [R14+UR4] ;  /* 0x000000040e137984 */ /* 0x000e240008000800 */
[----:B0-----:R-:W-:-:S05]  /*3fd0*/  IMAD.WIDE R2, R19, 0x4, R10 ;  /* 0x0000000413027825 */ /* 0x001fca00078e020a */
[----:B------:R-:W-:Y:S04]  /*3fe0*/  STG.E desc[UR14][R2.64], R17 ;  /* 0x0000001102007986 */ /* 0x000fe8000c10190e */
[----:B------:R-:W2:Y:S01]  /*3ff0*/  LDG.E R21, desc[UR14][R8.64+-0x8] ;  /* 0xfffff80e08157981 */ /* 0x000ea2000c1e1900 */
[----:B-1----:R-:W-:-:S05]  /*4000*/  IMAD.WIDE R4, R19, 0x4, R12 ;  /* 0x0000000413047825 */ /* 0x002fca00078e020c */
[----:B--2---:R-:W-:Y:S04]  /*4010*/  STG.E desc[UR14][R4.64], R21 ;  /* 0x0000001504007986 */ /* 0x004fe8000c10190e */
[----:B------:R-:W2:Y:S01]  /*4020*/  LDG.E R23, desc[UR14][R6.64+-0x4] ;  /* 0xfffffc0e06177981 */ /* 0x000ea2000c1e1900 */
[----:B------:R-:W-:-:S05]  /*4030*/  VIADD R19, R19, 0x1 ;  /* 0x0000000113137836 */ /* 0x000fca0000000000 */
[----:B------:R-:W-:Y:S01]  /*4040*/  STS [R14+UR4], R19 ;  /* 0x000000130e007988 */ /* 0x000fe20008000804 */
[----:B--2---:R-:W-:-:S05]  /*4050*/  SHF.R.S32.HI R16, RZ, R20, R23 ;  /* 0x00000014ff107219 */ /* 0x004fca0000011417 */
[----:B------:R-:W-:-:S05]  /*4060*/  IMAD.SHL.U32 R16, R16, 0x4, RZ ;  /* 0x0000000410107824 */ /* 0x000fca00078e00ff */
[----:B------:R-:W-:-:S05]  /*4070*/  LOP3.LUT R16, R16, 0x3fc, RZ, 0xc0, !PT ;  /* 0x000003fc10107812 */ /* 0x000fca00078ec0ff */
[----:B------:R-:W0:Y:S02]  /*4080*/  LDS R25, [R16+UR4] ;  /* 0x0000000410197984 */ /* 0x000e240008000800 */
[----:B0-----:R-:W-:-:S05]  /*4090*/  IMAD.WIDE R2, R25, 0x4, R10 ;  /* 0x0000000419027825 */ /* 0x001fca00078e020a */
[----:B------:R-:W-:Y:S04]  /*40a0*/  STG.E desc[UR14][R2.64], R23 ;  /* 0x0000001702007986 */ /* 0x000fe8000c10190e */
[----:B------:R-:W2:Y:S01]  /*40b0*/  LDG.E R17, desc[UR14][R8.64+-0x4] ;  /* 0xfffffc0e08117981 */ /* 0x000ea2000c1e1900 */
[----:B------:R-:W-:-:S05]  /*40c0*/  IMAD.WIDE R4, R25, 0x4, R12 ;  /* 0x0000000419047825 */ /* 0x000fca00078e020c */
[----:B--2---:R-:W-:Y:S04]  /*40d0*/  STG.E desc[UR14][R4.64], R17 ;  /* 0x0000001104007986 */ /* 0x004fe8000c10190e */
[----:B------:R-:W2:Y:S01]  /*40e0*/  LDG.E R21, desc[UR14][R6.64] ;  /* 0x0000000e06157981 */ /* 0x000ea2000c1e1900 */
[----:B------:R-:W-:-:S05]  /*40f0*/  VIADD R25, R25, 0x1 ;  /* 0x0000000119197836 */ /* 0x000fca0000000000 */
[----:B------:R-:W-:Y:S01]  /*4100*/  STS [R16+UR4], R25 ;  /* 0x0000001910007988 */ /* 0x000fe20008000804 */
[----:B--2---:R-:W-:-:S04]  /*4110*/  SHF.R.S32.HI R18, RZ, R20, R21 ;  /* 0x00000014ff127219 */ /* 0x004fc80000011415 */
[----:B------:R-:W-:-:S04]  /*4120*/  SHF.L.U32 R18, R18, 0x2, RZ ;  /* 0x0000000212127819 */ /* 0x000fc800000006ff */
        /* <DEDUP_REMOVED lines=8> */
[----:B------:R-:W-:-:S05]  /*41b0*/  IADD3 R19, PT, PT, R19, 0x1, RZ ;  /* 0x0000000113137810 */ /* 0x000fca0007ffe0ff */
[----:B------:R-:W-:Y:S01]  /*41c0*/  STS [R18+UR4], R19 ;  /* 0x0000001312007988 */ /* 0x000fe20008000804 */
[----:B--2---:R-:W-:-:S05]  /*41d0*/  SHF.R.S32.HI R14, RZ, R20, R17 ;  /* 0x00000014ff0e7219 */ /* 0x004fca0000011411 */
[----:B------:R-:W-:-:S05]  /*41e0*/  IMAD.SHL.U32 R14, R14, 0x4, RZ ;  /* 0x000000040e0e7824 */ /* 0x000fca00078e00ff */
[----:B------:R-:W-:-:S05]  /*41f0*/  LOP3.LUT R14, R14, 0x3fc, RZ, 0xc0, !PT ;  /* 0x000003fc0e0e7812 */ /* 0x000fca00078ec0ff */
[----:B------:R-:W0:Y:S02]  /*4200*/  LDS R25, [R14+UR4] ;  /* 0x000000040e197984 */ /* 0x000e240008000800 */
[----:B0-----:R-:W-:-:S05]  /*4210*/  IMAD.WIDE R2, R25, 0x4, R10 ;  /* 0x0000000419027825 */ /* 0x001fca00078e020a */
[----:B------:R2:W-:Y:S04]  /*4220*/  STG.E desc[UR14][R2.64], R17 ;  /* 0x0000001102007986 */ /* 0x0005e8000c10190e */
[----:B------:R0:W3:Y:S01]  /*4230*/  LDG.E R27, desc[UR14][R8.64+0x4] ;  /* 0x0000040e081b7981 */ /* 0x0000e2000c1e1900 */
[----:B------:R-:W-:Y:S01]  /*4240*/  IMAD.WIDE R4, R25, 0x4, R12 ;  /* 0x0000000419047825 */ /* 0x000fe200078e020c */
[----:B------:R-:W-:-:S03]  /*4250*/  IADD3 R6, P1, PT, R6, 0x10, RZ ;  /* 0x0000001006067810 */ /* 0x000fc60007f3e0ff */
[----:B------:R-:W-:Y:S01]  /*4260*/  VIADD R15, R15, 0x4 ;  /* 0x000000040f0f7836 */ /* 0x000fe20000000000 */
[----:B------:R-:W-:Y:S01]  /*4270*/  IADD3.X R7, PT, PT, RZ, R7, RZ, P1, !PT ;  /* 0x00000007ff077210 */ /* 0x000fe20000ffe4ff */
[----:B------:R-:W-:-:S03]  /*4280*/  VIADD R21, R25, 0x1 ;  /* 0x0000000119157836 */ /* 0x000fc60000000000 */
[----:B------:R-:W-:Y:S02]  /*4290*/  ISETP.GE.AND P0, PT, R15, R0, PT ;  /* 0x000000000f00720c */ /* 0x000fe40003f06270 */
[----:B0-----:R-:W-:Y:S01]  /*42a0*/  IADD3 R8, P2, PT, R8, 0x10, RZ ;  /* 0x0000001008087810 */ /* 0x001fe20007f5e0ff */
[----:B------:R2:W-:Y:S04]  /*42b0*/  STS [R14+UR4], R21 ;  /* 0x000000150e007988 */ /* 0x0005e80008000804 */
[----:B------:R-:W-:Y:S01]  /*42c0*/  IMAD.X R9, RZ, RZ, R9, P2 ;  /* 0x000000ffff097224 */ /* 0x000fe200010e0609 */
[----:B---3--:R2:W-:Y:S05]  /*42d0*/  STG.E desc[UR14][R4.64], R27 ;  /* 0x0000001b04007986 */ /* 0x0085ea000c10190e */
[----:B------:R-:W-:Y:S05]  /*42e0*/  @!P0 BRA `(.L_x_44) ;  /* 0xfffffffc00248947 */ /* 0x000fea000383ffff */
[----:B------:R-:W-:Y:S05]  /*42f0*/  EXIT ;  /* 0x000000000000794d */ /* 0x000fea0003800000 */
.L_x_45:
        /* <DEDUP_REMOVED lines=16> */
.L_x_184:


//--------------------- .text.radix_histogram_chunked --------------------------
	.section	.text.radix_histogram_chunked,"ax",@progbits
	.align	128
        .global         radix_histogram_chunked
        .type           radix_histogram_chunked,@function
        .size           radix_histogram_chunked,(.L_x_185 - radix_histogram_chunked)
        .other          radix_histogram_chunked,@"STO_CUDA_ENTRY STV_DEFAULT"
radix_histogram_chunked:
.text.radix_histogram_chunked:
[----:B------:R-:W-:Y:S01]  /*0000*/  LDC R1, c[0x0][0x37c] ;  /* 0x0000df00ff017b82 */ /* 0x000fe20000000800 */
[----:B------:R-:W0:Y:S01]  /*0010*/  S2R R3, SR_CTAID.X ;  /* 0x0000000000037919 */ /* 0x000e220000002500 */
[----:B------:R-:W0:Y:S02]  /*0020*/  LDCU UR4, c[0x0][0x384] ;  /* 0x00007080ff0477ac */ /* 0x000e240008000800 */
[----:B0-----:R-:W-:-:S13]  /*0030*/  ISETP.GE.AND P0, PT, R3, UR4, PT ;  /* 0x0000000403007c0c */ /* 0x001fda000bf06270 */
[----:B------:R-:W-:Y:S05]  /*0040*/  @P0 EXIT ;  /* 0x000000000000094d */ /* 0x000fea0003800000 */
[----:B------:R-:W0:Y:S01]  /*0050*/  S2R R0, SR_TID.X ;  /* 0x0000000000007919 */ /* 0x000e220000002100 */
[----:B------:R-:W-:Y:S01]  /*0060*/  BSSY.RECONVERGENT B0, `(.L_x_46) ;  /* 0x0000040000007945 */ /* 0x000fe20003800200 */
[----:B0-----:R-:W-:-:S13]  /*0070*/  ISETP.GT.U32.AND P0, PT, R0, 0xff, PT ;  /* 0x000000ff0000780c */ /* 0x001fda0003f04070 */
[----:B------:R-:W-:Y:S05]  /*0080*/  @P0 BRA `(.L_x_47) ;  /* 0x0000000000f40947 */ /* 0x000fea0003800000 */
[----:B------:R-:W0:Y:S01]  /*0090*/  LDC R5, c[0x0][0x360] ;  /* 0x0000d800ff057b82 */ /* 0x000e220000000800 */
[----:B------:R-:W-:Y:S01]  /*00a0*/  BSSY.RECONVERGENT B1, `(.L_x_48) ;  /* 0x000002b000017945 */ /* 0x000fe20003800200 */
[----:B0-----:R-:W0:Y:S01]  /*00b0*/  I2F.U32.RP R8, R5 ;  /* 0x0000000500087306 */ /* 0x001e220000209000 */
[----:B------:R-:W-:Y:S01]  /*00c0*/  IMAD.IADD R2, R0, 0x1, R5 ;  /* 0x0000000100027824 */ /* 0x000fe200078e0205 */
[----:B------:R-:W-:-:S04]  /*00d0*/  ISETP.NE.U32.AND P2, PT, R5, RZ, PT ;  /* 0x000000ff0500720c */ /* 0x000fc80003f45070 */
[C---:B------:R-:W-:Y:S02]  /*00e0*/  ISETP.GE.U32.AND P0, PT, R2.reuse, 0x100, PT ;  /* 0x000001000200780c */ /* 0x040fe40003f06070 */
[----:B------:R-:W-:Y:S01]  /*00f0*/  VIMNMX.U32 R9, PT, PT, R2, 0x100, !PT ;  /* 0x0000010002097848 */ /* 0x000fe20007fe0000 */
[----:B0-----:R-:W0:Y:S02]  /*0100*/  MUFU.RCP R8, R8 ;  /* 0x0000000800087308 */ /* 0x001e240000001000 */
[----:B0-----:R-:W-:-:S06]  /*0110*/  VIADD R6, R8, 0xffffffe ;  /* 0x0ffffffe08067836 */ /* 0x001fcc0000000000 */
[----:B------:R0:W1:Y:S02]  /*0120*/  F2I.FTZ.U32.TRUNC.NTZ R7, R6 ;  /* 0x0000000600077305 */ /* 0x000064000021f000 */
[----:B0-----:R-:W-:Y:S02]  /*0130*/  HFMA2 R6, -RZ, RZ, 0, 0 ;  /* 0x00000000ff067431 */ /* 0x001fe400000001ff */
[----:B-1----:R-:W-:-:S04]  /*0140*/  IMAD.MOV R4, RZ, RZ, -R7 ;  /* 0x000000ffff047224 */ /* 0x002fc800078e0a07 */
[----:B------:R-:W-:Y:S01]  /*0150*/  IMAD R11, R4, R5, RZ ;  /* 0x00000005040b7224 */ /* 0x000fe200078e02ff */
[----:B------:R-:W-:-:S03]  /*0160*/  SEL R4, RZ, 0x1, P0 ;  /* 0x00000001ff047807 */ /* 0x000fc60000000000 */
[----:B------:R-:W-:Y:S01]  /*0170*/  IMAD.HI.U32 R7, R7, R11, R6 ;  /* 0x0000000b07077227 */ /* 0x000fe200078e0006 */
[----:B------:R-:W-:-:S05]  /*0180*/  IADD3 R2, PT, PT, R9, -R2, -R4 ;  /* 0x8000000209027210 */ /* 0x000fca0007ffe804 */
[----:B------:R-:W-:-:S04]  /*0190*/  IMAD.HI.U32 R7, R7, R2, RZ ;  /* 0x0000000207077227 */ /* 0x000fc800078e00ff */
[----:B------:R-:W-:-:S04]  /*01a0*/  IMAD.MOV R6, RZ, RZ, -R7 ;  /* 0x000000ffff067224 */ /* 0x000fc800078e0a07 */
        /* <DEDUP_REMOVED lines=13> */
[----:B------:R-:W0:Y:S01]  /*0280*/  S2UR UR5, SR_CgaCtaId ;  /* 0x00000000000579c3 */ /* 0x000e220000008800 */
[----:B------:R-:W-:Y:S01]  /*0290*/  VIADD R2, R4, 0x1 ;  /* 0x0000000104027836 */ /* 0x000fe20000000000 */
[----:B------:R-:W-:-:S04]  /*02a0*/  UMOV UR4, 0x400 ;  /* 0x0000040000047882 */ /* 0x000fc80000000000 */
[----:B------:R-:W-:-:S04]  /*02b0*/  LOP3.LUT R4, R2, 0x3, RZ, 0xc0, !PT ;  /* 0x0000000302047812 */ /* 0x000fc800078ec0ff */
[C---:B------:R-:W-:Y:S01]  /*02c0*/  IADD3 R6, PT, PT, -R4.reuse, RZ, RZ ;  /* 0x000000ff04067210 */ /* 0x040fe20007ffe1ff */
[----:B------:R-:W-:Y:S01]  /*02d0*/  IMAD R2, R4, R5, R0 ;  /* 0x0000000504027224 */ /* 0x000fe200078e0200 */
[----:B0-----:R-:W-:-:S06]  /*02e0*/  ULEA UR4, UR5, UR4, 0x18 ;  /* 0x0000000405047291 */ /* 0x001fcc000f8ec0ff */
[----:B------:R-:W-:-:S07]  /*02f0*/  LEA R4, R0, UR4, 0x2 ;  /* 0x0000000400047c11 */ /* 0x000fce000f8e10ff */
.L_x_50:
[----:B------:R-:W-:Y:S01]  /*0300*/  VIADD R6, R6, 0x1 ;  /* 0x0000000106067836 */ /* 0x000fe20000000000 */
[----:B------:R0:W-:Y:S04]  /*0310*/  STS [R4], RZ ;  /* 0x000000ff04007388 */ /* 0x0001e80000000800 */
[----:B------:R-:W-:Y:S01]  /*0320*/  ISETP.NE.AND P0, PT, R6, RZ, PT ;  /* 0x000000ff0600720c */ /* 0x000fe20003f05270 */
[----:B0-----:R-:W-:-:S12]  /*0330*/  IMAD R4, R5, 0x4, R4 ;  /* 0x0000000405047824 */ /* 0x001fd800078e0204 */
[----:B------:R-:W-:Y:S05]  /*0340*/  @P0 BRA `(.L_x_50) ;  /* 0xfffffffc00ec0947 */ /* 0x000fea000383ffff */
.L_x_49:
[----:B------:R-:W-:Y:S05]  /*0350*/  BSYNC.RECONVERGENT B1 ;  /* 0x0000000000017941 */ /* 0x000fea0003800200 */
.L_x_48:
[----:B------:R-:W-:Y:S05]  /*0360*/  @!P1 BRA `(.L_x_47) ;  /* 0x00000000003c9947 */ /* 0x000fea0003800000 */
[----:B------:R-:W0:Y:S01]  /*0370*/  S2UR UR5, SR_CgaCtaId ;  /* 0x00000000000579c3 */ /* 0x000e220000008800 */
[----:B------:R-:W-:Y:S02]  /*0380*/  UMOV UR4, 0x400 ;  /* 0x0000040000047882 */ /* 0x000fe40000000000 */
[----:B0-----:R-:W-:-:S06]  /*0390*/  ULEA UR4, UR5, UR4, 0x18 ;  /* 0x0000000405047291 */ /* 0x001fcc000f8ec0ff */
[----:B------:R-:W-:-:S07]  /*03a0*/  LEA R4, R2, UR4, 0x2 ;  /* 0x0000000402047c11 */ /* 0x000fce000f8e10ff */
.L_x_51:
[C-C-:B-1----:R-:W-:Y:S01]  /*03b0*/  IMAD R6, R5.reuse, 0x4, R4.reuse ;  /* 0x0000000405067824 */ /* 0x142fe200078e0204 */
[C---:B------:R-:W-:Y:S01]  /*03c0*/  LEA R7, R5.reuse, R4, 0x3 ;  /* 0x0000000405077211 */ /* 0x040fe200078e18ff */
[C---:B------:R-:W-:Y:S01]  /*03d0*/  IMAD R8, R5.reuse, 0xc, R4 ;  /* 0x0000000c05087824 */ /* 0x040fe200078e0204 */
[----:B------:R0:W-:Y:S01]  /*03e0*/  STS [R4], RZ ;  /* 0x000000ff04007388 */ /* 0x0001e20000000800 */
[----:B------:R-:W-:-:S03]  /*03f0*/  IMAD R2, R5, 0x4, R2 ;  /* 0x0000000405027824 */ /* 0x000fc600078e0202 */
[----:B------:R1:W-:Y:S02]  /*0400*/  STS [R6], RZ ;  /* 0x000000ff06007388 */ /* 0x0003e40000000800 */
[----:B------:R-:W-:Y:S02]  /*0410*/  ISETP.GE.U32.AND P0, PT, R2, 0x100, PT ;  /* 0x000001000200780c */ /* 0x000fe40003f06070 */
[----:B------:R1:W-:Y:S01]  /*0420*/  STS [R7], RZ ;  /* 0x000000ff07007388 */ /* 0x0003e20000000800 */
[----:B0-----:R-:W-:-:S03]  /*0430*/  IMAD R4, R5, 0x10, R4 ;  /* 0x0000001005047824 */ /* 0x001fc600078e0204 */
[----:B------:R1:W-:Y:S07]  /*0440*/  STS [R8], RZ ;  /* 0x000000ff08007388 */ /* 0x0003ee0000000800 */
[----:B------:R-:W-:Y:S05]  /*0450*/  @!P0 BRA `(.L_x_51) ;  /* 0xfffffffc00d48947 */ /* 0x000fea000383ffff */
.L_x_47:
[----:B------:R-:W-:Y:S05]  /*0460*/  BSYNC.RECONVERGENT B0 ;  /* 0x0000000000007941 */ /* 0x000fea0003800200 */
.L_x_46:
[----:B------:R-:W0:Y:S01]  /*0470*/  LDCU UR4, c[0x0][0x380] ;  /* 0x00007000ff0477ac */ /* 0x000e220008000800 */
[C---:B------:R-:W-:Y:S01]  /*0480*/  LEA R4, R3.reuse, 0x100, 0x8 ;  /* 0x0000010003047811 */ /* 0x040fe200078e40ff */
[----:B------:R-:W-:Y:S01]  /*0490*/  IMAD R2, R3, 0x100, R0 ;  /* 0x0000010003027824 */ /* 0x000fe200078e0200 */
[----:B------:R-:W-:Y:S01]  /*04a0*/  BSSY.RECONVERGENT B0, `(.L_x_52) ;  /* 0x0000018000007945 */ /* 0x000fe20003800200 */
[----:B------:R-:W2:Y:S01]  /*04b0*/  LDCU.64 UR6, c[0x0][0x358] ;  /* 0x00006b00ff0677ac */ /* 0x000ea20008000a00 */
[----:B------:R-:W-:Y:S01]  /*04c0*/  BAR.SYNC.DEFER_BLOCKING 0x0 ;  /* 0x0000000000007b1d */ /* 0x000fe20000010000 */
[----:B------:R-:W-:Y:S02]  /*04d0*/  ISETP.GT.U32.AND P1, PT, R0, 0xff, PT ;  /* 0x000000ff0000780c */ /* 0x000fe40003f24070 */
[----:B0-----:R-:W-:-:S03]  /*04e0*/  VIMNMX R9, PT, PT, R4, UR4, PT ;  /* 0x0000000404097c48 */ /* 0x001fc6000bfe0100 */
[----:B------:R-:W0:Y:S01]  /*04f0*/  LDCU UR4, c[0x0][0x390] ;  /* 0x00007200ff0477ac */ /* 0x000e220008000800 */
[----:B------:R-:W-:-:S13]  /*0500*/  ISETP.GE.AND P0, PT, R2, R9, PT ;  /* 0x000000090200720c */ /* 0x000fda0003f06270 */
[----:B--2---:R-:W-:Y:S05]  /*0510*/  @P0 BRA `(.L_x_53) ;  /* 0x0000000000400947 */ /* 0x004fea0003800000 */
[----:B-1----:R-:W1:Y:S01]  /*0520*/  S2R R7, SR_CgaCtaId ;  /* 0x0000000000077919 */ /* 0x002e620000008800 */
[----:B------:R-:W2:Y:S01]  /*0530*/  LDC R11, c[0x0][0x360] ;  /* 0x0000d800ff0b7b82 */ /* 0x000ea20000000800 */
[----:B------:R-:W-:Y:S02]  /*0540*/  MOV R6, 0x400 ;  /* 0x0000040000067802 */ /* 0x000fe40000000f00 */
[----:B------:R-:W-:-:S05]  /*0550*/  MOV R8, R2 ;  /* 0x0000000200087202 */ /* 0x000fca0000000f00 */
[----:B------:R-:W3:Y:S01]  /*0560*/  LDC.64 R4, c[0x0][0x388] ;  /* 0x0000e200ff047b82 */ /* 0x000ee20000000a00 */
[----:B-1----:R-:W-:-:S07]  /*0570*/  LEA R13, R7, R6, 0x18 ;  /* 0x00000006070d7211 */ /* 0x002fce00078ec0ff */
.L_x_54:
[----:B---3--:R-:W-:-:S06]  /*0580*/  IMAD.WIDE R6, R8, 0x4, R4 ;  /* 0x0000000408067825 */ /* 0x008fcc00078e0204 */
[----:B------:R-:W0:Y:S01]  /*0590*/  LDG.E R6, desc[UR6][R6.64] ;  /* 0x0000000606067981 */ /* 0x000e22000c1e1900 */
[----:B--2---:R-:W-:-:S05]  /*05a0*/  IMAD.IADD R8, R11, 0x1, R8 ;  /* 0x000000010b087824 */ /* 0x004fca00078e0208 */
[----:B------:R-:W-:Y:S02]  /*05b0*/  ISETP.GE.AND P0, PT, R8, R9, PT ;  /* 0x000000090800720c */ /* 0x000fe40003f06270 */
[----:B0---4-:R-:W-:-:S05]  /*05c0*/  SHF.R.S32.HI R10, RZ, UR4, R6 ;  /* 0x00000004ff0a7c19 */ /* 0x011fca0008011406 */
[----:B------:R-:W-:-:S05]  /*05d0*/  IMAD.SHL.U32 R10, R10, 0x4, RZ ;  /* 0x000000040a0a7824 */ /* 0x000fca00078e00ff */
[----:B------:R-:W-:-:S05]  /*05e0*/  LOP3.LUT R10, R10, 0x3fc, RZ, 0xc0, !PT ;  /* 0x000003fc0a0a7812 */ /* 0x000fca00078ec0ff */
[----:B------:R-:W-:-:S05]  /*05f0*/  IMAD.IADD R10, R13, 0x1, R10 ;  /* 0x000000010d0a7824 */ /* 0x000fca00078e020a */
[----:B------:R4:W-:Y:S01]  /*0600*/  ATOMS.POPC.INC.32 RZ, [R10+URZ] ;  /* 0x000000000aff7f8c */ /* 0x0009e2000d8000ff */
[----:B------:R-:W-:Y:S05]  /*0610*/  @!P0 BRA `(.L_x_54) ;  /* 0xfffffffc00d88947 */ /* 0x000fea000383ffff */
.L_x_53:
[----:B0-----:R-:W-:Y:S05]  /*0620*/  BSYNC.RECONVERGENT B0 ;  /* 0x0000000000007941 */ /* 0x001fea0003800200 */
.L_x_52:
[----:B------:R-:W-:Y:S06]  /*0630*/  BAR.SYNC.DEFER_BLOCKING 0x0 ;  /* 0x0000000000007b1d */ /* 0x000fec0000010000 */
[----:B------:R-:W-:Y:S05]  /*0640*/  @P1 EXIT ;  /* 0x000000000000194d */ /* 0x000fea0003800000 */
[----:B------:R-:W4:Y:S01]  /*0650*/  LDC R5, c[0x0][0x360] ;  /* 0x0000d800ff057b82 */ /* 0x000f220000000800 */
[----:B------:R-:W-:Y:S01]  /*0660*/  BSSY.RECONVERGENT B0, `(.L_x_55) ;  /* 0x000002e000007945 */ /* 0x000fe20003800200 */
[----:B----4-:R-:W0:Y:S01]  /*0670*/  I2F.U32.RP R10, R5 ;  /* 0x00000005000a7306 */ /* 0x010e220000209000 */
[----:B------:R-:W-:Y:S01]  /*0680*/  IMAD.IADD R4, R0, 0x1, R5 ;  /* 0x0000000100047824 */ /* 0x000fe200078e0205 */
[----:B------:R-:W-:-:S04]  /*0690*/  ISETP.NE.U32.AND P2, PT, R5, RZ, PT ;  /* 0x000000ff0500720c */ /* 0x000fc80003f45070 */
[C---:B------:R-:W-:Y:S02]  /*06a0*/  ISETP.GE.U32.AND P0, PT, R4.reuse, 0x100, PT ;  /* 0x000001000400780c */ /* 0x040fe40003f06070 */
[----:B------:R-:W-:Y:S01]  /*06b0*/  VIMNMX.U32 R9, PT, PT, R4, 0x100, !PT ;  /* 0x0000010004097848 */ /* 0x000fe20007fe0000 */
[----:B0-----:R-:W1:Y:S02]  /*06c0*/  MUFU.RCP R10, R10 ;  /* 0x0000000a000a7308 */ /* 0x001e640000001000 */
[----:B-1----:R-:W-:-:S06]  /*06d0*/  IADD3 R6, PT, PT, R10, 0xffffffe, RZ ;  /* 0x0ffffffe0a067810 */ /* 0x002fcc0007ffe0ff */
[----:B------:R0:W1:Y:S02]  /*06e0*/  F2I.FTZ.U32.TRUNC.NTZ R7, R6 ;  /* 0x0000000600077305 */ /* 0x000064000021f000 */
[----:B0-----:R-:W-:Y:S02]  /*06f0*/  IMAD.MOV.U32 R6, RZ, RZ, RZ ;  /* 0x000000ffff067224 */ /* 0x001fe400078e00ff */
[----:B-1----:R-:W-:-:S04]  /*0700*/  IMAD.MOV R8, RZ, RZ, -R7 ;  /* 0x000000ffff087224 */ /* 0x002fc800078e0a07 */
[----:B------:R-:W-:Y:S01]  /*0710*/  IMAD R11, R8, R5, RZ ;  /* 0x00000005080b7224 */ /* 0x000fe200078e02ff */
[----:B------:R-:W-:-:S03]  /*0720*/  SEL R8, RZ, 0x1, P0 ;  /* 0x00000001ff087807 */ /* 0x000fc60000000000 */
[----:B------:R-:W-:Y:S01]  /*0730*/  IMAD.HI.U32 R7, R7, R11, R6 ;  /* 0x0000000b07077227 */ /* 0x000fe200078e0006 */
[----:B------:R-:W-:-:S05]  /*0740*/  IADD3 R4, PT, PT, R9, -R4, -R8 ;  /* 0x8000000409047210 */ /* 0x000fca0007ffe808 */
        /* <DEDUP_REMOVED lines=12> */
[----:B------:R-:W-:-:S13]  /*0810*/  ISETP.NE.AND P0, PT, R6, 0x3, PT ;  /* 0x000000030600780c */ /* 0x000fda0003f05270 */
[----:B------:R-:W-:Y:S05]  /*0820*/  @!P0 BRA `(.L_x_56) ;  /* 0x0000000000448947 */ /* 0x000fea0003800000 */
[----:B------:R-:W0:Y:S01]  /*0830*/  S2UR UR5, SR_CgaCtaId ;  /* 0x00000000000579c3 */ /* 0x000e220000008800 */
[----:B------:R-:W-:Y:S01]  /*0840*/  VIADD R4, R4, 0x1 ;  /* 0x0000000104047836 */ /* 0x000fe20000000000 */
[----:B------:R-:W-:-:S04]  /*0850*/  UMOV UR4, 0x400 ;  /* 0x0000040000047882 */ /* 0x000fc80000000000 */
[----:B------:R-:W-:Y:S02]  /*0860*/  LOP3.LUT R4, R4, 0x3, RZ, 0xc0, !PT ;  /* 0x0000000304047812 */ /* 0x000fe400078ec0ff */
[----:B------:R-:W1:Y:S02]  /*0870*/  LDC.64 R6, c[0x0][0x398] ;  /* 0x0000e600ff067b82 */ /* 0x000e640000000a00 */
[----:B------:R-:W-:Y:S01]  /*0880*/  IADD3 R8, PT, PT, -R4, RZ, RZ ;  /* 0x000000ff04087210 */ /* 0x000fe20007ffe1ff */
[----:B0-----:R-:W-:Y:S01]  /*0890*/  ULEA UR4, UR5, UR4, 0x18 ;  /* 0x0000000405047291 */ /* 0x001fe2000f8ec0ff */
[----:B-1----:R-:W-:-:S05]  /*08a0*/  IMAD.WIDE.U32 R6, R2, 0x4, R6 ;  /* 0x0000000402067825 */ /* 0x002fca00078e0006 */
[----:B------:R-:W-:Y:S01]  /*08b0*/  LEA R2, R0, UR4, 0x2 ;  /* 0x0000000400027c11 */ /* 0x000fe2000f8e10ff */
[----:B------:R-:W-:-:S07]  /*08c0*/  IMAD R0, R4, R5, R0 ;  /* 0x0000000504007224 */ /* 0x000fce00078e0200 */
.L_x_57:
[----:B------:R0:W1:Y:S01]  /*08d0*/  LDS R9, [R2] ;  /* 0x0000000002097984 */ /* 0x0000620000000800 */
[----:B------:R-:W-:-:S05]  /*08e0*/  VIADD R8, R8, 0x1 ;  /* 0x0000000108087836 */ /* 0x000fca0000000000 */
[----:B------:R-:W-:Y:S01]  /*08f0*/  ISETP.NE.AND P0, PT, R8, RZ, PT ;  /* 0x000000ff0800720c */ /* 0x000fe20003f05270 */
[C---:B0-----:R-:W-:Y:S01]  /*0900*/  IMAD R2, R5.reuse, 0x4, R2 ;  /* 0x0000000405027824 */ /* 0x041fe200078e0202 */
[----:B-1----:R0:W-:Y:S02]  /*0910*/  STG.E desc[UR6][R6.64], R9 ;  /* 0x0000000906007986 */ /* 0x0021e4000c101906 */
[----:B0-----:R-:W-:-:S09]  /*0920*/  IMAD.WIDE.U32 R6, R5, 0x4, R6 ;  /* 0x0000000405067825 */ /* 0x001fd200078e0006 */
[----:B------:R-:W-:Y:S05]  /*0930*/  @P0 BRA `(.L_x_57) ;  /* 0xfffffffc00e40947 */ /* 0x000fea000383ffff */
.L_x_56:
[----:B------:R-:W-:Y:S05]  /*0940*/  BSYNC.RECONVERGENT B0 ;  /* 0x0000000000007941 */ /* 0x000fea0003800200 */
.L_x_55:
[----:B------:R-:W-:Y:S05]  /*0950*/  @!P1 EXIT ;  /* 0x000000000000994d */ /* 0x000fea0003800000 */
[----:B------:R-:W0:Y:S01]  /*0960*/  S2UR UR5, SR_CgaCtaId ;  /* 0x00000000000579c3 */ /* 0x000e220000008800 */
[----:B------:R-:W-:Y:S01]  /*0970*/  UMOV UR4, 0x400 ;  /* 0x0000040000047882 */ /* 0x000fe20000000000 */
[----:B------:R-:W-:-:S05]  /*0980*/  LEA R4, R3, R0, 0x8 ;  /* 0x0000000003047211 */ /* 0x000fca00078e40ff */
[C-C-:B------:R-:W-:Y:S01]  /*0990*/  IMAD.IADD R14, R5.reuse, 0x1, R4.reuse ;  /* 0x00000001050e7824 */ /* 0x140fe200078e0204 */
[----:B------:R-:W1:Y:S01]  /*09a0*/  LDC.64 R6, c[0x0][0x398] ;  /* 0x0000e600ff067b82 */ /* 0x000e620000000a00 */
[C-C-:B------:R-:W-:Y:S02]  /*09b0*/  IMAD R15, R5.reuse, 0x2, R4.reuse ;  /* 0x00000002050f7824 */ /* 0x140fe400078e0204 */
[----:B------:R-:W-:Y:S01]  /*09c0*/  IMAD R16, R5, 0x3, R4 ;  /* 0x0000000305107824 */ /* 0x000fe200078e0204 */
[----:B0-----:R-:W-:-:S06]  /*09d0*/  ULEA UR4, UR5, UR4, 0x18 ;  /* 0x0000000405047291 */ /* 0x001fcc000f8ec0ff */
[----:B------:R-:W-:-:S07]  /*09e0*/  LEA R18, R0, UR4, 0x2 ;  /* 0x0000000400127c11 */ /* 0x000fce000f8e10ff */
.L_x_58:
[C---:B0-----:R-:W-:Y:S01]  /*09f0*/  LEA R19, R5.reuse, R18, 0x2 ;  /* 0x0000001205137211 */ /* 0x041fe200078e10ff */
[C-C-:B------:R-:W-:Y:S01]  /*0a00*/  IMAD R20, R5.reuse, 0x8, R18.reuse ;  /* 0x0000000805147824 */ /* 0x140fe200078e0212 */
[----:B------:R0:W2:Y:S01]  /*0a10*/  LDS R17, [R18] ;  /* 0x0000000012117984 */ /* 0x0000a20000000800 */
[C---:B------:R-:W-:Y:S02]  /*0a20*/  IMAD R22, R5.reuse, 0xc, R18 ;  /* 0x0000000c05167824 */ /* 0x040fe400078e0212 */
[--C-:B-1----:R-:W-:Y:S01]  /*0a30*/  IMAD.WIDE.U32 R2, R4, 0x4, R6.reuse ;  /* 0x0000000404027825 */ /* 0x102fe200078e0006 */
[----:B------:R-:W1:Y:S01]  /*0a40*/  LDS R19, [R19] ;  /* 0x0000000013137984 */ /* 0x000e620000000800 */
[C---:B------:R-:W-:Y:S02]  /*0a50*/  LEA R4, R5.reuse, R4, 0x2 ;  /* 0x0000000405047211 */ /* 0x040fe400078e10ff */
[----:B------:R-:W-:Y:S01]  /*0a60*/  IMAD.WIDE.U32 R8, R14, 0x4, R6 ;  /* 0x000000040e087825 */ /* 0x000fe200078e0006 */
[----:B------:R-:W3:Y:S01]  /*0a70*/  LDS R21, [R20] ;  /* 0x0000000014157984 */ /* 0x000ee20000000800 */
[----:B------:R-:W-:-:S02]  /*0a80*/  LEA R14, R5, R14, 0x2 ;  /* 0x0000000e050e7211 */ /* 0x000fc400078e10ff */
[--C-:B------:R-:W-:Y:S01]  /*0a90*/  IMAD.WIDE.U32 R10, R15, 0x4, R6.reuse ;  /* 0x000000040f0a7825 */ /* 0x100fe200078e0006 */
[----:B------:R-:W4:Y:S03]  /*0aa0*/  LDS R23, [R22] ;  /* 0x0000000016177984 */ /* 0x000f260000000800 */
[----:B------:R-:W-:-:S04]  /*0ab0*/  IMAD.WIDE.U32 R12, R16, 0x4, R6 ;  /* 0x00000004100c7825 */ /* 0x000fc800078e0006 */
[C---:B------:R-:W-:Y:S02]  /*0ac0*/  IMAD R0, R5.reuse, 0x4, R0 ;  /* 0x0000000405007824 */ /* 0x040fe400078e0200 */
[C---:B------:R-:W-:Y:S02]  /*0ad0*/  IMAD R15, R5.reuse, 0x4, R15 ;  /* 0x00000004050f7824 */ /* 0x040fe400078e020f */
[C---:B------:R-:W-:Y:S01]  /*0ae0*/  IMAD R16, R5.reuse, 0x4, R16 ;  /* 0x0000000405107824 */ /* 0x040fe200078e0210 */
[----:B------:R-:W-:Y:S01]  /*0af0*/  ISETP.GE.U32.AND P0, PT, R0, 0x100, PT ;  /* 0x000001000000780c */ /* 0x000fe20003f06070 */
[----:B0-----:R-:W-:Y:S01]  /*0b00*/  IMAD R18, R5, 0x10, R18 ;  /* 0x0000001005127824 */ /* 0x001fe200078e0212 */
[----:B--2---:R0:W-:Y:S04]  /*0b10*/  STG.E desc[UR6][R2.64], R17 ;  /* 0x0000001102007986 */ /* 0x0041e8000c101906 */
[----:B-1----:R0:W-:Y:S04]  /*0b20*/  STG.E desc[UR6][R8.64], R19 ;  /* 0x0000001308007986 */ /* 0x0021e8000c101906 */
[----:B---3--:R0:W-:Y:S04]  /*0b30*/  STG.E desc[UR6][R10.64], R21 ;  /* 0x000000150a007986 */ /* 0x0081e8000c101906 */
[----:B----4-:R0:W-:Y:S01]  /*0b40*/  STG.E desc[UR6][R12.64], R23 ;  /* 0x000000170c007986 */ /* 0x0101e2000c101906 */
[----:B------:R-:W-:Y:S05]  /*0b50*/  @!P0 BRA `(.L_x_58) ;  /* 0xfffffffc00a48947 */ /* 0x000fea000383ffff */
[----:B------:R-:W-:Y:S05]  /*0b60*/  EXIT ;  /* 0x000000000000794d */ /* 0x000fea0003800000 */
.L_x_59:
        /* <DEDUP_REMOVED lines=9> */
.L_x_185:


//--------------------- .text.execute_refinement_moves --------------------------
	.section	.text.execute_refinement_moves,"ax",@progbits
	.align	128
        .global         execute_refinement_moves
        .type           execute_refinement_moves,@function
        .size           execute_refinement_moves,(.L_x_186 - execute_refinement_moves)
        .other          execute_refinement_moves,@"STO_CUDA_ENTRY STV_DEFAULT"
execute_refinement_moves:
.text.execute_refinement_moves:
[----:B------:R-:W-:Y:S01]  /*0000*/  LDC R1, c[0x0][0x37c] ;  /* 0x0000df00ff017b82 */ /* 0x000fe20000000800 */
[----:B------:R-:W0:Y:S07]  /*0010*/  S2R R0, SR_TID.X ;  /* 0x0000000000007919 */ /* 0x000e2e0000002100 */
[----:B------:R-:W0:Y:S08]  /*0020*/  S2UR UR4, SR_CTAID.X ;  /* 0x00000000000479c3 */ /* 0x000e300000002500 */
[----:B------:R-:W1:Y:S01]  /*0030*/  LDC R2, c[0x0][0x380] ;  /* 0x0000e000ff027b82 */ /* 0x000e620000000800 */
[----:B0-----:R-:W-:-:S04]  /*0040*/  LOP3.LUT P0, RZ, R0, UR4, RZ, 0xfc, !PT ;  /* 0x0000000400ff7c12 */ /* 0x001fc8000f80fcff */
[----:B-1----:R-:W-:-:S13]  /*0050*/  ISETP.LT.OR P0, PT, R2, 0x1, P0 ;  /* 0x000000010200780c */ /* 0x002fda0000701670 */
[----:B------:R-:W-:Y:S05]  /*0060*/  @P0 EXIT ;  /* 0x000000000000094d */ /* 0x000fea0003800000 */
[C---:B------:R-:W-:Y:S01]  /*0070*/  ISETP.GE.U32.AND P0, PT, R2.reuse, 0x4, PT ;  /* 0x000000040200780c */ /* 0x040fe20003f06070 */
[----:B------:R-:W0:Y:S01]  /*0080*/  LDCU.64 UR8, c[0x0][0x358] ;  /* 0x00006b00ff0877ac */ /* 0x000e220008000a00 */
[----:B------:R-:W-:Y:S01]  /*0090*/  LOP3.LUT R0, R2, 0x3, RZ, 0xc0, !PT ;  /* 0x0000000302007812 */ /* 0x000fe200078ec0ff */
[----:B------:R-:W-:-:S10]  /*00a0*/  IMAD.MOV.U32 R6, RZ, RZ, RZ ;  /* 0x000000ffff067224 */ /* 0x000fd400078e00ff */
[----:B------:R-:W-:Y:S05]  /*00b0*/  @!P0 BRA `(.L_x_60) ;  /* 0x00000008000c8947 */ /* 0x000fea0003800000 */
[----:B------:R-:W1:Y:S01]  /*00c0*/  LDCU.64 UR6, c[0x0][0x388] ;  /* 0x00007100ff0677ac */ /* 0x000e620008000a00 */
[----:B------:R-:W2:Y:S01]  /*00d0*/  LDC.64 R10, c[0x0][0x3a0] ;  /* 0x0000e800ff0a7b82 */ /* 0x000ea20000000a00 */
[----:B------:R-:W-:Y:S01]  /*00e0*/  LOP3.LUT R6, R2, 0x7ffffffc, RZ, 0xc0, !PT ;  /* 0x7ffffffc02067812 */ /* 0x000fe200078ec0ff */
[----:B------:R-:W3:Y:S04]  /*00f0*/  LDCU.64 UR4, c[0x0][0x390] ;  /* 0x00007200ff0477ac */ /* 0x000ee80008000a00 */
[----:B------:R-:W-:Y:S01]  /*0100*/  IMAD.MOV R7, RZ, RZ, -R6 ;  /* 0x000000ffff077224 */ /* 0x000fe200078e0a06 */
[----:B------:R-:W4:Y:S01]  /*0110*/  LDCU UR10, c[0x0][0x398] ;  /* 0x00007300ff0a77ac */ /* 0x000f220008000800 */
[----:B------:R-:W0:Y:S01]  /*0120*/  LDC.64 R8, c[0x0][0x3a8] ;  /* 0x0000ea00ff087b82 */ /* 0x000e220000000a00 */
[----:B-1----:R-:W-:-:S02]  /*0130*/  UIADD3 UR6, UP0, UPT, UR6, 0x8, URZ ;  /* 0x0000000806067890 */ /* 0x002fc4000ff1e0ff */
[----:B---3--:R-:W-:Y:S02]  /*0140*/  UIADD3 UR4, UP1, UPT, UR4, 0x8, URZ ;  /* 0x0000000804047890 */ /* 0x008fe4000ff3e0ff */
[----:B------:R-:W-:Y:S02]  /*0150*/  UIADD3.X UR7, UPT, UPT, URZ, UR7, URZ, UP0, !UPT ;  /* 0x00000007ff077290 */ /* 0x000fe400087fe4ff */
[----:B------:R-:W-:Y:S01]  /*0160*/  IMAD.U32 R4, RZ, RZ, UR6 ;  /* 0x00000006ff047e24 */ /* 0x000fe2000f8e00ff */
[----:B------:R-:W-:Y:S01]  /*0170*/  UIADD3.X UR5, UPT, UPT, URZ, UR5, URZ, UP1, !UPT ;  /* 0x00000005ff057290 */ /* 0x000fe20008ffe4ff */
[----:B------:R-:W-:Y:S02]  /*0180*/  IMAD.U32 R2, RZ, RZ, UR4 ;  /* 0x00000004ff027e24 */ /* 0x000fe4000f8e00ff */
[----:B------:R-:W-:-:S03]  /*0190*/  IMAD.U32 R5, RZ, RZ, UR7 ;  /* 0x00000007ff057e24 */ /* 0x000fc6000f8e00ff */
[----:B----4-:R-:W-:-:S07]  /*01a0*/  MOV R3, UR5 ;  /* 0x0000000500037c02 */ /* 0x010fce0008000f00 */
.L_x_65:
[----:B0-----:R-:W3:Y:S04]  /*01b0*/  LDG.E R17, desc[UR8][R4.64+-0x8] ;  /* 0xfffff80804117981 */ /* 0x001ee8000c1e1900 */
[----:B------:R-:W3:Y:S01]  /*01c0*/  LDG.E R27, desc[UR8][R2.64+-0x8] ;  /* 0xfffff808021b7981 */ /* 0x000ee2000c1e1900 */
[----:B------:R-:W-:-:S05]  /*01d0*/  VIADD R7, R7, 0x4 ;  /* 0x0000000407077836 */ /* 0x000fca0000000000 */
[----:B------:R-:W-:Y:S02]  /*01e0*/  ISETP.NE.AND P0, PT, R7, RZ, PT ;  /* 0x000000ff0700720c */ /* 0x000fe40003f05270 */
[----:B---3--:R-:W-:-:S04]  /*01f0*/  LOP3.LUT R12, R17, R27, RZ, 0xfc, !PT ;  /* 0x0000001b110c7212 */ /* 0x008fc800078efcff */
[----:B------:R-:W-:-:S13]  /*0200*/  ISETP.GE.AND P1, PT, R12, RZ, PT ;  /* 0x000000ff0c00720c */ /* 0x000fda0003f26270 */
[----:B------:R-:W-:Y:S05]  /*0210*/  @!P1 BRA `(.L_x_61) ;  /* 0x0000000000589947 */ /* 0x000fea0003800000 */
[----:B--2---:R-:W-:-:S05]  /*0220*/  IMAD.WIDE.U32 R16, R17, 0x4, R10 ;  /* 0x0000000411107825 */ /* 0x004fca00078e000a */
[----:B------:R-:W2:Y:S02]  /*0230*/  LDG.E R19, desc[UR8][R16.64] ;  /* 0x0000000810137981 */ /* 0x000ea4000c1e1900 */
[----:B--2---:R-:W-:-:S13]  /*0240*/  ISETP.GE.AND P1, PT, R19, RZ, PT ;  /* 0x000000ff1300720c */ /* 0x004fda0003f26270 */
[----:B------:R-:W-:Y:S05]  /*0250*/  @!P1 BRA `(.L_x_61) ;  /* 0x0000000000489947 */ /* 0x000fea0003800000 */
[----:B------:R-:W-:-:S05]  /*0260*/  IMAD.WIDE.U32 R12, R27, 0x4, R8 ;  /* 0x000000041b0c7825 */ /* 0x000fca00078e0008 */
[----:B------:R-:W2:Y:S02]  /*0270*/  LDG.E R14, desc[UR8][R12.64] ;  /* 0x000000080c0e7981 */ /* 0x000ea4000c1e1900 */
[----:B--2---:R-:W-:-:S13]  /*0280*/  ISETP.GE.AND P1, PT, R14, UR10, PT ;  /* 0x0000000a0e007c0c */ /* 0x004fda000bf26270 */
[----:B------:R-:W-:Y:S05]  /*0290*/  @P1 BRA `(.L_x_61) ;  /* 0x0000000000381947 */ /* 0x000fea0003800000 */
[----:B------:R-:W-:-:S05]  /*02a0*/  IMAD.WIDE.U32 R18, R19, 0x4, R8 ;  /* 0x0000000413127825 */ /* 0x000fca00078e0008 */
[----:B------:R-:W2:Y:S02]  /*02b0*/  LDG.E R14, desc[UR8][R18.64] ;  /* 0x00000008120e7981 */ /* 0x000ea4000c1e1900 */
[----:B--2---:R-:W-:-:S13]  /*02c0*/  ISETP.GE.AND P1, PT, R14, 0x2, PT ;  /* 0x000000020e00780c */ /* 0x004fda0003f26270 */
[----:B------:R0:W-:Y:S04]  /*02d0*/  @P1 STG.E desc[UR8][R16.64], R27 ;  /* 0x0000001b10001986 */ /* 0x0001e8000c101908 */
[----:B------:R-:W2:Y:S02]  /*02e0*/  @P1 LDG.E R14, desc[UR8][R18.64] ;  /* 0x00000008120e1981 */ /* 0x000ea4000c1e1900 */
[----:B--2---:R-:W-:-:S05]  /*02f0*/  @P1 VIADD R21, R14, 0xffffffff ;  /* 0xffffffff0e151836 */ /* 0x004fca0000000000 */
[----:B------:R0:W-:Y:S04]  /*0300*/  @P1 STG.E desc[UR8][R18.64], R21 ;  /* 0x0000001512001986 */ /* 0x0001e8000c101908 */
[----:B------:R-:W2:Y:S01]  /*0310*/  @P1 LDG.E R20, desc[UR8][R12.64] ;  /* 0x000000080c141981 */ /* 0x000ea2000c1e1900 */
[----:B------:R-:W1:Y:S01]  /*0320*/  @P1 LDC.64 R14, c[0x0][0x3b0] ;  /* 0x0000ec00ff0e1b82 */ /* 0x000e620000000a00 */
[----:B--2---:R-:W-:-:S05]  /*0330*/  @P1 VIADD R23, R20, 0x1 ;  /* 0x0000000114171836 */ /* 0x004fca0000000000 */
[----:B------:R0:W-:Y:S04]  /*0340*/  @P1 STG.E desc[UR8][R12.64], R23 ;  /* 0x000000170c001986 */ /* 0x0001e8000c101908 */
[----:B-1----:R-:W2:Y:S02]  /*0350*/  @P1 LDG.E R20, desc[UR8][R14.64] ;  /* 0x000000080e141981 */ /* 0x002ea4000c1e1900 */
[----:B--2---:R-:W-:-:S05]  /*0360*/  @P1 VIADD R25, R20, 0x1 ;  /* 0x0000000114191836 */ /* 0x004fca0000000000 */
[----:B------:R0:W-:Y:S02]  /*0370*/  @P1 STG.E desc[UR8][R14.64], R25 ;  /* 0x000000190e001986 */ /* 0x0001e4000c101908 */
.L_x_61:
[----:B0-----:R-:W3:Y:S04]  /*0380*/  LDG.E R15, desc[UR8][R4.64+-0x4] ;  /* 0xfffffc08040f7981 */ /* 0x001ee8000c1e1900 */
[----:B------:R-:W3:Y:S02]  /*0390*/  LDG.E R27, desc[UR8][R2.64+-0x4] ;  /* 0xfffffc08021b7981 */ /* 0x000ee4000c1e1900 */
        /* <DEDUP_REMOVED lines=16> */
[----:B--2---:R-:W-:-:S05]  /*04a0*/  @P1 IADD3 R21, PT, PT, R18, -0x1, RZ ;  /* 0xffffffff12151810 */ /* 0x004fca0007ffe0ff */
        /* <DEDUP_REMOVED lines=8> */
.L_x_62:
        /* <DEDUP_REMOVED lines=25> */
[----:B--2---:R-:W-:-:S05]  /*06c0*/  @P1 IADD3 R25, PT, PT, R20, 0x1, RZ ;  /* 0x0000000114191810 */ /* 0x004fca0007ffe0ff */
[----:B------:R0:W-:Y:S02]  /*06d0*/  @P1 STG.E desc[UR8][R18.64], R25 ;  /* 0x0000001912001986 */ /* 0x0001e4000c101908 */
.L_x_63:
        /* <DEDUP_REMOVED lines=16> */
[----:B------:R-:W-:Y:S05]  /*07e0*/  @!P1 BRA `(.L_x_64) ;  /* 0x00000000002c9947 */ /* 0x000fea0003800000 */
[----:B------:R0:W-:Y:S04]  /*07f0*/  STG.E desc[UR8][R14.64], R27 ;  /* 0x0000001b0e007986 */ /* 0x0001e8000c101908 */
[----:B------:R-:W2:Y:S02]  /*0800*/  LDG.E R18, desc[UR8][R16.64] ;  /* 0x0000000810127981 */ /* 0x000ea4000c1e1900 */
[----:B--2---:R-:W-:-:S05]  /*0810*/  VIADD R21, R18, 0xffffffff ;  /* 0xffffffff12157836 */ /* 0x004fca0000000000 */
[----:B------:R0:W-:Y:S04]  /*0820*/  STG.E desc[UR8][R16.64], R21 ;  /* 0x0000001510007986 */ /* 0x0001e8000c101908 */
[----:B------:R-:W2:Y:S01]  /*0830*/  LDG.E R20, desc[UR8][R12.64] ;  /* 0x000000080c147981 */ /* 0x000ea2000c1e1900 */
[----:B------:R-:W1:Y:S01]  /*0840*/  LDC.64 R18, c[0x0][0x3b0] ;  /* 0x0000ec00ff127b82 */ /* 0x000e620000000a00 */
[----:B--2---:R-:W-:-:S05]  /*0850*/  VIADD R23, R20, 0x1 ;  /* 0x0000000114177836 */ /* 0x004fca0000000000 */
[----:B------:R0:W-:Y:S04]  /*0860*/  STG.E desc[UR8][R12.64], R23 ;  /* 0x000000170c007986 */ /* 0x0001e8000c101908 */
[----:B-1----:R-:W2:Y:S02]  /*0870*/  LDG.E R20, desc[UR8][R18.64] ;  /* 0x0000000812147981 */ /* 0x002ea4000c1e1900 */
[----:B--2---:R-:W-:-:S05]  /*0880*/  VIADD R25, R20, 0x1 ;  /* 0x0000000114197836 */ /* 0x004fca0000000000 */
[----:B------:R0:W-:Y:S02]  /*0890*/  STG.E desc[UR8][R18.64], R25 ;  /* 0x0000001912007986 */ /* 0x0001e4000c101908 */
.L_x_64:
[----:B------:R-:W-:Y:S02]  /*08a0*/  IADD3 R2, P2, PT, R2, 0x10, RZ ;  /* 0x0000001002027810 */ /* 0x000fe40007f5e0ff */
[----:B------:R-:W-:-:S03]  /*08b0*/  IADD3 R4, P1, PT, R4, 0x10, RZ ;  /* 0x0000001004047810 */ /* 0x000fc60007f3e0ff */
[----:B------:R-:W-:Y:S01]  /*08c0*/  IMAD.X R3, RZ, RZ, R3, P2 ;  /* 0x000000ffff037224 */ /* 0x000fe200010e0603 */
[----:B------:R-:W-:Y:S01]  /*08d0*/  IADD3.X R5, PT, PT, RZ, R5, RZ, P1, !PT ;  /* 0x00000005ff057210 */ /* 0x000fe20000ffe4ff */
[----:B------:R-:W-:Y:S08]  /*08e0*/  @P0 BRA `(.L_x_65) ;  /* 0xfffffff800300947 */ /* 0x000ff0000383ffff */
.L_x_60:
[----:B------:R-:W-:-:S13]  /*08f0*/  ISETP.NE.AND P0, PT, R0, RZ, PT ;  /* 0x000000ff0000720c */ /* 0x000fda0003f05270 */
[----:B0-----:R-:W-:Y:S05]  /*0900*/  @!P0 EXIT ;  /* 0x000000000000894d */ /* 0x001fea0003800000 */
[----:B------:R-:W0:Y:S01]  /*0910*/  LDC.64 R8, c[0x0][0x390] ;  /* 0x0000e400ff087b82 */ /* 0x000e220000000a00 */
[----:B------:R-:W-:Y:S01]  /*0920*/  IADD3 R0, PT, PT, -R0, RZ, RZ ;  /* 0x000000ff00007210 */ /* 0x000fe20007ffe1ff */
[----:B------:R-:W1:Y:S06]  /*0930*/  LDCU UR4, c[0x0][0x398] ;  /* 0x00007300ff0477ac */ /* 0x000e6c0008000800 */
[----:B--2---:R-:W2:Y:S08]  /*0940*/  LDC.64 R10, c[0x0][0x388] ;  /* 0x0000e200ff0a7b82 */ /* 0x004eb00000000a00 */
[----:B------:R-:W3:Y:S08]  /*0950*/  LDC.64 R4, c[0x0][0x3a0] ;  /* 0x0000e800ff047b82 */ /* 0x000ef00000000a00 */
[----:B------:R-:W4:Y:S01]  /*0960*/  LDC.64 R2, c[0x0][0x3a8] ;  /* 0x0000ea00ff027b82 */ /* 0x000f220000000a00 */
[----:B0-----:R-:W-:-:S04]  /*0970*/  IMAD.WIDE.U32 R8, R6, 0x4, R8 ;  /* 0x0000000406087825 */ /* 0x001fc800078e0008 */
[----:B------:R-:W-:Y:S02]  /*0980*/  IMAD.MOV.U32 R7, RZ, RZ, R9 ;  /* 0x000000ffff077224 */ /* 0x000fe400078e0009 */
[----:B--2---:R-:W-:-:S04]  /*0990*/  IMAD.WIDE.U32 R10, R6, 0x4, R10 ;  /* 0x00000004060a7825 */ /* 0x004fc800078e000a */
[----:B-1----:R-:W-:-:S07]  /*09a0*/  IMAD.MOV.U32 R6, RZ, RZ, R8 ;  /* 0x000000ffff067224 */ /* 0x002fce00078e0008 */
.L_x_67:
[----:B0-----:R-:W2:Y:S04]  /*09b0*/  LDG.E R13, desc[UR8][R10.64] ;  /* 0x000000080a0d7981 */ /* 0x001ea8000c1e1900 */
[----:B------:R-:W2:Y:S01]  /*09c0*/  LDG.E R25, desc[UR8][R6.64] ;  /* 0x0000000806197981 */ /* 0x000ea2000c1e1900 */
[----:B------:R-:W-:-:S05]  /*09d0*/  VIADD R0, R0, 0x1 ;  /* 0x0000000100007836 */ /* 0x000fca0000000000 */
[----:B------:R-:W-:Y:S02]  /*09e0*/  ISETP.NE.AND P0, PT, R0, RZ, PT ;  /* 0x000000ff0000720c */ /* 0x000fe40003f05270 */
[----:B--2---:R-:W-:-:S04]  /*09f0*/  LOP3.LUT R8, R13, R25, RZ, 0xfc, !PT ;  /* 0x000000190d087212 */ /* 0x004fc800078efcff */
[----:B------:R-:W-:-:S13]  /*0a00*/  ISETP.GE.AND P1, PT, R8, RZ, PT ;  /* 0x000000ff0800720c */ /* 0x000fda0003f26270 */
[----:B------:R-:W-:Y:S05]  /*0a10*/  @!P1 BRA `(.L_x_66) ;  /* 0x00000000005c9947 */ /* 0x000fea0003800000 */
[----:B---3--:R-:W-:-:S05]  /*0a20*/  IMAD.WIDE.U32 R12, R13, 0x4, R4 ;  /* 0x000000040d0c7825 */ /* 0x008fca00078e0004 */
[----:B------:R-:W2:Y:S02]  /*0a30*/  LDG.E R15, desc[UR8][R12.64] ;  /* 0x000000080c0f7981 */ /* 0x000ea4000c1e1900 */
[----:B--2---:R-:W-:-:S13]  /*0a40*/  ISETP.GE.AND P1, PT, R15, RZ, PT ;  /* 0x000000ff0f00720c */ /* 0x004fda0003f26270 */
[----:B------:R-:W-:Y:S05]  /*0a50*/  @!P1 BRA `(.L_x_66) ;  /* 0x00000000004c9947 */ /* 0x000fea0003800000 */
[----:B----4-:R-:W-:-:S05]  /*0a60*/  IMAD.WIDE.U32 R8, R25, 0x4, R2 ;  /* 0x0000000419087825 */ /* 0x010fca00078e0002 */
        /* <DEDUP_REMOVED lines=16> */
[----:B--2---:R-:W-:-:S05]  /*0b70*/  IADD3 R23, PT, PT, R18, 0x1, RZ ;  /* 0x0000000112177810 */ /* 0x004fca0007ffe0ff */
[----:B------:R0:W-:Y:S02]  /*0b80*/  STG.E desc[UR8][R16.64], R23 ;  /* 0x0000001710007986 */ /* 0x0001e4000c101908 */
.L_x_66:
[----:B------:R-:W-:Y:S02]  /*0b90*/  IADD3 R6, P1, PT, R6, 0x4, RZ ;  /* 0x0000000406067810 */ /* 0x000fe40007f3e0ff */
[----:B------:R-:W-:-:S03]  /*0ba0*/  IADD3 R10, P2, PT, R10, 0x4, RZ ;  /* 0x000000040a0a7810 */ /* 0x000fc60007f5e0ff */
[----:B------:R-:W-:Y:S02]  /*0bb0*/  IMAD.X R7, RZ, RZ, R7, P1 ;  /* 0x000000ffff077224 */ /* 0x000fe400008e0607 */
[----:B------:R-:W-:Y:S01]  /*0bc0*/  IMAD.X R11, RZ, RZ, R11, P2 ;  /* 0x000000ffff0b7224 */ /* 0x000fe200010e060b */
[----:B------:R-:W-:Y:S07]  /*0bd0*/  @P0 BRA `(.L_x_67) ;  /* 0xfffffffc00740947 */ /* 0x000fee000383ffff */
[----:B------:R-:W-:Y:S05]  /*0be0*/  EXIT ;  /* 0x000000000000794d */ /* 0x000fea0003800000 */
.L_x_68:
        /* <DEDUP_REMOVED lines=9> */
.L_x_186:


//--------------------- .text.compute_refinement_moves --------------------------
	.section	.text.compute_refinement_moves,"ax",@progbits
	.align	128
        .global         compute_refinement_moves
        .type           compute_refinement_moves,@function
        .size           compute_refinement_moves,(.L_x_179 - compute_refinement_moves)
        .other          compute_refinement_moves,@"STO_CUDA_ENTRY STV_DEFAULT"
compute_refinement_moves:
.text.compute_refinement_moves:
[----:B------:R-:W0:Y:S01]  /*0000*/  LDC R1, c[0x0][0x37c] ;  /* 0x0000df00ff017b82 */ /* 0x000e220000000800 */
[----:B------:R-:W1:Y:S07]  /*0010*/  S2R R0, SR_TID.X ;  /* 0x0000000000007919 */ /* 0x000e6e0000002100 */
[----:B------:R-:W1:Y:S01]  /*0020*/  S2UR UR4, SR_CTAID.X ;  /* 0x00000000000479c3 */ /* 0x000e620000002500 */
[----:B------:R-:W2:Y:S01]  /*0030*/  LDCU UR5, c[0x0][0x380] ;  /* 0x00007000ff0577ac */ /* 0x000ea20008000800 */
[----:B0-----:R-:W-:-:S06]  /*0040*/  VIADD R1, R1, 0xfffffec0 ;  /* 0xfffffec001017836 */ /* 0x001fcc0000000000 */
[----:B------:R-:W1:Y:S02]  /*0050*/  LDC R23, c[0x0][0x360] ;  /* 0x0000d800ff177b82 */ /* 0x000e640000000800 */
[----:B-1----:R-:W-:-:S05]  /*0060*/  IMAD R23, R23, UR4, R0 ;  /* 0x0000000417177c24 */ /* 0x002fca000f8e0200 */
[----:B--2---:R-:W-:-:S13]  /*0070*/  ISETP.GE.AND P0, PT, R23, UR5, PT ;  /* 0x0000000517007c0c */ /* 0x004fda000bf06270 */
[----:B------:R-:W-:Y:S05]  /*0080*/  @P0 EXIT ;  /* 0x000000000000094d */ /* 0x000fea0003800000 */
[----:B------:R-:W0:Y:S01]  /*0090*/  LDC.64 R2, c[0x0][0x3a0] ;  /* 0x0000e800ff027b82 */ /* 0x000e220000000a00 */
[----:B------:R-:W1:Y:S01]  /*00a0*/  LDCU.64 UR4, c[0x0][0x358] ;  /* 0x00006b00ff0477ac */ /* 0x000e620008000a00 */
[----:B------:R-:W2:Y:S06]  /*00b0*/  LDCU UR6, c[0x0][0x384] ;  /* 0x00007080ff0677ac */ /* 0x000eac0008000800 */
[----:B------:R-:W3:Y:S08]  /*00c0*/  LDC.64 R4, c[0x0][0x3c0] ;  /* 0x0000f000ff047b82 */ /* 0x000ef00000000a00 */
[----:B------:R-:W4:Y:S01]  /*00d0*/  LDC.64 R6, c[0x0][0x3c8] ;  /* 0x0000f200ff067b82 */ /* 0x000f220000000a00 */
[----:B0-----:R-:W-:-:S05]  /*00e0*/  IMAD.WIDE R2, R23, 0x4, R2 ;  /* 0x0000000417027825 */ /* 0x001fca00078e0202 */
[----:B-1----:R-:W5:Y:S01]  /*00f0*/  LDG.E R9, desc[UR4][R2.64] ;  /* 0x0000000402097981 */ /* 0x002f62000c1e1900 */
[----:B---3--:R-:W-:-:S04]  /*0100*/  IMAD.WIDE R4, R23, 0x4, R4 ;  /* 0x0000000417047825 */ /* 0x008fc800078e0204 */
[----:B----4-:R-:W-:Y:S01]  /*0110*/  IMAD.WIDE R6, R23, 0x4, R6 ;  /* 0x0000000417067825 */ /* 0x010fe200078e0206 */
[----:B-----5:R0:W-:Y:S04]  /*0120*/  STG.E desc[UR4][R4.64], R9 ;  /* 0x0000000904007986 */ /* 0x0201e8000c101904 */
[----:B------:R0:W-:Y:S04]  /*0130*/  STG.E desc[UR4][R6.64], RZ ;  /* 0x000000ff06007986 */ /* 0x0001e8000c101904 */
[----:B------:R-:W2:Y:S02]  /*0140*/  LDG.E R22, desc[UR4][R2.64] ;  /* 0x0000000402167981 */ /* 0x000ea4000c1e1900 */
[----:B--2---:R-:W-:-:S04]  /*0150*/  ISETP.GE.AND P0, PT, R22, UR6, PT ;  /* 0x0000000616007c0c */ /* 0x004fc8000bf06270 */
[----:B------:R-:W-:-:S13]  /*0160*/  ISETP.LT.OR P0, PT, R22, RZ, P0 ;  /* 0x000000ff1600720c */ /* 0x000fda0000701670 */
[----:B0-----:R-:W-:Y:S05]  /*0170*/  @P0 EXIT ;  /* 0x000000000000094d */ /* 0x001fea0003800000 */
[----:B------:R-:W0:Y:S02]  /*0180*/  LDCU.64 UR6, c[0x0][0x3a8] ;  /* 0x00007500ff0677ac */ /* 0x000e240008000a00 */
[----:B0-----:R-:W-:-:S04]  /*0190*/  LEA R4, P0, R22, UR6, 0x2 ;  /* 0x0000000616047c11 */ /* 0x001fc8000f8010ff */
[----:B------:R-:W-:-:S05]  /*01a0*/  LEA.HI.X R5, R22, UR7, RZ, 0x2, P0 ;  /* 0x0000000716057c11 */ /* 0x000fca00080f14ff */
[----:B------:R-:W2:Y:S02]  /*01b0*/  LDG.E R0, desc[UR4][R4.64] ;  /* 0x0000000404007981 */ /* 0x000ea4000c1e1900 */
[----:B--2---:R-:W-:-:S13]  /*01c0*/  ISETP.GE.AND P0, PT, R0, 0x2, PT ;  /* 0x000000020000780c */ /* 0x004fda0003f06270 */
[----:B------:R-:W-:Y:S05]  /*01d0*/  @!P0 EXIT ;  /* 0x000000000000894d */ /* 0x000fea0003800000 */
[----:B------:R-:W0:Y:S01]  /*01e0*/  LDC.64 R10, c[0x0][0x398] ;  /* 0x0000e600ff0a7b82 */ /* 0x000e220000000a00 */
[----:B------:R-:W1:Y:S01]  /*01f0*/  LDCU UR6, c[0x0][0x3d8] ;  /* 0x00007b00ff0677ac */ /* 0x000e620008000800 */
[----:B------:R-:W2:Y:S01]  /*0200*/  LDCU.64 UR8, c[0x0][0x3e0] ;  /* 0x00007c00ff0877ac */ /* 0x000ea20008000a00 */
[----:B0-----:R-:W-:-:S05]  /*0210*/  IMAD.WIDE R10, R23, 0x4, R10 ;  /* 0x00000004170a7825 */ /* 0x001fca00078e020a */
[----:B------:R-:W3:Y:S04]  /*0220*/  LDG.E R0, desc[UR4][R10.64] ;  /* 0x000000040a007981 */ /* 0x000ee8000c1e1900 */
[----:B------:R-:W3:Y:S01]  /*0230*/  LDG.E R21, desc[UR4][R10.64+0x4] ;  /* 0x000004040a157981 */ /* 0x000ee2000c1e1900 */
[----:B-1----:R-:W-:Y:S01]  /*0240*/  IMAD.WIDE R30, R23, UR6, RZ ;  /* 0x00000006171e7c25 */ /* 0x002fe2000f8e02ff */
[----:B------:R-:W-:Y:S03]  /*0250*/  BSSY.RECONVERGENT B0, `(.L_x_69) ;  /* 0x00001d0000007945 */ /* 0x000fe60003800200 */
[C---:B------:R-:W-:Y:S01]  /*0260*/  IMAD.SHL.U32 R8, R30.reuse, 0x8, RZ ;  /* 0x000000081e087824 */ /* 0x040fe200078e00ff */
[----:B------:R-:W-:Y:S01]  /*0270*/  SHF.L.U64.HI R30, R30, 0x3, R31 ;  /* 0x000000031e1e7819 */ /* 0x000fe2000001021f */
[----:B------:R-:W-:-:S02]  /*0280*/  IMAD.MOV.U32 R24, RZ, RZ, RZ ;  /* 0x000000ffff187224 */ /* 0x000fc400078e00ff */
[----:B------:R-:W-:Y:S01]  /*0290*/  VIADD R9, R1, 0x100 ;  /* 0x0000010001097836 */ /* 0x000fe20000000000 */
[----:B--2---:R-:W-:-:S04]  /*02a0*/  IADD3 R2, P1, PT, R8, UR8, RZ ;  /* 0x0000000808027c10 */ /* 0x004fc8000ff3e0ff */
[----:B------:R-:W-:Y:S01]  /*02b0*/  IADD3.X R3, PT, PT, R30, UR9, RZ, P1, !PT ;  /* 0x000000091e037c10 */ /* 0x000fe20008ffe4ff */
[----:B---3--:R-:W-:-:S05]  /*02c0*/  IMAD.IADD R21, R21, 0x1, -R0 ;  /* 0x0000000115157824 */ /* 0x008fca00078e0a00 */
[----:B------:R-:W-:-:S04]  /*02d0*/  VIMNMX R20, PT, PT, R21, UR6, PT ;  /* 0x0000000615147c48 */ /* 0x000fc8000bfe0100 */
[----:B------:R-:W-:-:S13]  /*02e0*/  ISETP.GE.AND P0, PT, R20, 0x1, PT ;  /* 0x000000011400780c */ /* 0x000fda0003f06270 */
[----:B------:R-:W-:Y:S05]  /*02f0*/  @!P0 BRA `(.L_x_70) ;  /* 0x0000001c00148947 */ /* 0x000fea0003800000 */
[----:B------:R-:W-:Y:S01]  /*0300*/  ISETP.GE.U32.AND P0, PT, R20, 0x4, PT ;  /* 0x000000041400780c */ /* 0x000fe20003f06070 */
[----:B------:R-:W-:Y:S01]  /*0310*/  IMAD.MOV.U32 R11, RZ, RZ, 0x1 ;  /* 0x00000001ff0b7424 */ /* 0x000fe200078e00ff */
[----:B------:R-:W-:Y:S01]  /*0320*/  BSSY.RECONVERGENT B1, `(.L_x_71) ;  /* 0x00000b6000017945 */ /* 0x000fe20003800200 */
[----:B------:R-:W-:Y:S02]  /*0330*/  SHF.R.S32.HI R28, RZ, 0x1f, R21 ;  /* 0x0000001fff1c7819 */ /* 0x000fe40000011415 */
[----:B------:R-:W-:Y:S02]  /*0340*/  CS2R R14, SRZ ;  /* 0x00000000000e7805 */ /* 0x000fe4000001ff00 */
[CC--:B------:R-:W-:Y:S02]  /*0350*/  SHF.L.U64.HI R10, R11.reuse, R22.reuse, RZ ;  /* 0x000000160b0a7219 */ /* 0x0c0fe400000102ff */
[----:B------:R-:W-:-:S04]  /*0360*/  SHF.L.U32 R11, R11, R22, RZ ;  /* 0x000000160b0b7219 */ /* 0x000fc800000006ff */
[----:B------:R-:W-:Y:S05]  /*0370*/  @!P0 BRA `(.L_x_72) ;  /* 0x0000000800c08947 */ /* 0x000fea0003800000 */
[----:B------:R-:W-:Y:S01]  /*0380*/  LOP3.LUT R14, R20, 0x7ffffffc, RZ, 0xc0, !PT ;  /* 0x7ffffffc140e7812 */ /* 0x000fe200078ec0ff */
[----:B------:R-:W-:-:S07]  /*0390*/  IMAD.MOV.U32 R13, RZ, RZ, RZ ;  /* 0x000000ffff0d7224 */ /* 0x000fce00078e00ff */
.L_x_85:
[C---:B01----:R-:W-:Y:S01]  /*03a0*/  IMAD.WIDE.U32 R16, R13.reuse, R21, RZ ;  /* 0x000000150d107225 */ /* 0x043fe200078e00ff */
[----:B------:R-:W-:Y:S03]  /*03b0*/  BSSY.RECONVERGENT B2, `(.L_x_73) ;  /* 0x000001c000027945 */ /* 0x000fe60003800200 */
[----:B------:R-:W-:-:S05]  /*03c0*/  IMAD R12, R13, R28, R17 ;  /* 0x0000001c0d0c7224 */ /* 0x000fca00078e0211 */
[----:B------:R-:W-:-:S13]  /*03d0*/  ISETP.NE.U32.AND P0, PT, R12, RZ, PT ;  /* 0x000000ff0c00720c */ /* 0x000fda0003f05070 */
[----:B------:R-:W-:Y:S05]  /*03e0*/  @P0 BRA `(.L_x_74) ;  /* 0x0000000000500947 */ /* 0x000fea0003800000 */
[----:B------:R-:W0:Y:S01]  /*03f0*/  I2F.U32.RP R12, R20 ;  /* 0x00000014000c7306 */ /* 0x000e220000209000 */
[----:B------:R-:W-:Y:S01]  /*0400*/  IMAD.MOV R17, RZ, RZ, -R20 ;  /* 0x000000ffff117224 */ /* 0x000fe200078e0a14 */
[----:B------:R-:W-:-:S06]  /*0410*/  ISETP.NE.U32.AND P2, PT, R20, RZ, PT ;  /* 0x000000ff1400720c */ /* 0x000fcc0003f45070 */
[----:B0-----:R-:W0:Y:S02]  /*0420*/  MUFU.RCP R12, R12 ;  /* 0x0000000c000c7308 */ /* 0x001e240000001000 */
[----:B0-----:R-:W-:-:S06]  /*0430*/  VIADD R18, R12, 0xffffffe ;  /* 0x0ffffffe0c127836 */ /* 0x001fcc0000000000 */
[----:B------:R0:W1:Y:S02]  /*0440*/  F2I.FTZ.U32.TRUNC.NTZ R19, R18 ;  /* 0x0000001200137305 */ /* 0x000064000021f000 */
[----:B0-----:R-:W-:Y:S02]  /*0450*/  IMAD.MOV.U32 R18, RZ, RZ, RZ ;  /* 0x000000ffff127224 */ /* 0x001fe400078e00ff */
[----:B-1----:R-:W-:-:S04]  /*0460*/  IMAD R17, R17, R19, RZ ;  /* 0x0000001311117224 */ /* 0x002fc800078e02ff */
[----:B------:R-:W-:-:S06]  /*0470*/  IMAD.HI.U32 R19, R19, R17, R18 ;  /* 0x0000001113137227 */ /* 0x000fcc00078e0012 */
[----:B------:R-:W-:-:S04]  /*0480*/  IMAD.HI.U32 R19, R19, R16, RZ ;  /* 0x0000001013137227 */ /* 0x000fc800078e00ff */
[----:B------:R-:W-:-:S04]  /*0490*/  IMAD.MOV R17, RZ, RZ, -R19 ;  /* 0x000000ffff117224 */ /* 0x000fc800078e0a13 */
[----:B------:R-:W-:-:S05]  /*04a0*/  IMAD R17, R20, R17, R16 ;  /* 0x0000001114117224 */ /* 0x000fca00078e0210 */
[----:B------:R-:W-:-:S13]  /*04b0*/  ISETP.GE.U32.AND P0, PT, R17, R20, PT ;  /* 0x000000141100720c */ /* 0x000fda0003f06070 */
[----:B------:R-:W-:Y:S02]  /*04c0*/  @P0 IMAD.IADD R17, R17, 0x1, -R20 ;  /* 0x0000000111110824 */ /* 0x000fe400078e0a14 */
[----:B------:R-:W-:-:S03]  /*04d0*/  @P0 VIADD R19, R19, 0x1 ;  /* 0x0000000113130836 */ /* 0x000fc60000000000 */
[----:B------:R-:W-:-:S13]  /*04e0*/  ISETP.GE.U32.AND P1, PT, R17, R20, PT ;  /* 0x000000141100720c */ /* 0x000fda0003f26070 */
[----:B------:R-:W-:Y:S01]  /*04f0*/  @P1 VIADD R19, R19, 0x1 ;  /* 0x0000000113131836 */ /* 0x000fe20000000000 */
[----:B------:R-:W-:-:S05]  /*0500*/  @!P2 LOP3.LUT R19, RZ, R20, RZ, 0x33, !PT ;  /* 0x00000014ff13a212 */ /* 0x000fca00078e33ff */
[----:B------:R-:W-:Y:S01]  /*0510*/  IMAD.MOV.U32 R17, RZ, RZ, R19 ;  /* 0x000000ffff117224 */ /* 0x000fe200078e0013 */
[----:B------:R-:W-:Y:S06]  /*0520*/  BRA `(.L_x_75) ;  /* 0x0000000000107947 */ /* 0x000fec0003800000 */
.L_x_74:
[----:B------:R-:W-:Y:S01]  /*0530*/  IMAD.MOV.U32 R34, RZ, RZ, R16 ;  /* 0x000000ffff227224 */ /* 0x000fe200078e0010 */
[----:B------:R-:W-:-:S07]  /*0540*/  MOV R32, 0x560 ;  /* 0x0000056000207802 */ /* 0x000fce0000000f00 */
[----:B------:R-:W-:Y:S05]  /*0550*/  CALL.REL.NOINC `($__internal_0_$__cuda_sm20_div_s64) ;  /* 0x00000030008c7944 */ /* 0x000fea0003c00000 */
[----:B------:R-:W-:-:S07]  /*0560*/  IMAD.MOV.U32 R17, RZ, RZ, R12 ;  /* 0x000000ffff117224 */ /* 0x000fce00078e000c */
.L_x_75:
[----:B------:R-:W-:Y:S05]  /*0570*/  BSYNC.RECONVERGENT B2 ;  /* 0x0000000000027941 */ /* 0x000fea0003800200 */
.L_x_73:
[----:B------:R-:W0:Y:S01]  /*0580*/  LDC.64 R18, c[0x0][0x390] ;  /* 0x0000e400ff127b82 */ /* 0x000e220000000a00 */
[----:B------:R-:W-:-:S07]  /*0590*/  IMAD.IADD R17, R0, 0x1, R17 ;  /* 0x0000000100117824 */ /* 0x000fce00078e0211 */
[----:B------:R-:W1:Y:S08]  /*05a0*/  LDC.64 R24, c[0x0][0x3b0] ;  /* 0x0000ec00ff187b82 */ /* 0x000e700000000a00 */
[----:B------:R-:W2:Y:S01]  /*05b0*/  LDC.64 R26, c[0x0][0x3b8] ;  /* 0x0000ee00ff1a7b82 */ /* 0x000ea20000000a00 */
[----:B0-----:R-:W-:-:S06]  /*05c0*/  IMAD.WIDE R18, R17, 0x4, R18 ;  /* 0x0000000411127825 */ /* 0x001fcc00078e0212 */
[----:B------:R-:W1:Y:S02]  /*05d0*/  LDG.E R19, desc[UR4][R18.64] ;  /* 0x0000000412137981 */ /* 0x000e64000c1e1900 */
[----:B-1----:R-:W-:-:S04]  /*05e0*/  IMAD.WIDE R24, R19, 0x8, R24 ;  /* 0x0000000813187825 */ /* 0x002fc800078e0218 */
[----:B--2---:R-:W-:Y:S02]  /*05f0*/  IMAD.WIDE R26, R19, 0x8, R26 ;  /* 0x00000008131a7825 */ /* 0x004fe400078e021a */
[----:B------:R-:W2:Y:S04]  /*0600*/  LDG.E.64 R24, desc[UR4][R24.64] ;  /* 0x0000000418187981 */ /* 0x000ea8000c1e1b00 */
[----:B------:R-:W2:Y:S01]  /*0610*/  LDG.E.64 R26, desc[UR4][R26.64] ;  /* 0x000000041a1a7981 */ /* 0x000ea2000c1e1b00 */
[C---:B------:R-:W-:Y:S01]  /*0620*/  LEA R16, P0, R13.reuse, R2, 0x3 ;  /* 0x000000020d107211 */ /* 0x040fe200078018ff */
[C---:B------:R-:W-:Y:S01]  /*0630*/  VIADD R29, R13.reuse, 0x1 ;  /* 0x000000010d1d7836 */ /* 0x040fe20000000000 */
[----:B------:R-:W-:Y:S02]  /*0640*/  BSSY.RECONVERGENT B2, `(.L_x_76) ;  /* 0x000001f000027945 */ /* 0x000fe40003800200 */
[----:B------:R-:W-:Y:S01]  /*0650*/  LEA.HI.X R17, R13, R3, RZ, 0x3, P0 ;  /* 0x000000030d117211 */ /* 0x000fe200000f1cff */
[----:B------:R-:W-:-:S04]  /*0660*/  IMAD.WIDE.U32 R18, R29, R21, RZ ;  /* 0x000000151d127225 */ /* 0x000fc800078e00ff */
[----:B------:R-:W-:-:S05]  /*0670*/  IMAD R12, R29, R28, R19 ;  /* 0x0000001c1d0c7224 */ /* 0x000fca00078e0213 */
[----:B------:R-:W-:Y:S02]  /*0680*/  ISETP.NE.U32.AND P0, PT, R12, RZ, PT ;  /* 0x000000ff0c00720c */ /* 0x000fe40003f05070 */
[----:B--2---:R-:W-:Y:S02]  /*0690*/  LOP3.LUT R32, R24, R11, R26, 0xb8, !PT ;  /* 0x0000000b18207212 */ /* 0x004fe400078eb81a */
[----:B------:R-:W-:-:S05]  /*06a0*/  LOP3.LUT R33, R25, R10, R27, 0xb8, !PT ;  /* 0x0000000a19217212 */ /* 0x000fca00078eb81b */
[----:B------:R0:W-:Y:S04]  /*06b0*/  STG.E.64 desc[UR4][R16.64], R32 ;  /* 0x0000002010007986 */ /* 0x0001e8000c101b04 */
[----:B------:R-:W-:Y:S05]  /*06c0*/  @P0 BRA `(.L_x_77) ;  /* 0x00000000004c0947 */ /* 0x000fea0003800000 */
[----:B------:R-:W1:Y:S01]  /*06d0*/  I2F.U32.RP R26, R20 ;  /* 0x00000014001a7306 */ /* 0x000e620000209000 */
[----:B------:R-:W-:Y:S01]  /*06e0*/  IMAD.MOV R19, RZ, RZ, -R20 ;  /* 0x000000ffff137224 */ /* 0x000fe200078e0a14 */
[----:B------:R-:W-:-:S06]  /*06f0*/  ISETP.NE.U32.AND P2, PT, R20, RZ, PT ;  /* 0x000000ff1400720c */ /* 0x000fcc0003f45070 */
[----:B-1----:R-:W1:Y:S02]  /*0700*/  MUFU.RCP R26, R26 ;  /* 0x0000001a001a7308 */ /* 0x002e640000001000 */
[----:B-1----:R-:W-:-:S06]  /*0710*/  VIADD R24, R26, 0xffffffe ;  /* 0x0ffffffe1a187836 */ /* 0x002fcc0000000000 */
[----:B------:R1:W2:Y:S02]  /*0720*/  F2I.FTZ.U32.TRUNC.NTZ R25, R24 ;  /* 0x0000001800197305 */ /* 0x0002a4000021f000 */
[----:B-1----:R-:W-:Y:S02]  /*0730*/  IMAD.MOV.U32 R24, RZ, RZ, RZ ;  /* 0x000000ffff187224 */ /* 0x002fe400078e00ff */
[----:B--2---:R-:W-:-:S04]  /*0740*/  IMAD R19, R19, R25, RZ ;  /* 0x0000001913137224 */ /* 0x004fc800078e02ff */
        /* <DEDUP_REMOVED lines=9> */
[----:B------:R-:W-:Y:S01]  /*07e0*/  @!P2 LOP3.LUT R12, RZ, R20, RZ, 0x33, !PT ;  /* 0x00000014ff0ca212 */ /* 0x000fe200078e33ff */
[----:B------:R-:W-:Y:S06]  /*07f0*/  BRA `(.L_x_78) ;  /* 0x00000000000c7947 */ /* 0x000fec0003800000 */
.L_x_77:
[----:B------:R-:W-:Y:S01]  /*0800*/  IMAD.MOV.U32 R34, RZ, RZ, R18 ;  /* 0x000000ffff227224 */ /* 0x000fe200078e0012 */
[----:B0-----:R-:W-:-:S07]  /*0810*/  MOV R32, 0x830 ;  /* 0x0000083000207802 */ /* 0x001fce0000000f00 */
[----:B------:R-:W-:Y:S05]  /*0820*/  CALL.REL.NOINC `($__internal_0_$__cuda_sm20_div_s64) ;  /* 0x0000002c00d87944 */ /* 0x000fea0003c00000 */
.L_x_78:
[----:B------:R-:W-:Y:S05]  /*0830*/  BSYNC.RECONVERGENT B2 ;  /* 0x0000000000027941 */ /* 0x000fea0003800200 */
.L_x_76:
[----:B------:R-:W1:Y:S01]  /*0840*/  LDC.64 R26, c[0x0][0x390] ;  /* 0x0000e400ff1a7b82 */ /* 0x000e620000000a00 */
[----:B------:R-:W-:-:S07]  /*0850*/  IMAD.IADD R19, R0, 0x1, R12 ;  /* 0x0000000100137824 */ /* 0x000fce00078e020c */
[----:B------:R-:W2:Y:S01]  /*0860*/  LDC.64 R24, c[0x0][0x3b0] ;  /* 0x0000ec00ff187b82 */ /* 0x000ea20000000a00 */
[----:B-1----:R-:W-:-:S07]  /*0870*/  IMAD.WIDE R26, R19, 0x4, R26 ;  /* 0x00000004131a7825 */ /* 0x002fce00078e021a */
[----:B------:R-:W0:Y:S01]  /*0880*/  LDC.64 R18, c[0x0][0x3b8] ;  /* 0x0000ee00ff127b82 */ /* 0x000e220000000a00 */
[----:B------:R-:W2:Y:S02]  /*0890*/  LDG.E R27, desc[UR4][R26.64] ;  /* 0x000000041a1b7981 */ /* 0x000ea4000c1e1900 */
[----:B--2---:R-:W-:-:S04]  /*08a0*/  IMAD.WIDE R24, R27, 0x8, R24 ;  /* 0x000000081b187825 */ /* 0x004fc800078e0218 */
[----:B0-----:R-:W-:Y:S02]  /*08b0*/  IMAD.WIDE R32, R27, 0x8, R18 ;  /* 0x000000081b207825 */ /* 0x001fe400078e0212 */
[----:B------:R-:W2:Y:S04]  /*08c0*/  LDG.E.64 R24, desc[UR4][R24.64] ;  /* 0x0000000418187981 */ /* 0x000ea8000c1e1b00 */
[----:B------:R-:W2:Y:S01]  /*08d0*/  LDG.E.64 R32, desc[UR4][R32.64] ;  /* 0x0000000420207981 */ /* 0x000ea2000c1e1b00 */
[----:B------:R-:W-:Y:S01]  /*08e0*/  VIADD R29, R13, 0x2 ;  /* 0x000000020d1d7836 */ /* 0x000fe20000000000 */
[----:B------:R-:W-:Y:S03]  /*08f0*/  BSSY.RECONVERGENT B2, `(.L_x_79) ;  /* 0x000001e000027945 */ /* 0x000fe60003800200 */
        /* <DEDUP_REMOVED lines=26> */
.L_x_80:
[----:B0-----:R-:W-:Y:S01]  /*0aa0*/  IMAD.MOV.U32 R34, RZ, RZ, R18 ;  /* 0x000000ffff227224 */ /* 0x001fe200078e0012 */
[----:B------:R-:W-:-:S07]  /*0ab0*/  MOV R32, 0xad0 ;  /* 0x00000ad000207802 */ /* 0x000fce0000000f00 */
[----:B------:R-:W-:Y:S05]  /*0ac0*/  CALL.REL.NOINC `($__internal_0_$__cuda_sm20_div_s64) ;  /* 0x0000002c00307944 */ /* 0x000fea0003c00000 */
.L_x_81:
[----:B------:R-:W-:Y:S05]  /*0ad0*/  BSYNC.RECONVERGENT B2 ;  /* 0x0000000000027941 */ /* 0x000fea0003800200 */
.L_x_79:
[----:B------:R-:W1:Y:S01]  /*0ae0*/  LDC.64 R26, c[0x0][0x390] ;  /* 0x0000e400ff1a7b82 */ /* 0x000e620000000a00 */
[----:B------:R-:W-:-:S07]  /*0af0*/  IMAD.IADD R19, R0, 0x1, R12 ;  /* 0x0000000100137824 */ /* 0x000fce00078e020c */
[----:B------:R-:W2:Y:S01]  /*0b00*/  LDC.64 R24, c[0x0][0x3b0] ;  /* 0x0000ec00ff187b82 */ /* 0x000ea20000000a00 */
[----:B-1----:R-:W-:-:S07]  /*0b10*/  IMAD.WIDE R26, R19, 0x4, R26 ;  /* 0x00000004131a7825 */ /* 0x002fce00078e021a */
[----:B------:R-:W1:Y:S01]  /*0b20*/  LDC.64 R18, c[0x0][0x3b8] ;  /* 0x0000ee00ff127b82 */ /* 0x000e620000000a00 */
[----:B------:R-:W2:Y:S02]  /*0b30*/  LDG.E R27, desc[UR4][R26.64] ;  /* 0x000000041a1b7981 */ /* 0x000ea4000c1e1900 */
[----:B--2---:R-:W-:-:S04]  /*0b40*/  IMAD.WIDE R24, R27, 0x8, R24 ;  /* 0x000000081b187825 */ /* 0x004fc800078e0218 */
[----:B-1----:R-:W-:Y:S02]  /*0b50*/  IMAD.WIDE R32, R27, 0x8, R18 ;  /* 0x000000081b207825 */ /* 0x002fe400078e0212 */
[----:B------:R-:W0:Y:S04]  /*0b60*/  LDG.E.64 R24, desc[UR4][R24.64] ;  /* 0x0000000418187981 */ /* 0x000e28000c1e1b00 */
[----:B------:R-:W0:Y:S01]  /*0b70*/  LDG.E.64 R32, desc[UR4][R32.64] ;  /* 0x0000000420207981 */ /* 0x000e22000c1e1b00 */
[----:B------:R-:W-:Y:S01]  /*0b80*/  VIADD R29, R13, 0x3 ;  /* 0x000000030d1d7836 */ /* 0x000fe20000000000 */
[----:B------:R-:W-:Y:S03]  /*0b90*/  BSSY.RECONVERGENT B2, `(.L_x_82) ;  /* 0x000001e000027945 */ /* 0x000fe60003800200 */
[----:B------:R-:W-:-:S04]  /*0ba0*/  IMAD.WIDE.U32 R18, R29, R21, RZ ;  /* 0x000000151d127225 */ /* 0x000fc800078e00ff */
[----:B------:R-:W-:-:S05]  /*0bb0*/  IMAD R12, R29, R28, R19 ;  /* 0x0000001c1d0c7224 */ /* 0x000fca00078e0213 */
[----:B------:R-:W-:Y:S02]  /*0bc0*/  ISETP.NE.U32.AND P0, PT, R12, RZ, PT ;  /* 0x000000ff0c00720c */ /* 0x000fe40003f05070 */
[----:B0-----:R-:W-:Y:S02]  /*0bd0*/  LOP3.LUT R34, R24, R11, R32, 0xb8, !PT ;  /* 0x0000000b18227212 */ /* 0x001fe400078eb820 */
        /* <DEDUP_REMOVED lines=22> */
.L_x_83:
[----:B0-----:R-:W-:Y:S01]  /*0d40*/  IMAD.MOV.U32 R34, RZ, RZ, R18 ;  /* 0x000000ffff227224 */ /* 0x001fe200078e0012 */
[----:B------:R-:W-:-:S07]  /*0d50*/  MOV R32, 0xd70 ;  /* 0x00000d7000207802 */ /* 0x000fce0000000f00 */
[----:B------:R-:W-:Y:S05]  /*0d60*/  CALL.REL.NOINC `($__internal_0_$__cuda_sm20_div_s64) ;  /* 0x0000002800887944 */ /* 0x000fea0003c00000 */
.L_x_84:
[----:B------:R-:W-:Y:S05]  /*0d70*/  BSYNC.RECONVERGENT B2 ;  /* 0x0000000000027941 */ /* 0x000fea0003800200 */
.L_x_82:
        /* <DEDUP_REMOVED lines=8> */
[----:B------:R-:W2:Y:S04]  /*0e00*/  LDG.E.64 R24, desc[UR4][R24.64] ;  /* 0x0000000418187981 */ /* 0x000ea8000c1e1b00 */
[----:B------:R-:W2:Y:S01]  /*0e10*/  LDG.E.64 R18, desc[UR4][R18.64] ;  /* 0x0000000412127981 */ /* 0x000ea2000c1e1b00 */
[----:B------:R-:W-:-:S05]  /*0e20*/  VIADD R13, R13, 0x4 ;  /* 0x000000040d0d7836 */ /* 0x000fca0000000000 */
[----:B------:R-:W-:Y:S02]  /*0e30*/  ISETP.NE.AND P0, PT, R13, R14, PT ;  /* 0x0000000e0d00720c */ /* 0x000fe40003f05270 */
[----:B--2---:R-:W-:Y:S02]  /*0e40*/  LOP3.LUT R32, R24, R11, R18, 0xb8, !PT ;  /* 0x0000000b18207212 */ /* 0x004fe400078eb812 */
[----:B------:R-:W-:-:S05]  /*0e50*/  LOP3.LUT R33, R25, R10, R19, 0xb8, !PT ;  /* 0x0000000a19217212 */ /* 0x000fca00078eb813 */
[----:B------:R1:W-:Y:S04]  /*0e60*/  STG.E.64 desc[UR4][R16.64+0x18], R32 ;  /* 0x0000182010007986 */ /* 0x0003e8000c101b04 */
[----:B------:R-:W-:Y:S05]  /*0e70*/  @P0 BRA `(.L_x_85) ;  /* 0xfffffff400480947 */ /* 0x000fea000383ffff */
.L_x_72:
[----:B------:R-:W-:Y:S05]  /*0e80*/  BSYNC.RECONVERGENT B1 ;  /* 0x0000000000017941 */ /* 0x000fea0003800200 */
.L_x_71:
[----:B------:R-:W-:Y:S01]  /*0e90*/  LOP3.LUT P0, RZ, R20, 0x3, RZ, 0xc0, !PT ;  /* 0x0000000314ff7812 */ /* 0x000fe2000780c0ff */
[----:B------:R-:W-:-:S12]  /*0ea0*/  BSSY.RECONVERGENT B1, `(.L_x_86) ;  /* 0x0000032000017945 */ /* 0x000fd80003800200 */
[----:B------:R-:W-:Y:S05]  /*0eb0*/  @!P0 BRA `(.L_x_87) ;  /* 0x0000000000c08947 */ /* 0x000fea0003800000 */
[----:B------:R-:W-:-:S07]  /*0ec0*/  IMAD.MOV.U32 R13, RZ, RZ, RZ ;  /* 0x000000ffff0d7224 */ /* 0x000fce00078e00ff */
.L_x_91:
[C---:B0-----:R-:W-:Y:S01]  /*0ed0*/  IMAD.WIDE.U32 R34, R14.reuse, R21, RZ ;  /* 0x000000150e227225 */ /* 0x041fe200078e00ff */
[----:B------:R-:W-:Y:S03]  /*0ee0*/  BSSY.RECONVERGENT B2, `(.L_x_88) ;  /* 0x0000019000027945 */ /* 0x000fe60003800200 */
[----:B------:R-:W-:-:S05]  /*0ef0*/  IMAD R12, R14, R28, R35 ;  /* 0x0000001c0e0c7224 */ /* 0x000fca00078e0223 */
[----:B------:R-:W-:-:S13]  /*0f00*/  ISETP.NE.U32.AND P0, PT, R12, RZ, PT ;  /* 0x000000ff0c00720c */ /* 0x000fda0003f05070 */
[----:B--2---:R-:W-:Y:S05]  /*0f10*/  @P0 BRA `(.L_x_89) ;  /* 0x00000000004c0947 */ /* 0x004fea0003800000 */
[----:B------:R-:W0:Y:S01]  /*0f20*/  I2F.U32.RP R18, R20 ;  /* 0x0000001400127306 */ /* 0x000e220000209000 */
[----:B------:R-:W-:Y:S01]  /*0f30*/  IMAD.MOV R19, RZ, RZ, -R20 ;  /* 0x000000ffff137224 */ /* 0x000fe200078e0a14 */
[----:B------:R-:W-:-:S06]  /*0f40*/  ISETP.NE.U32.AND P2, PT, R20, RZ, PT ;  /* 0x000000ff1400720c */ /* 0x000fcc0003f45070 */
[----:B0-----:R-:W1:Y:S02]  /*0f50*/  MUFU.RCP R18, R18 ;  /* 0x0000001200127308 */ /* 0x001e640000001000 */
[----:B-1----:R-:W-:-:S06]  /*0f60*/  VIADD R16, R18, 0xffffffe ;  /* 0x0ffffffe12107836 */ /* 0x002fcc0000000000 */
        /* <DEDUP_REMOVED lines=14> */
.L_x_89:
[----:B-1----:R-:W-:-:S07]  /*1050*/  MOV R32, 0x1070 ;  /* 0x0000107000207802 */ /* 0x002fce0000000f00 */
[----:B------:R-:W-:Y:S05]  /*1060*/  CALL.REL.NOINC `($__internal_0_$__cuda_sm20_div_s64) ;  /* 0x0000002400c87944 */ /* 0x000fea0003c00000 */
.L_x_90:
[----:B------:R-:W-:Y:S05]  /*1070*/  BSYNC.RECONVERGENT B2 ;  /* 0x0000000000027941 */ /* 0x000fea0003800200 */
.L_x_88:
[----:B------:R-:W0:Y:S01]  /*1080*/  LDC.64 R16, c[0x0][0x390] ;  /* 0x0000e400ff107b82 */ /* 0x000e220000000a00 */
[----:B------:R-:W-:-:S07]  /*1090*/  IMAD.IADD R19, R0, 0x1, R12 ;  /* 0x0000000100137824 */ /* 0x000fce00078e020c */
[----:B------:R-:W1:Y:S01]  /*10a0*/  LDC.64 R24, c[0x0][0x3b8] ;  /* 0x0000ee00ff187b82 */ /* 0x000e620000000a00 */
[----:B0-----:R-:W-:-:S07]  /*10b0*/  IMAD.WIDE R16, R19, 0x4, R16 ;  /* 0x0000000413107825 */ /* 0x001fce00078e0210 */
[----:B------:R-:W0:Y:S01]  /*10c0*/  LDC.64 R18, c[0x0][0x3b0] ;  /* 0x0000ec00ff127b82 */ /* 0x000e220000000a00 */
[----:B------:R-:W0:Y:S02]  /*10d0*/  LDG.E R17, desc[UR4][R16.64] ;  /* 0x0000000410117981 */ /* 0x000e24000c1e1900 */
[----:B0-----:R-:W-:-:S04]  /*10e0*/  IMAD.WIDE R18, R17, 0x8, R18 ;  /* 0x0000000811127825 */ /* 0x001fc800078e0212 */
[----:B-1----:R-:W-:Y:S02]  /*10f0*/  IMAD.WIDE R24, R17, 0x8, R24 ;  /* 0x0000000811187825 */ /* 0x002fe400078e0218 */
[----:B------:R-:W2:Y:S04]  /*1100*/  LDG.E.64 R18, desc[UR4][R18.64] ;  /* 0x0000000412127981 */ /* 0x000ea8000c1e1b00 */
[----:B------:R-:W2:Y:S01]  /*1110*/  LDG.E.64 R24, desc[UR4][R24.64] ;  /* 0x0000000418187981 */ /* 0x000ea2000c1e1b00 */
[----:B------:R-:W-:Y:S01]  /*1120*/  LEA R32, P0, R14, R2, 0x3 ;  /* 0x000000020e207211 */ /* 0x000fe200078018ff */
[----:B------:R-:W-:Y:S01]  /*1130*/  VIADD R13, R13, 0x1 ;  /* 0x000000010d0d7836 */ /* 0x000fe20000000000 */
[----:B------:R-:W-:Y:S02]  /*1140*/  LOP3.LUT R12, R20, 0x3, RZ, 0xc0, !PT ;  /* 0x00000003140c7812 */ /* 0x000fe400078ec0ff */
[C---:B------:R-:W-:Y:S01]  /*1150*/  LEA.HI.X R33, R14.reuse, R3, RZ, 0x3, P0 ;  /* 0x000000030e217211 */ /* 0x040fe200000f1cff */
[----:B------:R-:W-:Y:S01]  /*1160*/  VIADD R14, R14, 0x1 ;  /* 0x000000010e0e7836 */ /* 0x000fe20000000000 */
[----:B------:R-:W-:-:S02]  /*1170*/  ISETP.NE.AND P0, PT, R13, R12, PT ;  /* 0x0000000c0d00720c */ /* 0x000fc40003f05270 */
[----:B--2---:R-:W-:Y:S02]  /*1180*/  LOP3.LUT R26, R18, R11, R24, 0xb8, !PT ;  /* 0x0000000b121a7212 */ /* 0x004fe400078eb818 */
[----:B------:R-:W-:-:S05]  /*1190*/  LOP3.LUT R27, R19, R10, R25, 0xb8, !PT ;  /* 0x0000000a131b7212 */ /* 0x000fca00078eb819 */
[----:B------:R2:W-:Y:S04]  /*11a0*/  STG.E.64 desc[UR4][R32.64], R26 ;  /* 0x0000001a20007986 */ /* 0x0005e8000c101b04 */
[----:B------:R-:W-:Y:S05]  /*11b0*/  @P0 BRA `(.L_x_91) ;  /* 0xfffffffc00440947 */ /* 0x000fea000383ffff */
.L_x_87:
[----:B------:R-:W-:Y:S05]  /*11c0*/  BSYNC.RECONVERGENT B1 ;  /* 0x0000000000017941 */ /* 0x000fea0003800200 */
.L_x_86:
[C---:B------:R-:W-:Y:S01]  /*11d0*/  ISETP.GE.U32.AND P0, PT, R20.reuse, 0x10, PT ;  /* 0x000000101400780c */ /* 0x040fe20003f06070 */
[----:B------:R-:W-:Y:S01]  /*11e0*/  BSSY.RECONVERGENT B1, `(.L_x_92) ;  /* 0x000006d000017945 */ /* 0x000fe20003800200 */
[----:B------:R-:W-:Y:S02]  /*11f0*/  LOP3.LUT R0, R20, 0xf, RZ, 0xc0, !PT ;  /* 0x0000000f14007812 */ /* 0x000fe400078ec0ff */
[----:B------:R-:W-:Y:S02]  /*1200*/  CS2R R24, SRZ ;  /* 0x0000000000187805 */ /* 0x000fe4000001ff00 */
[----:B------:R-:W-:-:S07]  /*1210*/  ISETP.NE.AND P1, PT, R0, RZ, PT ;  /* 0x000000ff0000720c */ /* 0x000fce0003f25270 */
[----:B------:R-:W-:Y:S06]  /*1220*/  @!P0 BRA `(.L_x_93) ;  /* 0x0000000400a08947 */ /* 0x000fec0003800000 */
[----:B------:R-:W-:Y:S01]  /*1230*/  LOP3.LUT R25, R20, 0x7ffffff0, RZ, 0xc0, !PT ;  /* 0x7ffffff014197812 */ /* 0x000fe200078ec0ff */
[----:B------:R-:W-:Y:S02]  /*1240*/  IMAD.MOV.U32 R31, RZ, RZ, RZ ;  /* 0x000000ffff1f7224 */ /* 0x000fe400078e00ff */
[----:B------:R-:W-:-:S07]  /*1250*/  IMAD.MOV.U32 R24, RZ, RZ, RZ ;  /* 0x000000ffff187224 */ /* 0x000fce00078e00ff */
.L_x_94:
[----:B------:R-:W-:-:S05]  /*1260*/  IMAD.WIDE.U32 R12, R31, 0x8, R2 ;  /* 0x000000081f0c7825 */ /* 0x000fca00078e0002 */
[----:B01----:R-:W3:Y:S04]  /*1270*/  LDG.E.64 R16, desc[UR4][R12.64] ;  /* 0x000000040c107981 */ /* 0x003ee8000c1e1b00 */
[----:B------:R-:W4:Y:S04]  /*1280*/  LDG.E.64 R14, desc[UR4][R12.64+0x8] ;  /* 0x000008040c0e7981 */ /* 0x000f28000c1e1b00 */
[----:B------:R-:W5:Y:S04]  /*1290*/  LDG.E.64 R18, desc[UR4][R12.64+0x10] ;  /* 0x000010040c127981 */ /* 0x000f68000c1e1b00 */
[----:B--2---:R-:W2:Y:S04]  /*12a0*/  LDG.E.64 R26, desc[UR4][R12.64+0x18] ;  /* 0x000018040c1a7981 */ /* 0x004ea8000c1e1b00 */
[----:B------:R-:W2:Y:S04]  /*12b0*/  LDG.E.64 R28, desc[UR4][R12.64+0x20] ;  /* 0x000020040c1c7981 */ /* 0x000ea8000c1e1b00 */
[----:B------:R-:W2:Y:S01]  /*12c0*/  LDG.E.64 R36, desc[UR4][R12.64+0x28] ;  /* 0x000028040c247981 */ /* 0x000ea2000c1e1b00 */
[----:B---3--:R-:W-:-:S02]  /*12d0*/  LOP3.LUT R33, R16, R11, RZ, 0xfc, !PT ;  /* 0x0000000b10217212 */ /* 0x008fc400078efcff */
[-C--:B------:R-:W-:Y:S02]  /*12e0*/  LOP3.LUT R35, R17, R10.reuse, RZ, 0xfc, !PT ;  /* 0x0000000a11237212 */ /* 0x080fe400078efcff */
[----:B----4-:R-:W-:Y:S02]  /*12f0*/  LOP3.LUT R32, R15, R10, RZ, 0xfc, !PT ;  /* 0x0000000a0f207212 */ /* 0x010fe400078efcff */
[----:B------:R-:W-:Y:S01]  /*1300*/  POPC R33, R33 ;  /* 0x0000002100217309 */ /* 0x000fe20000000000 */
[----:B------:R-:W-:Y:S02]  /*1310*/  LOP3.LUT R34, R14, R11, RZ, 0xfc, !PT ;  /* 0x0000000b0e227212 */ /* 0x000fe400078efcff */
[----:B------:R-:W3:Y:S05]  /*1320*/  LDG.E.64 R14, desc[UR4][R12.64+0x30] ;  /* 0x000030040c0e7981 */ /* 0x000eea000c1e1b00 */
[----:B------:R-:W0:Y:S08]  /*1330*/  POPC R16, R35 ;  /* 0x0000002300107309 */ /* 0x000e300000000000 */
[----:B------:R1:W-:Y:S01]  /*1340*/  POPC R17, R34 ;  /* 0x0000002200117309 */ /* 0x0003e20000000000 */
[----:B0-----:R-:W-:-:S07]  /*1350*/  IADD3 R24, PT, PT, R24, R33, R16 ;  /* 0x0000002118187210 */ /* 0x001fce0007ffe010 */
[----:B------:R-:W0:Y:S01]  /*1360*/  POPC R32, R32 ;  /* 0x0000002000207309 */ /* 0x000e220000000000 */
[----:B-----5:R-:W-:Y:S02]  /*1370*/  LOP3.LUT R39, R18, R11, RZ, 0xfc, !PT ;  /* 0x0000000b12277212 */ /* 0x020fe400078efcff */
[----:B------:R-:W-:Y:S01]  /*1380*/  LOP3.LUT R40, R19, R10, RZ, 0xfc, !PT ;  /* 0x0000000a13287212 */ /* 0x000fe200078efcff */
[----:B-1----:R-:W4:Y:S04]  /*1390*/  LDG.E.64 R34, desc[UR4][R12.64+0x60] ;  /* 0x000060040c227981 */ /* 0x002f28000c1e1b00 */
[----:B------:R-:W5:Y:S01]  /*13a0*/  LDG.E.64 R18, desc[UR4][R12.64+0x40] ;  /* 0x000040040c127981 */ /* 0x000f62000c1e1b00 */
[----:B0-----:R-:W-:-:S03]  /*13b0*/  IADD3 R24, PT, PT, R24, R17, R32 ;  /* 0x0000001118187210 */ /* 0x001fc60007ffe020 */
[----:B------:R-:W4:Y:S01]  /*13c0*/  LDG.E.64 R16, desc[UR4][R12.64+0x38] ;  /* 0x000038040c107981 */ /* 0x000f22000c1e1b00 */
[-C--:B--2---:R-:W-:Y:S02]  /*13d0*/  LOP3.LUT R41, R26, R11.reuse, RZ, 0xfc, !PT ;  /* 0x0000000b1a297212 */ /* 0x084fe400078efcff */
[-C--:B------:R-:W-:Y:S01]  /*13e0*/  LOP3.LUT R43, R27, R10.reuse, RZ, 0xfc, !PT ;  /* 0x0000000a1b2b7212 */ /* 0x080fe200078efcff */
[----:B------:R-:W2:Y:S01]  /*13f0*/  LDG.E.64 R32, desc[UR4][R12.64+0x58] ;  /* 0x000058040c207981 */ /* 0x000ea2000c1e1b00 */
[----:B------:R-:W-:Y:S02]  /*1400*/  LOP3.LUT R42, R28, R11, RZ, 0xfc, !PT ;  /* 0x0000000b1c2a7212 */ /* 0x000fe400078efcff */
[----:B------:R-:W-:Y:S01]  /*1410*/  LOP3.LUT R44, R29, R10, RZ, 0xfc, !PT ;  /* 0x0000000a1d2c7212 */ /* 0x000fe200078efcff */
[----:B------:R-:W2:Y:S04]  /*1420*/  LDG.E.64 R26, desc[UR4][R12.64+0x48] ;  /* 0x000048040c1a7981 */ /* 0x000ea8000c1e1b00 */
[----:B------:R-:W2:Y:S01]  /*1430*/  LDG.E.64 R28, desc[UR4][R12.64+0x50] ;  /* 0x000050040c1c7981 */ /* 0x000ea2000c1e1b00 */
[----:B------:R-:W-:Y:S08]  /*1440*/  POPC R39, R39 ;  /* 0x0000002700277309 */ /* 0x000ff00000000000 */
[----:B------:R-:W0:Y:S08]  /*1450*/  POPC R40, R40 ;  /* 0x0000002800287309 */ /* 0x000e300000000000 */
[----:B------:R-:W-:Y:S08]  /*1460*/  POPC R41, R41 ;  /* 0x0000002900297309 */ /* 0x000ff00000000000 */
[----:B------:R-:W1:Y:S01]  /*1470*/  POPC R38, R43 ;  /* 0x0000002b00267309 */ /* 0x000e620000000000 */
[----:B0-----:R-:W-:-:S07]  /*1480*/  IADD3 R24, PT, PT, R24, R39, R40 ;  /* 0x0000002718187210 */ /* 0x001fce0007ffe028 */
[----:B------:R-:W-:Y:S08]  /*1490*/  POPC R42, R42 ;  /* 0x0000002a002a7309 */ /* 0x000ff00000000000 */
[----:B------:R-:W0:Y:S01]  /*14a0*/  POPC R44, R44 ;  /* 0x0000002c002c7309 */ /* 0x000e220000000000 */
[----:B-1----:R-:W-:Y:S02]  /*14b0*/  IADD3 R45, PT, PT, R24, R41, R38 ;  /* 0x00000029182d7210 */ /* 0x002fe40007ffe026 */
[----:B------:R-:W-:-:S02]  /*14c0*/  LOP3.LUT R24, R36, R11, RZ, 0xfc, !PT ;  /* 0x0000000b24187212 */ /* 0x000fc400078efcff */
[----:B0-----:R-:W-:Y:S02]  /*14d0*/  IADD3 R38, PT, PT, R45, R42, R44 ;  /* 0x0000002a2d267210 */ /* 0x001fe40007ffe02c */
[-C--:B---3--:R-:W-:Y:S02]  /*14e0*/  LOP3.LUT R36, R14, R11.reuse, RZ, 0xfc, !PT ;  /* 0x0000000b0e247212 */ /* 0x088fe400078efcff */
[-C--:B------:R-:W-:Y:S02]  /*14f0*/  LOP3.LUT R39, R15, R10.reuse, RZ, 0xfc, !PT ;  /* 0x0000000a0f277212 */ /* 0x080fe400078efcff */
[----:B------:R-:W3:Y:S01]  /*1500*/  LDG.E.64 R14, desc[UR4][R12.64+0x68] ;  /* 0x000068040c0e7981 */ /* 0x000ee2000c1e1b00 */
[-C--:B-----5:R-:W-:Y:S02]  /*1510*/  LOP3.LUT R42, R18, R11.reuse, RZ, 0xfc, !PT ;  /* 0x0000000b122a7212 */ /* 0x0a0fe400078efcff */
[----:B------:R-:W-:Y:S02]  /*1520*/  LOP3.LUT R43, R19, R10, RZ, 0xfc, !PT ;  /* 0x0000000a132b7212 */ /* 0x000fe400078efcff */
[----:B------:R-:W5:Y:S01]  /*1530*/  LDG.E.64 R18, desc[UR4][R12.64+0x78] ;  /* 0x000078040c127981 */ /* 0x000f62000c1e1b00 */
[----:B----4-:R-:W-:-:S02]  /*1540*/  LOP3.LUT R40, R16, R11, RZ, 0xfc, !PT ;  /* 0x0000000b10287212 */ /* 0x010fc400078efcff */
[-C--:B------:R-:W-:Y:S02]  /*1550*/  LOP3.LUT R41, R17, R10.reuse, RZ, 0xfc, !PT ;  /* 0x0000000a11297212 */ /* 0x080fe400078efcff */
[----:B------:R0:W4:Y:S01]  /*1560*/  LDG.E.64 R16, desc[UR4][R12.64+0x70] ;  /* 0x000070040c107981 */ /* 0x000122000c1e1b00 */
[-C--:B------:R-:W-:Y:S02]  /*1570*/  LOP3.LUT R37, R37, R10.reuse, RZ, 0xfc, !PT ;  /* 0x0000000a25257212 */ /* 0x080fe400078efcff */
[-C--:B--2---:R-:W-:Y:S02]  /*1580*/  LOP3.LUT R44, R27, R10.reuse, RZ, 0xfc, !PT ;  /* 0x0000000a1b2c7212 */ /* 0x084fe400078efcff */
[-C--:B------:R-:W-:Y:S02]  /*1590*/  LOP3.LUT R27, R28, R11.reuse, RZ, 0xfc, !PT ;  /* 0x0000000b1c1b7212 */ /* 0x080fe400078efcff */
[----:B------:R-:W-:Y:S02]  /*15a0*/  LOP3.LUT R28, R32, R11, RZ, 0xfc, !PT ;  /* 0x0000000b201c7212 */ /* 0x000fe400078efcff */
[----:B------:R-:W-:-:S02]  /*15b0*/  LOP3.LUT R32, R33, R10, RZ, 0xfc, !PT ;  /* 0x0000000a21207212 */ /* 0x000fc400078efcff */
[----:B------:R-:W-:Y:S01]  /*15c0*/  LOP3.LUT R33, R34, R11, RZ, 0xfc, !PT ;  /* 0x0000000b22217212 */ /* 0x000fe200078efcff */
[----:B------:R-:W-:Y:S01]  /*15d0*/  POPC R37, R37 ;  /* 0x0000002500257309 */ /* 0x000fe20000000000 */
[----:B------:R-:W-:-:S07]  /*15e0*/  LOP3.LUT R34, R35, R10, RZ, 0xfc, !PT ;  /* 0x0000000a23227212 */ /* 0x000fce00078efcff */
[----:B------:R-:W1:Y:S01]  /*15f0*/  POPC R35, R24 ;  /* 0x0000001800237309 */ /* 0x000e620000000000 */
[----:B------:R-:W-:-:S07]  /*1600*/  LOP3.LUT R26, R26, R11, RZ, 0xfc, !PT ;  /* 0x0000000b1a1a7212 */ /* 0x000fce00078efcff */
[----:B------:R-:W-:Y:S08]  /*1610*/  POPC R36, R36 ;  /* 0x0000002400247309 */ /* 0x000ff00000000000 */
[----:B------:R-:W2:Y:S01]  /*1620*/  POPC R39, R39 ;  /* 0x0000002700277309 */ /* 0x000ea20000000000 */
[----:B-1----:R-:W-:-:S07]  /*1630*/  IADD3 R35, PT, PT, R38, R35, R37 ;  /* 0x0000002326237210 */ /* 0x002fce0007ffe025 */
[----:B------:R-:W-:Y:S08]  /*1640*/  POPC R40, R40 ;  /* 0x0000002800287309 */ /* 0x000ff00000000000 */
[----:B------:R-:W1:Y:S01]  /*1650*/  POPC R41, R41 ;  /* 0x0000002900297309 */ /* 0x000e620000000000 */
[----:B------:R-:W-:-:S07]  /*1660*/  LOP3.LUT R29, R29, R10, RZ, 0xfc, !PT ;  /* 0x0000000a1d1d7212 */ /* 0x000fce00078efcff */
[----:B------:R-:W-:Y:S01]  /*1670*/  POPC R42, R42 ;  /* 0x0000002a002a7309 */ /* 0x000fe20000000000 */
[----:B--2---:R-:W-:-:S07]  /*1680*/  IADD3 R35, PT, PT, R35, R36, R39 ;  /* 0x0000002423237210 */ /* 0x004fce0007ffe027 */
[----:B------:R-:W2:Y:S01]  /*1690*/  POPC R43, R43 ;  /* 0x0000002b002b7309 */ /* 0x000ea20000000000 */
[----:B-1----:R-:W-:-:S07]  /*16a0*/  IADD3 R35, PT, PT, R35, R40, R41 ;  /* 0x0000002823237210 */ /* 0x002fce0007ffe029 */
[----:B------:R-:W-:Y:S08]  /*16b0*/  POPC R26, R26 ;  /* 0x0000001a001a7309 */ /* 0x000ff00000000000 */
[----:B0-----:R-:W0:Y:S01]  /*16c0*/  POPC R13, R44 ;  /* 0x0000002c000d7309 */ /* 0x001e220000000000 */
[----:B--2---:R-:W-:-:S07]  /*16d0*/  IADD3 R35, PT, PT, R35, R42, R43 ;  /* 0x0000002a23237210 */ /* 0x004fce0007ffe02b */
[----:B------:R-:W-:Y:S08]  /*16e0*/  POPC R27, R27 ;  /* 0x0000001b001b7309 */ /* 0x000ff00000000000 */
[----:B------:R-:W1:Y:S01]  /*16f0*/  POPC R12, R29 ;  /* 0x0000001d000c7309 */ /* 0x000e620000000000 */
[----:B0-----:R-:W-:-:S07]  /*1700*/  IADD3 R13, PT, PT, R35, R26, R13 ;  /* 0x0000001a230d7210 */ /* 0x001fce0007ffe00d */
[----:B------:R-:W-:Y:S08]  /*1710*/  POPC R28, R28 ;  /* 0x0000001c001c7309 */ /* 0x000ff00000000000 */
[----:B------:R-:W0:Y:S01]  /*1720*/  POPC R45, R32 ;  /* 0x00000020002d7309 */ /* 0x000e220000000000 */
[----:B-1----:R-:W-:-:S07]  /*1730*/  IADD3 R12, PT, PT, R13, R27, R12 ;  /* 0x0000001b0d0c7210 */ /* 0x002fce0007ffe00c */
[----:B------:R-:W-:Y:S08]  /*1740*/  POPC R33, R33 ;  /* 0x0000002100217309 */ /* 0x000ff00000000000 */
[----:B------:R-:W1:Y:S01]  /*1750*/  POPC R34, R34 ;  /* 0x0000002200227309 */ /* 0x000e620000000000 */
[----:B0-----:R-:W-:Y:S01]  /*1760*/  IADD3 R12, PT, PT, R12, R28, R45 ;  /* 0x0000001c0c0c7210 */ /* 0x001fe20007ffe02d */
[----:B------:R-:W-:-:S05]  /*1770*/  VIADD R31, R31, 0x10 ;  /* 0x000000101f1f7836 */ /* 0x000fca0000000000 */
[----:B------:R-:W-:Y:S02]  /*1780*/  ISETP.NE.AND P0, PT, R31, R25, PT ;  /* 0x000000191f00720c */ /* 0x000fe40003f05270 */
[----:B-1----:R-:W-:Y:S02]  /*1790*/  IADD3 R12, PT, PT, R12, R33, R34 ;  /* 0x000000210c0c7210 */ /* 0x002fe40007ffe022 */
[----:B---3--:R-:W-:Y:S02]  /*17a0*/  LOP3.LUT R14, R14, R11, RZ, 0xfc, !PT ;  /* 0x0000000b0e0e7212 */ /* 0x008fe400078efcff */
[----:B------:R-:W-:-:S04]  /*17b0*/  LOP3.LUT R15, R15, R10, RZ, 0xfc, !PT ;  /* 0x0000000a0f0f7212 */ /* 0x000fc800078efcff */
[----:B------:R-:W-:Y:S08]  /*17c0*/  POPC R14, R14 ;  /* 0x0000000e000e7309 */ /* 0x000ff00000000000 */
[----:B------:R-:W0:Y:S01]  /*17d0*/  POPC R15, R15 ;  /* 0x0000000f000f7309 */ /* 0x000e220000000000 */
[----:B-----5:R-:W-:Y:S02]  /*17e0*/  LOP3.LUT R29, R18, R11, RZ, 0xfc, !PT ;  /* 0x0000000b121d7212 */ /* 0x020fe400078efcff */
[----:B------:R-:W-:-:S02]  /*17f0*/  LOP3.LUT R13, R19, R10, RZ, 0xfc, !PT ;  /* 0x0000000a130d7212 */ /* 0x000fc400078efcff */
[----:B----4-:R-:W-:Y:S02]  /*1800*/  LOP3.LUT R16, R16, R11, RZ, 0xfc, !PT ;  /* 0x0000000b10107212 */ /* 0x010fe400078efcff */
[----:B------:R-:W-:-:S04]  /*1810*/  LOP3.LUT R17, R17, R10, RZ, 0xfc, !PT ;  /* 0x0000000a11117212 */ /* 0x000fc800078efcff */
[----:B------:R-:W-:Y:S08]  /*1820*/  POPC R16, R16 ;  /* 0x0000001000107309 */ /* 0x000ff00000000000 */
[----:B------:R-:W1:Y:S01]  /*1830*/  POPC R17, R17 ;  /* 0x0000001100117309 */ /* 0x000e620000000000 */
[----:B0-----:R-:W-:-:S07]  /*1840*/  IADD3 R12, PT, PT, R12, R14, R15 ;  /* 0x0000000e0c0c7210 */ /* 0x001fce0007ffe00f */
[----:B------:R-:W-:Y:S08]  /*1850*/  POPC R29, R29 ;  /* 0x0000001d001d7309 */ /* 0x000ff00000000000 */
[----:B------:R-:W0:Y:S01]  /*1860*/  POPC R13, R13 ;  /* 0x0000000d000d7309 */ /* 0x000e220000000000 */
[----:B-1----:R-:W-:-:S04]  /*1870*/  IADD3 R12, PT, PT, R12, R16, R17 ;  /* 0x000000100c0c7210 */ /* 0x002fc80007ffe011 */
[----:B0-----:R-:W-:-:S05]  /*1880*/  IADD3 R12, PT, PT, R12, R29, R13 ;  /* 0x0000001d0c0c7210 */ /* 0x001fca0007ffe00d */
[----:B------:R-:W-:Y:S01]  /*1890*/  VIADD R24, R12, 0xfffffff0 ;  /* 0xfffffff00c187836 */ /* 0x000fe20000000000 */
[----:B------:R-:W-:Y:S06]  /*18a0*/  @P0 BRA `(.L_x_94) ;  /* 0xfffffff8006c0947 */ /* 0x000fec000383ffff */
.L_x_93:
[----:B------:R-:W-:Y:S05]  /*18b0*/  BSYNC.RECONVERGENT B1 ;  /* 0x0000000000017941 */ /* 0x000fea0003800200 */
.L_x_92:
[----:B------:R-:W-:Y:S05]  /*18c0*/  @!P1 BRA `(.L_x_70) ;  /* 0x0000000400a09947 */ /* 0x000fea0003800000 */
[----:B------:R-:W-:Y:S01]  /*18d0*/  ISETP.GE.U32.AND P0, PT, R0, 0x8, PT ;  /* 0x000000080000780c */ /* 0x000fe20003f06070 */
[----:B------:R-:W-:Y:S01]  /*18e0*/  BSSY.RECONVERGENT B1, `(.L_x_95) ;  /* 0x0000037000017945 */ /* 0x000fe20003800200 */
[----:B------:R-:W-:-:S04]  /*18f0*/  LOP3.LUT R38, R20, 0x7, RZ, 0xc0, !PT ;  /* 0x0000000714267812 */ /* 0x000fc800078ec0ff */
[----:B------:R-:W-:-:S07]  /*1900*/  ISETP.NE.AND P1, PT, R38, RZ, PT ;  /* 0x000000ff2600720c */ /* 0x000fce0003f25270 */
[----:B------:R-:W-:Y:S06]  /*1910*/  @!P0 BRA `(.L_x_96) ;  /* 0x0000000000cc8947 */ /* 0x000fec0003800000 */
[----:B0-----:R-:W-:-:S05]  /*1920*/  IMAD.WIDE.U32 R34, R25, 0x8, R2 ;  /* 0x0000000819227825 */ /* 0x001fca00078e0002 */
[----:B------:R-:W3:Y:S04]  /*1930*/  LDG.E.64 R18, desc[UR4][R34.64] ;  /* 0x0000000422127981 */ /* 0x000ee8000c1e1b00 */
[----:B------:R-:W4:Y:S04]  /*1940*/  LDG.E.64 R28, desc[UR4][R34.64+0x8] ;  /* 0x00000804221c7981 */ /* 0x000f28000c1e1b00 */
[----:B------:R-:W5:Y:S04]  /*1950*/  LDG.E.64 R12, desc[UR4][R34.64+0x10] ;  /* 0x00001004220c7981 */ /* 0x000f68000c1e1b00 */
[----:B------:R-:W5:Y:S04]  /*1960*/  LDG.E.64 R14, desc[UR4][R34.64+0x18] ;  /* 0x00001804220e7981 */ /* 0x000f68000c1e1b00 */
[----:B-12---:R-:W2:Y:S04]  /*1970*/  LDG.E.64 R32, desc[UR4][R34.64+0x20] ;  /* 0x0000200422207981 */ /* 0x006ea8000c1e1b00 */
[----:B------:R-:W2:Y:S04]  /*1980*/  LDG.E.64 R26, desc[UR4][R34.64+0x28] ;  /* 0x00002804221a7981 */ /* 0x000ea8000c1e1b00 */
[----:B------:R-:W2:Y:S04]  /*1990*/  LDG.E.64 R16, desc[UR4][R34.64+0x30] ;  /* 0x0000300422107981 */ /* 0x000ea8000c1e1b00 */
[----:B------:R-:W2:Y:S01]  /*19a0*/  LDG.E.64 R36, desc[UR4][R34.64+0x38] ;  /* 0x0000380422247981 */ /* 0x000ea2000c1e1b00 */
[----:B------:R-:W-:Y:S01]  /*19b0*/  VIADD R25, R25, 0x8 ;  /* 0x0000000819197836 */ /* 0x000fe20000000000 */
[----:B---3--:R-:W-:-:S02]  /*19c0*/  LOP3.LUT R31, R18, R11, RZ, 0xfc, !PT ;  /* 0x0000000b121f7212 */ /* 0x008fc400078efcff */
[-C--:B------:R-:W-:Y:S02]  /*19d0*/  LOP3.LUT R0, R19, R10.reuse, RZ, 0xfc, !PT ;  /* 0x0000000a13007212 */ /* 0x080fe400078efcff */
[-C--:B----4-:R-:W-:Y:S02]  /*19e0*/  LOP3.LUT R18, R28, R11.reuse, RZ, 0xfc, !PT ;  /* 0x0000000b1c127212 */ /* 0x090fe400078efcff */
[-C--:B------:R-:W-:Y:S01]  /*19f0*/  LOP3.LUT R19, R29, R10.reuse, RZ, 0xfc, !PT ;  /* 0x0000000a1d137212 */ /* 0x080fe200078efcff */
[----:B------:R-:W-:Y:S01]  /*1a00*/  POPC R31, R31 ;  /* 0x0000001f001f7309 */ /* 0x000fe20000000000 */
[-C--:B-----5:R-:W-:Y:S02]  /*1a10*/  LOP3.LUT R12, R12, R11.reuse, RZ, 0xfc, !PT ;  /* 0x0000000b0c0c7212 */ /* 0x0a0fe400078efcff */
[----:B------:R-:W-:Y:S02]  /*1a20*/  LOP3.LUT R29, R13, R10, RZ, 0xfc, !PT ;  /* 0x0000000a0d1d7212 */ /* 0x000fe400078efcff */
[----:B------:R-:W-:-:S02]  /*1a30*/  LOP3.LUT R13, R14, R11, RZ, 0xfc, !PT ;  /* 0x0000000b0e0d7212 */ /* 0x000fc400078efcff */
[-C--:B------:R-:W-:Y:S01]  /*1a40*/  LOP3.LUT R28, R15, R10.reuse, RZ, 0xfc, !PT ;  /* 0x0000000a0f1c7212 */ /* 0x080fe200078efcff */
[----:B------:R-:W0:Y:S01]  /*1a50*/  POPC R0, R0 ;  /* 0x0000000000007309 */ /* 0x000e220000000000 */
[-C--:B--2---:R-:W-:Y:S02]  /*1a60*/  LOP3.LUT R14, R32, R11.reuse, RZ, 0xfc, !PT ;  /* 0x0000000b200e7212 */ /* 0x084fe400078efcff */
[-C--:B------:R-:W-:Y:S02]  /*1a70*/  LOP3.LUT R33, R33, R10.reuse, RZ, 0xfc, !PT ;  /* 0x0000000a21217212 */ /* 0x080fe400078efcff */
[-C--:B------:R-:W-:Y:S02]  /*1a80*/  LOP3.LUT R15, R26, R11.reuse, RZ, 0xfc, !PT ;  /* 0x0000000b1a0f7212 */ /* 0x080fe400078efcff */
[----:B------:R-:W-:Y:S01]  /*1a90*/  LOP3.LUT R26, R27, R10, RZ, 0xfc, !PT ;  /* 0x0000000a1b1a7212 */ /* 0x000fe200078efcff */
[----:B------:R-:W-:Y:S01]  /*1aa0*/  POPC R18, R18 ;  /* 0x0000001200127309 */ /* 0x000fe20000000000 */
[----:B------:R-:W-:-:S02]  /*1ab0*/  LOP3.LUT R16, R16, R11, RZ, 0xfc, !PT ;  /* 0x0000000b10107212 */ /* 0x000fc400078efcff */
[-C--:B------:R-:W-:Y:S02]  /*1ac0*/  LOP3.LUT R17, R17, R10.reuse, RZ, 0xfc, !PT ;  /* 0x0000000a11117212 */ /* 0x080fe400078efcff */
[----:B------:R-:W-:Y:S02]  /*1ad0*/  LOP3.LUT R27, R36, R11, RZ, 0xfc, !PT ;  /* 0x0000000b241b7212 */ /* 0x000fe400078efcff */
[----:B0-----:R-:W-:Y:S01]  /*1ae0*/  IADD3 R0, PT, PT, R24, R31, R0 ;  /* 0x0000001f18007210 */ /* 0x001fe20007ffe000 */
[----:B------:R-:W0:Y:S01]  /*1af0*/  POPC R19, R19 ;  /* 0x0000001300137309 */ /* 0x000e220000000000 */
[----:B------:R-:W-:-:S07]  /*1b00*/  LOP3.LUT R36, R37, R10, RZ, 0xfc, !PT ;  /* 0x0000000a25247212 */ /* 0x000fce00078efcff */
[----:B------:R-:W-:Y:S01]  /*1b10*/  POPC R12, R12 ;  /* 0x0000000c000c7309 */ /* 0x000fe20000000000 */
[----:B0-----:R-:W-:-:S07]  /*1b20*/  IADD3 R0, PT, PT, R0, R18, R19 ;  /* 0x0000001200007210 */ /* 0x001fce0007ffe013 */
[----:B------:R-:W0:Y:S08]  /*1b30*/  POPC R29, R29 ;  /* 0x0000001d001d7309 */ /* 0x000e300000000000 */
        /* <DEDUP_REMOVED lines=14> */
[----:B------:R-:W0:Y:S02]  /*1c20*/  POPC R12, R36 ;  /* 0x00000024000c7309 */ /* 0x000e240000000000 */
[----:B0-----:R-:W-:-:S05]  /*1c30*/  IADD3 R12, PT, PT, R15, R18, R12 ;  /* 0x000000120f0c7210 */ /* 0x001fca0007ffe00c */
[----:B------:R-:W-:-:S07]  /*1c40*/  VIADD R24, R12, 0xfffffff8 ;  /* 0xfffffff80c187836 */ /* 0x000fce0000000000 */
.L_x_96:
[----:B------:R-:W-:Y:S05]  /*1c50*/  BSYNC.RECONVERGENT B1 ;  /* 0x0000000000017941 */ /* 0x000fea0003800200 */
.L_x_95:
[----:B------:R-:W-:Y:S05]  /*1c60*/  @!P1 BRA `(.L_x_70) ;  /* 0x0000000000b89947 */ /* 0x000fea0003800000 */
[----:B------:R-:W-:Y:S01]  /*1c70*/  ISETP.GE.U32.AND P0, PT, R38, 0x4, PT ;  /* 0x000000042600780c */ /* 0x000fe20003f06070 */
[----:B------:R-:W-:Y:S01]  /*1c80*/  BSSY.RECONVERGENT B1, `(.L_x_97) ;  /* 0x000001e000017945 */ /* 0x000fe20003800200 */
[----:B------:R-:W-:-:S11]  /*1c90*/  LOP3.LUT P1, R0, R20, 0x3, RZ, 0xc0, !PT ;  /* 0x0000000314007812 */ /* 0x000fd6000782c0ff */
[----:B------:R-:W-:Y:S05]  /*1ca0*/  @!P0 BRA `(.L_x_98) ;  /* 0x00000000006c8947 */ /* 0x000fea0003800000 */
[----:B--2---:R-:W-:-:S05]  /*1cb0*/  IMAD.WIDE.U32 R26, R25, 0x8, R2 ;  /* 0x00000008191a7825 */ /* 0x004fca00078e0002 */
[----:B------:R-:W2:Y:S04]  /*1cc0*/  LDG.E.64 R18, desc[UR4][R26.64] ;  /* 0x000000041a127981 */ /* 0x000ea8000c1e1b00 */
[----:B------:R-:W3:Y:S04]  /*1cd0*/  LDG.E.64 R12, desc[UR4][R26.64+0x8] ;  /* 0x000008041a0c7981 */ /* 0x000ee8000c1e1b00 */
[----:B------:R-:W4:Y:S04]  /*1ce0*/  LDG.E.64 R14, desc[UR4][R26.64+0x10] ;  /* 0x000010041a0e7981 */ /* 0x000f28000c1e1b00 */
[----:B01----:R-:W5:Y:S01]  /*1cf0*/  LDG.E.64 R16, desc[UR4][R26.64+0x18] ;  /* 0x000018041a107981 */ /* 0x003f62000c1e1b00 */
[----:B------:R-:W-:Y:S01]  /*1d00*/  VIADD R25, R25, 0x4 ;  /* 0x0000000419197836 */ /* 0x000fe20000000000 */
[----:B--2---:R-:W-:-:S02]  /*1d10*/  LOP3.LUT R19, R19, R10, RZ, 0xfc, !PT ;  /* 0x0000000a13137212 */ /* 0x004fc400078efcff */
[-C--:B------:R-:W-:Y:S02]  /*1d20*/  LOP3.LUT R18, R18, R11.reuse, RZ, 0xfc, !PT ;  /* 0x0000000b12127212 */ /* 0x080fe400078efcff */
[-C--:B---3--:R-:W-:Y:S02]  /*1d30*/  LOP3.LUT R12, R12, R11.reuse, RZ, 0xfc, !PT ;  /* 0x0000000b0c0c7212 */ /* 0x088fe400078efcff */
[-C--:B------:R-:W-:Y:S01]  /*1d40*/  LOP3.LUT R13, R13, R10.reuse, RZ, 0xfc, !PT ;  /* 0x0000000a0d0d7212 */ /* 0x080fe200078efcff */
[----:B------:R-:W-:Y:S01]  /*1d50*/  POPC R29, R18 ;  /* 0x00000012001d7309 */ /* 0x000fe20000000000 */
[-C--:B----4-:R-:W-:Y:S02]  /*1d60*/  LOP3.LUT R15, R15, R10.reuse, RZ, 0xfc, !PT ;  /* 0x0000000a0f0f7212 */ /* 0x090fe400078efcff */
[----:B------:R-:W-:Y:S02]  /*1d70*/  LOP3.LUT R14, R14, R11, RZ, 0xfc, !PT ;  /* 0x0000000b0e0e7212 */ /* 0x000fe400078efcff */
[----:B-----5:R-:W-:-:S02]  /*1d80*/  LOP3.LUT R17, R17, R10, RZ, 0xfc, !PT ;  /* 0x0000000a11117212 */ /* 0x020fc400078efcff */
[----:B------:R-:W-:Y:S01]  /*1d90*/  LOP3.LUT R16, R16, R11, RZ, 0xfc, !PT ;  /* 0x0000000b10107212 */ /* 0x000fe200078efcff */
        /* <DEDUP_REMOVED lines=12> */
.L_x_98:
[----:B------:R-:W-:Y:S05]  /*1e60*/  BSYNC.RECONVERGENT B1 ;  /* 0x0000000000017941 */ /* 0x000fea0003800200 */
.L_x_97:
[----:B------:R-:W-:Y:S05]  /*1e70*/  @!P1 BRA `(.L_x_70) ;  /* 0x0000000000349947 */ /* 0x000fea0003800000 */
[----:B------:R-:W-:-:S07]  /*1e80*/  IMAD.MOV.U32 R15, RZ, RZ, RZ ;  /* 0x000000ffff0f7224 */ /* 0x000fce00078e00ff */
.L_x_99:
[----:B------:R-:W-:-:S06]  /*1e90*/  IMAD.WIDE.U32 R12, R25, 0x8, R2 ;  /* 0x00000008190c7825 */ /* 0x000fcc00078e0002 */
[----:B------:R-:W0:Y:S01]  /*1ea0*/  LDG.E.64 R12, desc[UR4][R12.64] ;  /* 0x000000040c0c7981 */ /* 0x000e22000c1e1b00 */
[----:B------:R-:W-:Y:S02]  /*1eb0*/  VIADD R15, R15, 0x1 ;  /* 0x000000010f0f7836 */ /* 0x000fe40000000000 */
[----:B------:R-:W-:-:S03]  /*1ec0*/  VIADD R25, R25, 0x1 ;  /* 0x0000000119197836 */ /* 0x000fc60000000000 */
[----:B------:R-:W-:Y:S02]  /*1ed0*/  ISETP.NE.AND P0, PT, R15, R0, PT ;  /* 0x000000000f00720c */ /* 0x000fe40003f05270 */
[----:B01----:R-:W-:Y:S02]  /*1ee0*/  LOP3.LUT R17, R12, R11, RZ, 0xfc, !PT ;  /* 0x0000000b0c117212 */ /* 0x003fe400078efcff */
[----:B------:R-:W-:-:S04]  /*1ef0*/  LOP3.LUT R16, R13, R10, RZ, 0xfc, !PT ;  /* 0x0000000a0d107212 */ /* 0x000fc800078efcff */
[----:B------:R-:W-:Y:S08]  /*1f00*/  POPC R17, R17 ;  /* 0x0000001100117309 */ /* 0x000ff00000000000 */
[----:B------:R-:W0:Y:S02]  /*1f10*/  POPC R14, R16 ;  /* 0x00000010000e7309 */ /* 0x000e240000000000 */
[----:B0-----:R-:W-:-:S05]  /*1f20*/  IADD3 R14, PT, PT, R24, R17, R14 ;  /* 0x00000011180e7210 */ /* 0x001fca0007ffe00e */
[----:B------:R-:W-:Y:S01]  /*1f30*/  VIADD R24, R14, 0xffffffff ;  /* 0xffffffff0e187836 */ /* 0x000fe20000000000 */
[----:B------:R-:W-:Y:S06]  /*1f40*/  @P0 BRA `(.L_x_99) ;  /* 0xfffffffc00d00947 */ /* 0x000fec000383ffff */
.L_x_70:
[----:B------:R-:W-:Y:S05]  /*1f50*/  BSYNC.RECONVERGENT B0 ;  /* 0x0000000000007941 */ /* 0x000fea0003800200 */
.L_x_69:
[----:B------:R3:W-:Y:S01]  /*1f60*/  STL.128 [R1+0x100], RZ ;  /* 0x000100ff01007387 */ /* 0x0007e20000100c00 */
[----:B------:R-:W-:Y:S01]  /*1f70*/  ISETP.GE.AND P0, PT, R20, 0x1, PT ;  /* 0x000000011400780c */ /* 0x000fe20003f06270 */
[----:B------:R-:W-:Y:S01]  /*1f80*/  BSSY.RECONVERGENT B0, `(.L_x_100) ;  /* 0x0000035000007945 */ /* 0x000fe20003800200 */
[----:B------:R-:W-:Y:S01]  /*1f90*/  IMAD.MOV.U32 R0, RZ, RZ, RZ ;  /* 0x000000ffff007224 */ /* 0x000fe200078e00ff */
[----:B------:R3:W-:Y:S04]  /*1fa0*/  STL.128 [R1+0x110], RZ ;  /* 0x000110ff01007387 */ /* 0x0007e80000100c00 */
[----:B------:R3:W-:Y:S04]  /*1fb0*/  STL.128 [R1+0x120], RZ ;  /* 0x000120ff01007387 */ /* 0x0007e80000100c00 */
[----:B------:R3:W-:Y:S02]  /*1fc0*/  STL.128 [R1+0x130], RZ ;  /* 0x000130ff01007387 */ /* 0x0007e40000100c00 */
[----:B------:R-:W-:Y:S05]  /*1fd0*/  @!P0 BRA `(.L_x_101) ;  /* 0x0000000000bc8947 */ /* 0x000fea0003800000 */
[----:B------:R-:W-:Y:S02]  /*1fe0*/  IMAD.MOV.U32 R13, RZ, RZ, RZ ;  /* 0x000000ffff0d7224 */ /* 0x000fe400078e00ff */
[----:B------:R-:W-:-:S07]  /*1ff0*/  IMAD.MOV.U32 R0, RZ, RZ, RZ ;  /* 0x000000ffff007224 */ /* 0x000fce00078e00ff */
.L_x_105:
[----:B------:R-:W-:-:S05]  /*2000*/  IMAD.WIDE.U32 R10, R13, 0x8, R2 ;  /* 0x000000080d0a7825 */ /* 0x000fca00078e0002 */
[----:B01----:R-:W4:Y:S01]  /*2010*/  LDG.E.64 R16, desc[UR4][R10.64] ;  /* 0x000000040a107981 */ /* 0x003f22000c1e1b00 */
[----:B------:R-:W-:Y:S01]  /*2020*/  VIADD R13, R13, 0x1 ;  /* 0x000000010d0d7836 */ /* 0x000fe20000000000 */
[----:B------:R-:W-:Y:S04]  /*2030*/  BSSY.RECONVERGENT B1, `(.L_x_102) ;  /* 0x0000028000017945 */ /* 0x000fe80003800200 */
[----:B------:R-:W-:Y:S02]  /*2040*/  ISETP.NE.AND P2, PT, R13, R20, PT ;  /* 0x000000140d00720c */ /* 0x000fe40003f45270 */
[----:B----4-:R-:W-:-:S04]  /*2050*/  ISETP.NE.U32.AND P0, PT, R16, RZ, PT ;  /* 0x000000ff1000720c */ /* 0x010fc80003f05070 */
[----:B------:R-:W-:-:S13]  /*2060*/  ISETP.NE.AND.EX P0, PT, R17, RZ, PT, P0 ;  /* 0x000000ff1100720c */ /* 0x000fda0003f05300 */
[----:B------:R-:W-:Y:S05]  /*2070*/  @!P0 BRA `(.L_x_103) ;  /* 0x00000000008c8947 */ /* 0x000fea0003800000 */
.L_x_104:
[----:B------:R-:W-:-:S05]  /*2080*/  IADD3 R11, P0, PT, RZ, -R16, RZ ;  /* 0x80000010ff0b7210 */ /* 0x000fca0007f1e0ff */
[----:B0-----:R-:W-:-:S05]  /*2090*/  IMAD.X R12, RZ, RZ, ~R17, P0 ;  /* 0x000000ffff0c7224 */ /* 0x001fca00000e0e11 */
[----:B------:R-:W-:-:S04]  /*20a0*/  LOP3.LUT R12, R17, R12, RZ, 0xc0, !PT ;  /* 0x0000000c110c7212 */ /* 0x000fc800078ec0ff */
[----:B------:R-:W-:-:S13]  /*20b0*/  ISETP.NE.U32.AND P0, PT, R12, RZ, PT ;  /* 0x000000ff0c00720c */ /* 0x000fda0003f05070 */
[----:B------:R-:W-:-:S04]  /*20c0*/  @!P0 LOP3.LUT R12, R16, R11, RZ, 0xc0, !PT ;  /* 0x0000000b100c8212 */ /* 0x000fc800078ec0ff */
[----:B------:R-:W0:Y:S02]  /*20d0*/  FLO.U32 R10, R12 ;  /* 0x0000000c000a7300 */ /* 0x000e2400000e0000 */
[C---:B0-----:R-:W-:Y:S02]  /*20e0*/  IADD3 R11, PT, PT, -R10.reuse, 0x1f, RZ ;  /* 0x0000001f0a0b7810 */ /* 0x041fe40007ffe1ff */
[----:B------:R-:W-:-:S03]  /*20f0*/  IADD3 R10, PT, PT, -R10, 0x3f, RZ ;  /* 0x0000003f0a0a7810 */ /* 0x000fc60007ffe1ff */
[----:B------:R-:W-:-:S04]  /*2100*/  @P0 IMAD.MOV R10, RZ, RZ, R11 ;  /* 0x000000ffff0a0224 */ /* 0x000fc800078e020b */
[----:B--2---:R-:W-:Y:S01]  /*2110*/  IMAD.IADD R26, R9, 0x1, -R10 ;  /* 0x00000001091a7824 */ /* 0x004fe200078e0a0a */
[----:B------:R-:W-:-:S04]  /*2120*/  IADD3 R27, PT, PT, -R10, 0x3f, RZ ;  /* 0x0000003f0a1b7810 */ /* 0x000fc80007ffe1ff */
[----:B------:R-:W-:-:S13]  /*2130*/  ISETP.NE.AND P0, PT, R27, R22, PT ;  /* 0x000000161b00720c */ /* 0x000fda0003f05270 */
[----:B------:R-:W2:Y:S01]  /*2140*/  @P0 LDL.U8 R10, [R26+0x3f] ;  /* 0x00003f001a0a0983 */ /* 0x000ea20000100000 */
[----:B------:R-:W-:Y:S02]  /*2150*/  IMAD.MOV R11, RZ, RZ, -R27 ;  /* 0x000000ffff0b7224 */ /* 0x000fe400078e0a1b */
[----:B------:R-:W-:Y:S02]  /*2160*/  IMAD.MOV.U32 R19, RZ, RZ, -0x2 ;  /* 0xfffffffeff137424 */ /* 0x000fe400078e00ff */
[----:B------:R-:W-:Y:S01]  /*2170*/  IMAD.MOV.U32 R18, RZ, RZ, -0x1 ;  /* 0xffffffffff127424 */ /* 0x000fe200078e00ff */
[----:B------:R-:W-:Y:S01]  /*2180*/  LOP3.LUT R11, R11, 0x3f, RZ, 0xc0, !PT ;  /* 0x0000003f0b0b7812 */ /* 0x000fe200078ec0ff */
[----:B------:R-:W-:-:S03]  /*2190*/  IMAD.MOV.U32 R25, RZ, RZ, 0x1 ;  /* 0x00000001ff197424 */ /* 0x000fc600078e00ff */
[-C--:B------:R-:W-:Y:S02]  /*21a0*/  SHF.R.U64 R14, R19, R11.reuse, 0xffffffff ;  /* 0xffffffff130e7419 */ /* 0x080fe4000000120b */
[----:B------:R-:W-:Y:S02]  /*21b0*/  SHF.R.U32.HI R11, RZ, R11, R18 ;  /* 0x0000000bff0b7219 */ /* 0x000fe40000011612 */
[----:B--2---:R-:W-:Y:S02]  /*21c0*/  ISETP.EQ.AND P0, PT, R10, RZ, P0 ;  /* 0x000000ff0a00720c */ /* 0x004fe40000702270 */
[----:B------:R-:W-:Y:S02]  /*21d0*/  LOP3.LUT R10, R27, 0x3f, RZ, 0xc0, !PT ;  /* 0x0000003f1b0a7812 */ /* 0x000fe400078ec0ff */
[----:B------:R-:W-:Y:S02]  /*21e0*/  ISETP.GT.OR P0, PT, R0, 0x3f, !P0 ;  /* 0x0000003f0000780c */ /* 0x000fe40004704670 */
[----:B------:R-:W-:-:S02]  /*21f0*/  SHF.L.U32 R15, R19, R10, RZ ;  /* 0x0000000a130f7219 */ /* 0x000fc400000006ff */
[----:B------:R-:W-:Y:S02]  /*2200*/  SHF.L.U64.HI R10, R19, R10, 0xffffffff ;  /* 0xffffffff130a7419 */ /* 0x000fe4000001020a */
[----:B------:R-:W-:Y:S02]  /*2210*/  LOP3.LUT R16, R16, R15, R14, 0xe0, !PT ;  /* 0x0000000f10107212 */ /* 0x000fe400078ee00e */
[----:B------:R-:W-:Y:S02]  /*2220*/  LOP3.LUT R17, R17, R10, R11, 0xe0, !PT ;  /* 0x0000000a11117212 */ /* 0x000fe400078ee00b */
[----:B------:R-:W-:-:S03]  /*2230*/  ISETP.NE.U32.AND P1, PT, R16, RZ, PT ;  /* 0x000000ff1000720c */ /* 0x000fc60003f25070 */
[C---:B------:R-:W-:Y:S01]  /*2240*/  @!P0 IMAD R12, R0.reuse, 0x4, R1 ;  /* 0x00000004000c8824 */ /* 0x040fe200078e0201 */
[----:B------:R-:W-:Y:S01]  /*2250*/  ISETP.NE.AND.EX P1, PT, R17, RZ, PT, P1 ;  /* 0x000000ff1100720c */ /* 0x000fe20003f25310 */
[----:B------:R-:W-:-:S03]  /*2260*/  @!P0 VIADD R10, R0, 0x1 ;  /* 0x00000001000a8836 */ /* 0x000fc60000000000 */
[----:B------:R0:W-:Y:S01]  /*2270*/  @!P0 STL [R12], R27 ;  /* 0x0000001b0c008387 */ /* 0x0001e20000100800 */
[----:B------:R-:W-:-:S03]  /*2280*/  @!P0 IMAD.MOV.U32 R0, RZ, RZ, R10 ;  /* 0x000000ffff008224 */ /* 0x000fc600078e000a */
[----:B------:R0:W-:Y:S05]  /*2290*/  @!P0 STL.U8 [R26+0x3f], R25 ;  /* 0x00003f191a008387 */ /* 0x0001ea0000100000 */
[----:B------:R-:W-:Y:S05]  /*22a0*/  @P1 BRA `(.L_x_104) ;  /* 0xfffffffc00741947 */ /* 0x000fea000383ffff */
.L_x_103:
[----:B------:R-:W-:Y:S05]  /*22b0*/  BSYNC.RECONVERGENT B1 ;  /* 0x0000000000017941 */ /* 0x000fea0003800200 */
.L_x_102:
[----:B------:R-:W-:Y:S05]  /*22c0*/  @P2 BRA `(.L_x_105) ;  /* 0xfffffffc004c2947 */ /* 0x000fea000383ffff */
.L_x_101:
[----:B------:R-:W-:Y:S05]  /*22d0*/  BSYNC.RECONVERGENT B0 ;  /* 0x0000000000007941 */ /* 0x000fea0003800200 */
.L_x_100:
[----:B------:R-:W-:Y:S01]  /*22e0*/  ISETP.GE.AND P0, PT, R0, 0x1, PT ;  /* 0x000000010000780c */ /* 0x000fe20003f06270 */
[----:B------:R-:W-:Y:S01]  /*22f0*/  BSSY.RECONVERGENT B0, `(.L_x_106) ;  /* 0x0000120000007945 */ /* 0x000fe20003800200 */
[----:B0-----:R-:W-:Y:S02]  /*2300*/  IMAD.MOV.U32 R25, RZ, RZ, RZ ;  /* 0x000000ffff197224 */ /* 0x001fe400078e00ff */
[----:B--2---:R-:W-:-:S09]  /*2310*/  IMAD.MOV.U32 R27, RZ, RZ, R22 ;  /* 0x000000ffff1b7224 */ /* 0x004fd200078e0016 */
[----:B------:R-:W-:Y:S05]  /*2320*/  @!P0 BRA `(.L_x_107) ;  /* 0x0000001000708947 */ /* 0x000fea0003800000 */
[----:B------:R-:W0:Y:S01]  /*2330*/  LDCU.64 UR6, c[0x0][0x3e0] ;  /* 0x00007c00ff0677ac */ /* 0x000e220008000a00 */
[C---:B------:R-:W-:Y:S01]  /*2340*/  LOP3.LUT R26, R20.reuse, 0xf, RZ, 0xc0, !PT ;  /* 0x0000000f141a7812 */ /* 0x040fe200078ec0ff */
[----:B-1----:R-:W-:Y:S01]  /*2350*/  IMAD.MOV.U32 R33, RZ, RZ, RZ ;  /* 0x000000ffff217224 */ /* 0x002fe200078e00ff */
[C---:B------:R-:W-:Y:S01]  /*2360*/  LOP3.LUT R28, R20.reuse, 0x7, RZ, 0xc0, !PT ;  /* 0x00000007141c7812 */ /* 0x040fe200078ec0ff */
[----:B------:R-:W-:Y:S01]  /*2370*/  IMAD.MOV.U32 R27, RZ, RZ, R22 ;  /* 0x000000ffff1b7224 */ /* 0x000fe200078e0016 */
[C---:B------:R-:W-:Y:S01]  /*2380*/  LOP3.LUT R31, R20.reuse, 0x7ffffff0, RZ, 0xc0, !PT ;  /* 0x7ffffff0141f7812 */ /* 0x040fe200078ec0ff */
[----:B------:R-:W-:Y:S01]  /*2390*/  IMAD.MOV.U32 R25, RZ, RZ, RZ ;  /* 0x000000ffff197224 */ /* 0x000fe200078e00ff */
[----:B------:R-:W-:Y:S01]  /*23a0*/  LOP3.LUT R32, R20, 0x3, RZ, 0xc0, !PT ;  /* 0x0000000314207812 */ /* 0x000fe200078ec0ff */
[----:B------:R-:W-:Y:S02]  /*23b0*/  VIADD R9, R28, 0xffffffff ;  /* 0xffffffff1c097836 */ /* 0x000fe40000000000 */
[----:B------:R-:W-:-:S03]  /*23c0*/  IMAD.MOV R34, RZ, RZ, -R31 ;  /* 0x000000ffff227224 */ /* 0x000fc600078e0a1f */
[----:B------:R-:W-:Y:S02]  /*23d0*/  ISETP.GE.U32.AND P2, PT, R9, 0x3, PT ;  /* 0x000000030900780c */ /* 0x000fe40003f46070 */
[----:B0-----:R-:W-:Y:S01]  /*23e0*/  IADD3 R29, P3, PT, R8, UR6, RZ ;  /* 0x00000006081d7c10 */ /* 0x001fe2000ff7e0ff */
[----:B------:R-:W-:-:S03]  /*23f0*/  VIADD R8, R26, 0xffffffff ;  /* 0xffffffff1a087836 */ /* 0x000fc60000000000 */
[----:B------:R-:W-:Y:S02]  /*2400*/  IADD3 R29, P0, PT, R29, 0x40, RZ ;  /* 0x000000401d1d7810 */ /* 0x000fe40007f1e0ff */
[----:B------:R-:W-:Y:S02]  /*2410*/  ISETP.GE.U32.AND P1, PT, R8, 0x7, PT ;  /* 0x000000070800780c */ /* 0x000fe40003f26070 */
[----:B------:R-:W-:-:S11]  /*2420*/  IADD3.X R30, PT, PT, RZ, UR7, R30, P0, P3 ;  /* 0x00000007ff1e7c10 */ /* 0x000fd600087e641e */
.L_x_120:
[C---:B------:R-:W-:Y:S01]  /*2430*/  IMAD R36, R33.reuse, 0x4, R1 ;  /* 0x0000000421247824 */ /* 0x040fe200078e0201 */
[----:B------:R-:W0:Y:S05]  /*2440*/  LDCU UR6, c[0x0][0x384] ;  /* 0x00007080ff0677ac */ /* 0x000e2a0008000800 */
[----:B------:R-:W0:Y:S01]  /*2450*/  LDL R36, [R36] ;  /* 0x0000000024247983 */ /* 0x000e220000100800 */
[----:B------:R-:W-:Y:S01]  /*2460*/  VIADD R33, R33, 0x1 ;  /* 0x0000000121217836 */ /* 0x000fe20000000000 */
[----:B------:R-:W-:Y:S04]  /*2470*/  BSSY.RECONVERGENT B1, `(.L_x_108) ;  /* 0x0000106000017945 */ /* 0x000fe80003800200 */
[----:B------:R-:W-:-:S02]  /*2480*/  ISETP.NE.AND P3, PT, R33, R0, PT ;  /* 0x000000002100720c */ /* 0x000fc40003f65270 */
[----:B0-----:R-:W-:-:S04]  /*2490*/  ISETP.GE.AND P0, PT, R36, UR6, PT ;  /* 0x0000000624007c0c */ /* 0x001fc8000bf06270 */
[----:B------:R-:W-:-:S13]  /*24a0*/  ISETP.LT.OR P0, PT, R36, RZ, P0 ;  /* 0x000000ff2400720c */ /* 0x000fda0000701670 */
[----:B------:R-:W-:Y:S05]  /*24b0*/  @P0 BRA `(.L_x_109) ;  /* 0x0000001000040947 */ /* 0x000fea0003800000 */
[----:B------:R-:W0:Y:S02]  /*24c0*/  LDCU.64 UR6, c[0x0][0x3a8] ;  /* 0x00007500ff0677ac */ /* 0x000e240008000a00 */
[C---:B0-----:R-:W-:Y:S01]  /*24d0*/  LEA R8, P0, R36.reuse, UR6, 0x2 ;  /* 0x0000000624087c11 */ /* 0x041fe2000f8010ff */
[----:B------:R-:W0:Y:S03]  /*24e0*/  LDCU UR6, c[0x0][0x388] ;  /* 0x00007100ff0677ac */ /* 0x000e260008000800 */
[----:B------:R-:W-:-:S05]  /*24f0*/  LEA.HI.X R9, R36, UR7, RZ, 0x2, P0 ;  /* 0x0000000724097c11 */ /* 0x000fca00080f14ff */
[----:B------:R-:W0:Y:S02]  /*2500*/  LDG.E R35, desc[UR4][R8.64] ;  /* 0x0000000408237981 */ /* 0x000e24000c1e1900 */
[----:B0-----:R-:W-:-:S13]  /*2510*/  ISETP.GE.AND P0, PT, R35, UR6, PT ;  /* 0x0000000623007c0c */ /* 0x001fda000bf06270 */
[----:B------:R-:W-:Y:S05]  /*2520*/  @P0 BRA `(.L_x_109) ;  /* 0x0000000c00e80947 */ /* 0x000fea0003800000 */
[----:B------:R-:W-:Y:S01]  /*2530*/  ISETP.GE.AND P0, PT, R20, 0x1, PT ;  /* 0x000000011400780c */ /* 0x000fe20003f06270 */
[----:B------:R-:W-:Y:S01]  /*2540*/  BSSY.RECONVERGENT B2, `(.L_x_110) ;  /* 0x00000ec000027945 */ /* 0x000fe20003800200 */
[----:B------:R-:W-:-:S11]  /*2550*/  IMAD.MOV.U32 R13, RZ, RZ, RZ ;  /* 0x000000ffff0d7224 */ /* 0x000fd600078e00ff */
[----:B------:R-:W-:Y:S05]  /*2560*/  @!P0 BRA `(.L_x_111) ;  /* 0x0000000c00a48947 */ /* 0x000fea0003800000 */
[----:B------:R-:W-:Y:S01]  /*2570*/  ISETP.GE.U32.AND P0, PT, R20, 0x10, PT ;  /* 0x000000101400780c */ /* 0x000fe20003f06070 */
[----:B------:R-:W-:Y:S01]  /*2580*/  IMAD.MOV.U32 R39, RZ, RZ, 0x1 ;  /* 0x00000001ff277424 */ /* 0x000fe200078e00ff */
[----:B------:R-:W-:Y:S01]  /*2590*/  BSSY.RECONVERGENT B3, `(.L_x_112) ;  /* 0x0000073000037945 */ /* 0x000fe20003800200 */
[----:B------:R-:W-:Y:S02]  /*25a0*/  IMAD.MOV.U32 R43, RZ, RZ, RZ ;  /* 0x000000ffff2b7224 */ /* 0x000fe400078e00ff */
[----:B------:R-:W-:Y:S01]  /*25b0*/  IMAD.MOV.U32 R13, RZ, RZ, RZ ;  /* 0x000000ffff0d7224 */ /* 0x000fe200078e00ff */
[CC--:B------:R-:W-:Y:S02]  /*25c0*/  SHF.L.U64.HI R37, R39.reuse, R36.reuse, RZ ;  /* 0x0000002427257219 */ /* 0x0c0fe400000102ff */
[----:B------:R-:W-:-:S05]  /*25d0*/  SHF.L.U32 R39, R39, R36, RZ ;  /* 0x0000002427277219 */ /* 0x000fca00000006ff */
[----:B------:R-:W-:Y:S05]  /*25e0*/  @!P0 BRA `(.L_x_113) ;  /* 0x0000000400b48947 */ /* 0x000fea0003800000 */
[----:B------:R-:W-:Y:S01]  /*25f0*/  BSSY.RECONVERGENT B4, `(.L_x_114) ;  /* 0x000006b000047945 */ /* 0x000fe20003800200 */
[----:B------:R-:W-:Y:S02]  /*2600*/  IMAD.MOV.U32 R13, RZ, RZ, RZ ;  /* 0x000000ffff0d7224 */ /* 0x000fe400078e00ff */
[----:B------:R-:W-:Y:S02]  /*2610*/  IMAD.MOV.U32 R8, RZ, RZ, R29 ;  /* 0x000000ffff087224 */ /* 0x000fe400078e001d */
[----:B------:R-:W-:Y:S02]  /*2620*/  IMAD.MOV.U32 R9, RZ, RZ, R30 ;  /* 0x000000ffff097224 */ /* 0x000fe400078e001e */
[----:B------:R-:W-:-:S07]  /*2630*/  IMAD.MOV.U32 R38, RZ, RZ, R34 ;  /* 0x000000ffff267224 */ /* 0x000fce00078e0022 */
.L_x_115:
[----:B------:R-:W2:Y:S04]  /*2640*/  LDG.E.64 R10, desc[UR4][R8.64+-0x40] ;  /* 0xffffc004080a7981 */ /* 0x000ea8000c1e1b00 */
[----:B------:R-:W4:Y:S04]  /*2650*/  LDG.E.64 R18, desc[UR4][R8.64+-0x38] ;  /* 0xffffc80408127981 */ /* 0x000f28000c1e1b00 */
[----:B------:R-:W5:Y:S04]  /*2660*/  LDG.E.64 R16, desc[UR4][R8.64+-0x30] ;  /* 0xffffd00408107981 */ /* 0x000f68000c1e1b00 */
[----:B------:R-:W3:Y:S01]  /*2670*/  LDG.E.64 R14, desc[UR4][R8.64+-0x28] ;  /* 0xffffd804080e7981 */ /* 0x000ee2000c1e1b00 */
[----:B--2---:R-:W-:-:S02]  /*2680*/  LOP3.LUT R41, R10, R39, RZ, 0xfc, !PT ;  /* 0x000000270a297212 */ /* 0x004fc400078efcff */
[----:B------:R-:W-:Y:S02]  /*2690*/  LOP3.LUT R42, R11, R37, RZ, 0xfc, !PT ;  /* 0x000000250b2a7212 */ /* 0x000fe400078efcff */
[----:B------:R-:W-:Y:S01]  /*26a0*/  POPC R40, R41 ;  /* 0x0000002900287309 */ /* 0x000fe20000000000 */
[----:B------:R-:W2:Y:S07]  /*26b0*/  LDG.E.64 R10, desc[UR4][R8.64+-0x20] ;  /* 0xffffe004080a7981 */ /* 0x000eae000c1e1b00 */
[----:B------:R-:W0:Y:S02]  /*26c0*/  POPC R12, R42 ;  /* 0x0000002a000c7309 */ /* 0x000e240000000000 */
[----:B0-----:R-:W-:-:S02]  /*26d0*/  IADD3 R40, PT, PT, R13, R40, R12 ;  /* 0x000000280d287210 */ /* 0x001fc40007ffe00c */
[----:B------:R-:W2:Y:S01]  /*26e0*/  LDG.E.64 R12, desc[UR4][R8.64+-0x18] ;  /* 0xffffe804080c7981 */ /* 0x000ea2000c1e1b00 */
[----:B----4-:R-:W-:Y:S02]  /*26f0*/  LOP3.LUT R43, R18, R39, RZ, 0xfc, !PT ;  /* 0x00000027122b7212 */ /* 0x010fe400078efcff */
[----:B------:R-:W-:Y:S02]  /*2700*/  LOP3.LUT R45, R19, R37, RZ, 0xfc, !PT ;  /* 0x00000025132d7212 */ /* 0x000fe400078efcff */
[----:B-----5:R-:W-:Y:S02]  /*2710*/  LOP3.LUT R44, R16, R39, RZ, 0xfc, !PT ;  /* 0x00000027102c7212 */ /* 0x020fe400078efcff */
[----:B------:R-:W-:Y:S01]  /*2720*/  POPC R43, R43 ;  /* 0x0000002b002b7309 */ /* 0x000fe20000000000 */
[----:B------:R-:W-:Y:S02]  /*2730*/  LOP3.LUT R16, R17, R37, RZ, 0xfc, !PT ;  /* 0x0000002511107212 */ /* 0x000fe400078efcff */
[----:B---3--:R-:W-:-:S05]  /*2740*/  LOP3.LUT R42, R14, R39, RZ, 0xfc, !PT ;  /* 0x000000270e2a7212 */ /* 0x008fca00078efcff */
[----:B------:R-:W0:Y:S08]  /*2750*/  POPC R18, R45 ;  /* 0x0000002d00127309 */ /* 0x000e300000000000 */
[----:B------:R-:W-:Y:S01]  /*2760*/  POPC R41, R44 ;  /* 0x0000002c00297309 */ /* 0x000fe20000000000 */
[----:B0-----:R-:W-:-:S07]  /*2770*/  IADD3 R18, PT, PT, R40, R43, R18 ;  /* 0x0000002b28127210 */ /* 0x001fce0007ffe012 */
[----:B------:R-:W0:Y:S01]  /*2780*/  POPC R16, R16 ;  /* 0x0000001000107309 */ /* 0x000e220000000000 */
[----:B------:R-:W-:-:S07]  /*2790*/  LOP3.LUT R40, R15, R37, RZ, 0xfc, !PT ;  /* 0x000000250f287212 */ /* 0x000fce00078efcff */
[----:B------:R-:W-:Y:S01]  /*27a0*/  POPC R14, R42 ;  /* 0x0000002a000e7309 */ /* 0x000fe20000000000 */
[----:B0-----:R-:W-:-:S07]  /*27b0*/  IADD3 R41, PT, PT, R18, R41, R16 ;  /* 0x0000002912297210 */ /* 0x001fce0007ffe010 */
[----:B------:R-:W0:Y:S01]  /*27c0*/  POPC R40, R40 ;  /* 0x0000002800287309 */ /* 0x000e220000000000 */
[----:B------:R-:W3:Y:S04]  /*27d0*/  LDG.E.64 R18, desc[UR4][R8.64+-0x10] ;  /* 0xfffff00408127981 */ /* 0x000ee8000c1e1b00 */
[----:B------:R-:W4:Y:S01]  /*27e0*/  LDG.E.64 R16, desc[UR4][R8.64+-0x8] ;  /* 0xfffff80408107981 */ /* 0x000f22000c1e1b00 */
[----:B0-----:R-:W-:Y:S02]  /*27f0*/  IADD3 R14, PT, PT, R41, R14, R40 ;  /* 0x0000000e290e7210 */ /* 0x001fe40007ffe028 */
[----:B--2---:R-:W-:Y:S02]  /*2800*/  LOP3.LUT R15, R10, R39, RZ, 0xfc, !PT ;  /* 0x000000270a0f7212 */ /* 0x004fe400078efcff */
[----:B------:R-:W-:-:S02]  /*2810*/  LOP3.LUT R45, R11, R37, RZ, 0xfc, !PT ;  /* 0x000000250b2d7212 */ /* 0x000fc400078efcff */
[----:B------:R-:W2:Y:S02]  /*2820*/  LDG.E.64 R10, desc[UR4][R8.64] ;  /* 0x00000004080a7981 */ /* 0x000ea4000c1e1b00 */
[----:B------:R-:W-:Y:S08]  /*2830*/  POPC R15, R15 ;  /* 0x0000000f000f7309 */ /* 0x000ff00000000000 */
[----:B------:R-:W0:Y:S01]  /*2840*/  POPC R40, R45 ;  /* 0x0000002d00287309 */ /* 0x000e220000000000 */
[----:B------:R-:W-:-:S02]  /*2850*/  LOP3.LUT R43, R12, R39, RZ, 0xfc, !PT ;  /* 0x000000270c2b7212 */ /* 0x000fc400078efcff */
[----:B------:R-:W-:-:S05]  /*2860*/  LOP3.LUT R44, R13, R37, RZ, 0xfc, !PT ;  /* 0x000000250d2c7212 */ /* 0x000fca00078efcff */
[----:B------:R-:W-:Y:S01]  /*2870*/  POPC R41, R43 ;  /* 0x0000002b00297309 */ /* 0x000fe20000000000 */
[----:B------:R-:W5:Y:S07]  /*2880*/  LDG.E.64 R12, desc[UR4][R8.64+0x8] ;  /* 0x00000804080c7981 */ /* 0x000f6e000c1e1b00 */
[----:B------:R-:W1:Y:S01]  /*2890*/  POPC R42, R44 ;  /* 0x0000002c002a7309 */ /* 0x000e620000000000 */
[----:B0-----:R-:W-:-:S04]  /*28a0*/  IADD3 R14, PT, PT, R14, R15, R40 ;  /* 0x0000000f0e0e7210 */ /* 0x001fc80007ffe028 */
[----:B-1----:R-:W-:Y:S02]  /*28b0*/  IADD3 R41, PT, PT, R14, R41, R42 ;  /* 0x000000290e297210 */ /* 0x002fe40007ffe02a */
[----:B------:R-:W5:Y:S01]  /*28c0*/  LDG.E.64 R14, desc[UR4][R8.64+0x10] ;  /* 0x00001004080e7981 */ /* 0x000f62000c1e1b00 */
[----:B---3--:R-:W-:Y:S02]  /*28d0*/  LOP3.LUT R18, R18, R39, RZ, 0xfc, !PT ;  /* 0x0000002712127212 */ /* 0x008fe400078efcff */
[----:B------:R-:W-:-:S04]  /*28e0*/  LOP3.LUT R42, R19, R37, RZ, 0xfc, !PT ;  /* 0x00000025132a7212 */ /* 0x000fc800078efcff */
[----:B------:R-:W-:Y:S01]  /*28f0*/  POPC R18, R18 ;  /* 0x0000001200127309 */ /* 0x000fe20000000000 */
[----:B----4-:R-:W-:-:S07]  /*2900*/  LOP3.LUT R40, R17, R37, RZ, 0xfc, !PT ;  /* 0x0000002511287212 */ /* 0x010fce00078efcff */
[----:B------:R-:W0:Y:S01]  /*2910*/  POPC R42, R42 ;  /* 0x0000002a002a7309 */ /* 0x000e220000000000 */
[----:B------:R-:W-:-:S07]  /*2920*/  LOP3.LUT R43, R16, R39, RZ, 0xfc, !PT ;  /* 0x00000027102b7212 */ /* 0x000fce00078efcff */
[----:B------:R-:W-:Y:S08]  /*2930*/  POPC R19, R43 ;  /* 0x0000002b00137309 */ /* 0x000ff00000000000 */
[----:B------:R-:W1:Y:S01]  /*2940*/  POPC R40, R40 ;  /* 0x0000002800287309 */ /* 0x000e620000000000 */
[----:B0-----:R-:W-:-:S04]  /*2950*/  IADD3 R18, PT, PT, R41, R18, R42 ;  /* 0x0000001229127210 */ /* 0x001fc80007ffe02a */
[----:B-1----:R-:W-:Y:S02]  /*2960*/  IADD3 R19, PT, PT, R18, R19, R40 ;  /* 0x0000001312137210 */ /* 0x002fe40007ffe028 */
[----:B--2---:R-:W-:Y:S02]  /*2970*/  LOP3.LUT R44, R10, R39, RZ, 0xfc, !PT ;  /* 0x000000270a2c7212 */ /* 0x004fe400078efcff */
[----:B------:R-:W-:Y:S02]  /*2980*/  LOP3.LUT R45, R11, R37, RZ, 0xfc, !PT ;  /* 0x000000250b2d7212 */ /* 0x000fe400078efcff */
[----:B------:R-:W-:Y:S01]  /*2990*/  POPC R16, R44 ;  /* 0x0000002c00107309 */ /* 0x000fe20000000000 */
[----:B------:R-:W2:Y:S07]  /*29a0*/  LDG.E.64 R10, desc[UR4][R8.64+0x18] ;  /* 0x00001804080a7981 */ /* 0x000eae000c1e1b00 */
[----:B------:R-:W0:Y:S01]  /*29b0*/  POPC R41, R45 ;  /* 0x0000002d00297309 */ /* 0x000e220000000000 */
[----:B-----5:R-:W-:-:S02]  /*29c0*/  LOP3.LUT R17, R12, R39, RZ, 0xfc, !PT ;  /* 0x000000270c117212 */ /* 0x020fc400078efcff */
[----:B------:R-:W-:Y:S02]  /*29d0*/  LOP3.LUT R43, R13, R37, RZ, 0xfc, !PT ;  /* 0x000000250d2b7212 */ /* 0x000fe400078efcff */
[----:B0-----:R-:W-:Y:S01]  /*29e0*/  IADD3 R16, PT, PT, R19, R16, R41 ;  /* 0x0000001013107210 */ /* 0x001fe20007ffe029 */
[----:B------:R-:W3:Y:S02]  /*29f0*/  LDG.E.64 R12, desc[UR4][R8.64+0x20] ;  /* 0x00002004080c7981 */ /* 0x000ee4000c1e1b00 */
[----:B------:R-:W-:Y:S08]  /*2a00*/  POPC R17, R17 ;  /* 0x0000001100117309 */ /* 0x000ff00000000000 */
[----:B------:R-:W0:Y:S01]  /*2a10*/  POPC R18, R43 ;  /* 0x0000002b00127309 */ /* 0x000e220000000000 */
[----:B------:R-:W-:-:S02]  /*2a20*/  LOP3.LUT R40, R14, R39, RZ, 0xfc, !PT ;  /* 0x000000270e287212 */ /* 0x000fc400078efcff */
[----:B------:R-:W-:-:S05]  /*2a30*/  LOP3.LUT R42, R15, R37, RZ, 0xfc, !PT ;  /* 0x000000250f2a7212 */ /* 0x000fca00078efcff */
[----:B------:R-:W-:Y:S01]  /*2a40*/  POPC R41, R40 ;  /* 0x0000002800297309 */ /* 0x000fe20000000000 */
[----:B------:R-:W4:Y:S07]  /*2a50*/  LDG.E.64 R14, desc[UR4][R8.64+0x28] ;  /* 0x00002804080e7981 */ /* 0x000f2e000c1e1b00 */
[----:B------:R-:W1:Y:S01]  /*2a60*/  POPC R19, R42 ;  /* 0x0000002a00137309 */ /* 0x000e620000000000 */
[----:B0-----:R-:W-:Y:S02]  /*2a70*/  IADD3 R18, PT, PT, R16, R17, R18 ;  /* 0x0000001110127210 */ /* 0x001fe40007ffe012 */
[----:B------:R-:W5:Y:S02]  /*2a80*/  LDG.E.64 R16, desc[UR4][R8.64+0x30] ;  /* 0x0000300408107981 */ /* 0x000f64000c1e1b00 */
[----:B-1----:R-:W-:-:S02]  /*2a90*/  IADD3 R41, PT, PT, R18, R41, R19 ;  /* 0x0000002912297210 */ /* 0x002fc40007ffe013 */
[----:B------:R0:W5:Y:S01]  /*2aa0*/  LDG.E.64 R18, desc[UR4][R8.64+0x38] ;  /* 0x0000380408127981 */ /* 0x000162000c1e1b00 */
[----:B------:R-:W-:-:S05]  /*2ab0*/  VIADD R38, R38, 0x10 ;  /* 0x0000001026267836 */ /* 0x000fca0000000000 */
[----:B------:R-:W-:Y:S02]  /*2ac0*/  ISETP.NE.AND P0, PT, R38, RZ, PT ;  /* 0x000000ff2600720c */ /* 0x000fe40003f05270 */
[----:B0-----:R-:W-:-:S05]  /*2ad0*/  IADD3 R8, P4, PT, R8, 0x80, RZ ;  /* 0x0000008008087810 */ /* 0x001fca0007f9e0ff */
[----:B------:R-:W-:Y:S01]  /*2ae0*/  IMAD.X R9, RZ, RZ, R9, P4 ;  /* 0x000000ffff097224 */ /* 0x000fe200020e0609 */
[----:B--2---:R-:W-:Y:S02]  /*2af0*/  LOP3.LUT R10, R10, R39, RZ, 0xfc, !PT ;  /* 0x000000270a0a7212 */ /* 0x004fe400078efcff */
[----:B------:R-:W-:-:S04]  /*2b00*/  LOP3.LUT R11, R11, R37, RZ, 0xfc, !PT ;  /* 0x000000250b0b7212 */ /* 0x000fc800078efcff */
[----:B------:R-:W-:Y:S08]  /*2b10*/  POPC R10, R10 ;  /* 0x0000000a000a7309 */ /* 0x000ff00000000000 */
[----:B------:R-:W0:Y:S01]  /*2b20*/  POPC R11, R11 ;  /* 0x0000000b000b7309 */ /* 0x000e220000000000 */
[----:B---3--:R-:W-:Y:S02]  /*2b30*/  LOP3.LUT R12, R12, R39, RZ, 0xfc, !PT ;  /* 0x000000270c0c7212 */ /* 0x008fe400078efcff */
[----:B------:R-:W-:-:S05]  /*2b40*/  LOP3.LUT R13, R13, R37, RZ, 0xfc, !PT ;  /* 0x000000250d0d7212 */ /* 0x000fca00078efcff */
[----:B------:R-:W-:Y:S08]  /*2b50*/  POPC R12, R12 ;  /* 0x0000000c000c7309 */ /* 0x000ff00000000000 */
[----:B------:R-:W1:Y:S01]  /*2b60*/  POPC R13, R13 ;  /* 0x0000000d000d7309 */ /* 0x000e620000000000 */
[----:B----4-:R-:W-:Y:S02]  /*2b70*/  LOP3.LUT R14, R14, R39, RZ, 0xfc, !PT ;  /* 0x000000270e0e7212 */ /* 0x010fe400078efcff */
[----:B------:R-:W-:-:S05]  /*2b80*/  LOP3.LUT R43, R15, R37, RZ, 0xfc, !PT ;  /* 0x000000250f2b7212 */ /* 0x000fca00078efcff */
[----:B------:R-:W-:Y:S01]  /*2b90*/  POPC R14, R14 ;  /* 0x0000000e000e7309 */ /* 0x000fe20000000000 */
[----:B-----5:R-:W-:Y:S02]  /*2ba0*/  LOP3.LUT R15, R16, R39, RZ, 0xfc, !PT ;  /* 0x00000027100f7212 */ /* 0x020fe400078efcff */
[----:B------:R-:W-:-:S05]  /*2bb0*/  LOP3.LUT R17, R17, R37, RZ, 0xfc, !PT ;  /* 0x0000002511117212 */ /* 0x000fca00078efcff */
[----:B------:R-:W2:Y:S01]  /*2bc0*/  POPC R43, R43 ;  /* 0x0000002b002b7309 */ /* 0x000ea20000000000 */
[----:B0-----:R-:W-:-:S07]  /*2bd0*/  IADD3 R10, PT, PT, R41, R10, R11 ;  /* 0x0000000a290a7210 */ /* 0x001fce0007ffe00b */
[----:B------:R-:W-:Y:S01]  /*2be0*/  POPC R15, R15 ;  /* 0x0000000f000f7309 */ /* 0x000fe20000000000 */
[----:B------:R-:W-:Y:S02]  /*2bf0*/  LOP3.LUT R16, R18, R39, RZ, 0xfc, !PT ;  /* 0x0000002712107212 */ /* 0x000fe400078efcff */
[----:B------:R-:W-:-:S05]  /*2c00*/  LOP3.LUT R18, R19, R37, RZ, 0xfc, !PT ;  /* 0x0000002513127212 */ /* 0x000fca00078efcff */
[----:B------:R-:W0:Y:S01]  /*2c10*/  POPC R40, R17 ;  /* 0x0000001100287309 */ /* 0x000e220000000000 */
[----:B-1----:R-:W-:-:S07]  /*2c20*/  IADD3 R10, PT, PT, R10, R12, R13 ;  /* 0x0000000c0a0a7210 */ /* 0x002fce0007ffe00d */
[----:B------:R-:W-:Y:S01]  /*2c30*/  POPC R16, R16 ;  /* 0x0000001000107309 */ /* 0x000fe20000000000 */
[----:B--2---:R-:W-:-:S07]  /*2c40*/  IADD3 R10, PT, PT, R10, R14, R43 ;  /* 0x0000000e0a0a7210 */ /* 0x004fce0007ffe02b */
[----:B------:R-:W1:Y:S01]  /*2c50*/  POPC R11, R18 ;  /* 0x00000012000b7309 */ /* 0x000e620000000000 */
[----:B0-----:R-:W-:-:S04]  /*2c60*/  IADD3 R15, PT, PT, R10, R15, R40 ;  /* 0x0000000f0a0f7210 */ /* 0x001fc80007ffe028 */
[----:B-1----:R-:W-:-:S05]  /*2c70*/  IADD3 R11, PT, PT, R15, R16, R11 ;  /* 0x000000100f0b7210 */ /* 0x002fca0007ffe00b */
[----:B------:R-:W-:Y:S01]  /*2c80*/  VIADD R13, R11, 0xfffffff0 ;  /* 0xfffffff00b0d7836 */ /* 0x000fe20000000000 */
[----:B------:R-:W-:Y:S06]  /*2c90*/  @P0 BRA `(.L_x_115) ;  /* 0xfffffff800680947 */ /* 0x000fec000383ffff */
[----:B------:R-:W-:Y:S05]  /*2ca0*/  BSYNC.RECONVERGENT B4 ;  /* 0x0000000000047941 */ /* 0x000fea0003800200 */
.L_x_114:
[----:B------:R-:W-:-:S07]  /*2cb0*/  IMAD.MOV.U32 R43, RZ, RZ, R31 ;  /* 0x000000ffff2b7224 */ /* 0x000fce00078e001f */
.L_x_113:
[----:B------:R-:W-:Y:S05]  /*2cc0*/  BSYNC.RECONVERGENT B3 ;  /* 0x0000000000037941 */ /* 0x000fea0003800200 */
.L_x_112:
[----:B------:R-:W-:-:S13]  /*2cd0*/  ISETP.NE.AND P0, PT, R26, RZ, PT ;  /* 0x000000ff1a00720c */ /* 0x000fda0003f05270 */
[----:B------:R-:W-:Y:S05]  /*2ce0*/  @!P0 BRA `(.L_x_111) ;  /* 0x0000000400c48947 */ /* 0x000fea0003800000 */
[----:B------:R-:W-:Y:S01]  /*2cf0*/  BSSY.RECONVERGENT B3, `(.L_x_116) ;  /* 0x0000036000037945 */ /* 0x000fe20003800200 */
[----:B------:R-:W-:-:S03]  /*2d00*/  ISETP.NE.AND P0, PT, R28, RZ, PT ;  /* 0x000000ff1c00720c */ /* 0x000fc60003f05270 */
[----:B------:R-:W-:Y:S10]  /*2d10*/  @!P1 BRA `(.L_x_117) ;  /* 0x0000000000cc9947 */ /* 0x000ff40003800000 */
[----:B------:R-:W-:-:S05]  /*2d20*/  IMAD.WIDE.U32 R16, R43, 0x8, R2 ;  /* 0x000000082b107825 */ /* 0x000fca00078e0002 */
[----:B------:R-:W2:Y:S04]  /*2d30*/  LDG.E.64 R10, desc[UR4][R16.64] ;  /* 0x00000004100a7981 */ /* 0x000ea8000c1e1b00 */
[----:B------:R-:W4:Y:S04]  /*2d40*/  LDG.E.64 R8, desc[UR4][R16.64+0x8] ;  /* 0x0000080410087981 */ /* 0x000f28000c1e1b00 */
[----:B------:R-:W5:Y:S01]  /*2d50*/  LDG.E.64 R14, desc[UR4][R16.64+0x10] ;  /* 0x00001004100e7981 */ /* 0x000f62000c1e1b00 */
[----:B--2---:R-:W-:Y:S02]  /*2d60*/  LOP3.LUT R12, R10, R39, RZ, 0xfc, !PT ;  /* 0x000000270a0c7212 */ /* 0x004fe400078efcff */
[----:B------:R-:W-:-:S02]  /*2d70*/  LOP3.LUT R45, R11, R37, RZ, 0xfc, !PT ;  /* 0x000000250b2d7212 */ /* 0x000fc400078efcff */
[----:B----4-:R-:W-:Y:S01]  /*2d80*/  LOP3.LUT R42, R8, R39, RZ, 0xfc, !PT ;  /* 0x00000027082a7212 */ /* 0x010fe200078efcff */
[----:B------:R-:W2:Y:S01]  /*2d90*/  LDG.E.64 R10, desc[UR4][R16.64+0x18] ;  /* 0x00001804100a7981 */ /* 0x000ea2000c1e1b00 */
[----:B------:R-:W-:Y:S01]  /*2da0*/  POPC R12, R12 ;  /* 0x0000000c000c7309 */ /* 0x000fe20000000000 */
[----:B------:R-:W-:Y:S02]  /*2db0*/  LOP3.LUT R44, R9, R37, RZ, 0xfc, !PT ;  /* 0x00000025092c7212 */ /* 0x000fe400078efcff */
[----:B------:R-:W4:Y:S05]  /*2dc0*/  LDG.E.64 R8, desc[UR4][R16.64+0x20] ;  /* 0x0000200410087981 */ /* 0x000f2a000c1e1b00 */
[----:B------:R-:W0:Y:S08]  /*2dd0*/  POPC R18, R45 ;  /* 0x0000002d00127309 */ /* 0x000e300000000000 */
[----:B------:R-:W-:Y:S08]  /*2de0*/  POPC R38, R42 ;  /* 0x0000002a00267309 */ /* 0x000ff00000000000 */
[----:B------:R-:W1:Y:S01]  /*2df0*/  POPC R40, R44 ;  /* 0x0000002c00287309 */ /* 0x000e620000000000 */
[----:B0-----:R-:W-:-:S02]  /*2e00*/  IADD3 R13, PT, PT, R13, R12, R18 ;  /* 0x0000000c0d0d7210 */ /* 0x001fc40007ffe012 */
[----:B------:R-:W3:Y:S02]  /*2e10*/  LDG.E.64 R18, desc[UR4][R16.64+0x28] ;  /* 0x0000280410127981 */ /* 0x000ee4000c1e1b00 */
[----:B-1----:R-:W-:Y:S02]  /*2e20*/  IADD3 R38, PT, PT, R13, R38, R40 ;  /* 0x000000260d267210 */ /* 0x002fe40007ffe028 */
[----:B------:R-:W3:Y:S04]  /*2e30*/  LDG.E.64 R12, desc[UR4][R16.64+0x30] ;  /* 0x00003004100c7981 */ /* 0x000ee8000c1e1b00 */
[----:B------:R0:W3:Y:S01]  /*2e40*/  LDG.E.64 R40, desc[UR4][R16.64+0x38] ;  /* 0x0000380410287981 */ /* 0x0000e2000c1e1b00 */
[----:B-----5:R-:W-:Y:S02]  /*2e50*/  LOP3.LUT R45, R14, R39, RZ, 0xfc, !PT ;  /* 0x000000270e2d7212 */ /* 0x020fe400078efcff */
[----:B------:R-:W-:-:S04]  /*2e60*/  LOP3.LUT R14, R15, R37, RZ, 0xfc, !PT ;  /* 0x000000250f0e7212 */ /* 0x000fc800078efcff */
[----:B------:R-:W-:Y:S08]  /*2e70*/  POPC R45, R45 ;  /* 0x0000002d002d7309 */ /* 0x000ff00000000000 */
[----:B------:R-:W1:Y:S02]  /*2e80*/  POPC R14, R14 ;  /* 0x0000000e000e7309 */ /* 0x000e640000000000 */
[----:B-1----:R-:W-:Y:S01]  /*2e90*/  IADD3 R14, PT, PT, R38, R45, R14 ;  /* 0x0000002d260e7210 */ /* 0x002fe20007ffe00e */
[----:B------:R-:W-:Y:S01]  /*2ea0*/  VIADD R43, R43, 0x8 ;  /* 0x000000082b2b7836 */ /* 0x000fe20000000000 */
[----:B--2---:R-:W-:-:S02]  /*2eb0*/  LOP3.LUT R10, R10, R39, RZ, 0xfc, !PT ;  /* 0x000000270a0a7212 */ /* 0x004fc400078efcff */
[----:B------:R-:W-:Y:S02]  /*2ec0*/  LOP3.LUT R11, R11, R37, RZ, 0xfc, !PT ;  /* 0x000000250b0b7212 */ /* 0x000fe400078efcff */
[----:B----4-:R-:W-:Y:S02]  /*2ed0*/  LOP3.LUT R8, R8, R39, RZ, 0xfc, !PT ;  /* 0x0000002708087212 */ /* 0x010fe400078efcff */
[----:B------:R-:W-:Y:S01]  /*2ee0*/  LOP3.LUT R9, R9, R37, RZ, 0xfc, !PT ;  /* 0x0000002509097212 */ /* 0x000fe200078efcff */
[----:B------:R-:W-:Y:S08]  /*2ef0*/  POPC R10, R10 ;  /* 0x0000000a000a7309 */ /* 0x000ff00000000000 */
[----:B------:R-:W1:Y:S08]  /*2f00*/  POPC R11, R11 ;  /* 0x0000000b000b7309 */ /* 0x000e700000000000 */
[----:B------:R-:W-:Y:S01]  /*2f10*/  POPC R8, R8 ;  /* 0x0000000800087309 */ /* 0x000fe20000000000 */
[----:B---3--:R-:W-:-:S02]  /*2f20*/  LOP3.LUT R15, R18, R39, RZ, 0xfc, !PT ;  /* 0x00000027120f7212 */ /* 0x008fc400078efcff */
[----:B0-----:R-:W-:-:S05]  /*2f30*/  LOP3.LUT R16, R19, R37, RZ, 0xfc, !PT ;  /* 0x0000002513107212 */ /* 0x001fca00078efcff */
[----:B------:R-:W0:Y:S01]  /*2f40*/  POPC R9, R9 ;  /* 0x0000000900097309 */ /* 0x000e220000000000 */
[----:B-1----:R-:W-:-:S07]  /*2f50*/  IADD3 R10, PT, PT, R14, R10, R11 ;  /* 0x0000000a0e0a7210 */ /* 0x002fce0007ffe00b */
[----:B------:R-:W-:Y:S01]  /*2f60*/  POPC R15, R15 ;  /* 0x0000000f000f7309 */ /* 0x000fe20000000000 */
[----:B------:R-:W-:Y:S02]  /*2f70*/  LOP3.LUT R12, R12, R39, RZ, 0xfc, !PT ;  /* 0x000000270c0c7212 */ /* 0x000fe400078efcff */
[----:B------:R-:W-:-:S05]  /*2f80*/  LOP3.LUT R17, R13, R37, RZ, 0xfc, !PT ;  /* 0x000000250d117212 */ /* 0x000fca00078efcff */
[----:B------:R-:W1:Y:S01]  /*2f90*/  POPC R16, R16 ;  /* 0x0000001000107309 */ /* 0x000e620000000000 */
[----:B------:R-:W-:Y:S02]  /*2fa0*/  LOP3.LUT R18, R40, R39, RZ, 0xfc, !PT ;  /* 0x0000002728127212 */ /* 0x000fe400078efcff */
[----:B------:R-:W-:-:S05]  /*2fb0*/  LOP3.LUT R40, R41, R37, RZ, 0xfc, !PT ;  /* 0x0000002529287212 */ /* 0x000fca00078efcff */
[----:B------:R-:W-:Y:S01]  /*2fc0*/  POPC R12, R12 ;  /* 0x0000000c000c7309 */ /* 0x000fe20000000000 */
[----:B0-----:R-:W-:-:S07]  /*2fd0*/  IADD3 R8, PT, PT, R10, R8, R9 ;  /* 0x000000080a087210 */ /* 0x001fce0007ffe009 */
[----:B------:R-:W0:Y:S01]  /*2fe0*/  POPC R17, R17 ;  /* 0x0000001100117309 */ /* 0x000e220000000000 */
[----:B-1----:R-:W-:-:S07]  /*2ff0*/  IADD3 R8, PT, PT, R8, R15, R16 ;  /* 0x0000000f08087210 */ /* 0x002fce0007ffe010 */
[----:B------:R-:W-:Y:S08]  /*3000*/  POPC R13, R18 ;  /* 0x00000012000d7309 */ /* 0x000ff00000000000 */
[----:B------:R-:W1:Y:S01]  /*3010*/  POPC R11, R40 ;  /* 0x00000028000b7309 */ /* 0x000e620000000000 */
[----:B0-----:R-:W-:-:S04]  /*3020*/  IADD3 R8, PT, PT, R8, R12, R17 ;  /* 0x0000000c08087210 */ /* 0x001fc80007ffe011 */
[----:B-1----:R-:W-:-:S05]  /*3030*/  IADD3 R13, PT, PT, R8, R13, R11 ;  /* 0x0000000d080d7210 */ /* 0x002fca0007ffe00b */
[----:B------:R-:W-:-:S07]  /*3040*/  VIADD R13, R13, 0xfffffff8 ;  /* 0xfffffff80d0d7836 */ /* 0x000fce0000000000 */
.L_x_117:
[----:B------:R-:W-:Y:S05]  /*3050*/  BSYNC.RECONVERGENT B3 ;  /* 0x0000000000037941 */ /* 0x000fea0003800200 */
.L_x_116:
[----:B------:R-:W-:Y:S05]  /*3060*/  @!P0 BRA `(.L_x_111) ;  /* 0x0000000000e48947 */ /* 0x000fea0003800000 */
[----:B------:R-:W-:Y:S01]  /*3070*/  BSSY.RECONVERGENT B3, `(.L_x_118) ;  /* 0x000001e000037945 */ /* 0x000fe20003800200 */
[----:B------:R-:W-:-:S03]  /*3080*/  ISETP.NE.AND P0, PT, R32, RZ, PT ;  /* 0x000000ff2000720c */ /* 0x000fc60003f05270 */
[----:B------:R-:W-:Y:S10]  /*3090*/  @!P2 BRA `(.L_x_119) ;  /* 0x00000000006ca947 */ /* 0x000ff40003800000 */
[----:B------:R-:W-:-:S05]  /*30a0*/  IMAD.WIDE.U32 R18, R43, 0x8, R2 ;  /* 0x000000082b127825 */ /* 0x000fca00078e0002 */
[----:B------:R-:W2:Y:S04]  /*30b0*/  LDG.E.64 R16, desc[UR4][R18.64] ;  /* 0x0000000412107981 */ /* 0x000ea8000c1e1b00 */
[----:B------:R-:W4:Y:S04]  /*30c0*/  LDG.E.64 R14, desc[UR4][R18.64+0x8] ;  /* 0x00000804120e7981 */ /* 0x000f28000c1e1b00 */
[----:B------:R-:W5:Y:S04]  /*30d0*/  LDG.E.64 R10, desc[UR4][R18.64+0x10] ;  /* 0x00001004120a7981 */ /* 0x000f68000c1e1b00 */
[----:B------:R-:W3:Y:S01]  /*30e0*/  LDG.E.64 R8, desc[UR4][R18.64+0x18] ;  /* 0x0000180412087981 */ /* 0x000ee2000c1e1b00 */
[----:B------:R-:W-:Y:S01]  /*30f0*/  VIADD R43, R43, 0x4 ;  /* 0x000000042b2b7836 */ /* 0x000fe20000000000 */
[----:B--2---:R-:W-:-:S02]  /*3100*/  LOP3.LUT R12, R16, R39, RZ, 0xfc, !PT ;  /* 0x00000027100c7212 */ /* 0x004fc400078efcff */
[----:B------:R-:W-:Y:S02]  /*3110*/  LOP3.LUT R16, R17, R37, RZ, 0xfc, !PT ;  /* 0x0000002511107212 */ /* 0x000fe400078efcff */
[----:B----4-:R-:W-:Y:S02]  /*3120*/  LOP3.LUT R14, R14, R39, RZ, 0xfc, !PT ;  /* 0x000000270e0e7212 */ /* 0x010fe400078efcff */
[----:B------:R-:W-:Y:S01]  /*3130*/  LOP3.LUT R15, R15, R37, RZ, 0xfc, !PT ;  /* 0x000000250f0f7212 */ /* 0x000fe200078efcff */
[----:B------:R-:W-:Y:S01]  /*3140*/  POPC R12, R12 ;  /* 0x0000000c000c7309 */ /* 0x000fe20000000000 */
[----:B-----5:R-:W-:Y:S02]  /*3150*/  LOP3.LUT R10, R10, R39, RZ, 0xfc, !PT ;  /* 0x000000270a0a7212 */ /* 0x020fe400078efcff */
[----:B------:R-:W-:Y:S02]  /*3160*/  LOP3.LUT R11, R11, R37, RZ, 0xfc, !PT ;  /* 0x000000250b0b7212 */ /* 0x000fe400078efcff */
[----:B---3--:R-:W-:-:S02]  /*3170*/  LOP3.LUT R8, R8, R39, RZ, 0xfc, !PT ;  /* 0x0000002708087212 */ /* 0x008fc400078efcff */
        /* <DEDUP_REMOVED lines=13> */
.L_x_119:
[----:B------:R-:W-:Y:S05]  /*3250*/  BSYNC.RECONVERGENT B3 ;  /* 0x0000000000037941 */ /* 0x000fea0003800200 */
.L_x_118:
[----:B------:R-:W-:Y:S05]  /*3260*/  @!P0 BRA `(.L_x_111) ;  /* 0x0000000000648947 */ /* 0x000fea0003800000 */
[----:B------:R-:W-:-:S05]  /*3270*/  IMAD.WIDE.U32 R8, R43, 0x8, R2 ;  /* 0x000000082b087825 */ /* 0x000fca00078e0002 */
[----:B------:R-:W2:Y:S01]  /*3280*/  LDG.E.64 R10, desc[UR4][R8.64] ;  /* 0x00000004080a7981 */ /* 0x000ea2000c1e1b00 */
[----:B------:R-:W-:Y:S02]  /*3290*/  ISETP.NE.AND P0, PT, R32, 0x1, PT ;  /* 0x000000012000780c */ /* 0x000fe40003f05270 */
[----:B--2---:R-:W-:Y:S02]  /*32a0*/  LOP3.LUT R11, R11, R37, RZ, 0xfc, !PT ;  /* 0x000000250b0b7212 */ /* 0x004fe400078efcff */
[----:B------:R-:W-:-:S04]  /*32b0*/  LOP3.LUT R12, R10, R39, RZ, 0xfc, !PT ;  /* 0x000000270a0c7212 */ /* 0x000fc800078efcff */
[----:B------:R-:W-:Y:S08]  /*32c0*/  POPC R10, R12 ;  /* 0x0000000c000a7309 */ /* 0x000ff00000000000 */
[----:B------:R-:W0:Y:S02]  /*32d0*/  POPC R11, R11 ;  /* 0x0000000b000b7309 */ /* 0x000e240000000000 */
[----:B0-----:R-:W-:-:S05]  /*32e0*/  IADD3 R10, PT, PT, R13, R10, R11 ;  /* 0x0000000a0d0a7210 */ /* 0x001fca0007ffe00b */
[----:B------:R-:W-:Y:S01]  /*32f0*/  VIADD R13, R10, 0xffffffff ;  /* 0xffffffff0a0d7836 */ /* 0x000fe20000000000 */
[----:B------:R-:W-:Y:S06]  /*3300*/  @!P0 BRA `(.L_x_111) ;  /* 0x00000000003c8947 */ /* 0x000fec0003800000 */
[----:B------:R-:W-:Y:S01]  /*3310*/  ISETP.NE.AND P0, PT, R32, 0x2, PT ;  /* 0x000000022000780c */ /* 0x000fe20003f05270 */
[----:B------:R-:W2:-:S12]  /*3320*/  LDG.E.64 R10, desc[UR4][R8.64+0x8] ;  /* 0x00000804080a7981 */ /* 0x000e98000c1e1b00 */
[----:B------:R-:W4:Y:S01]  /*3330*/  @P0 LDG.E.64 R14, desc[UR4][R8.64+0x10] ;  /* 0x00001004080e0981 */ /* 0x000f22000c1e1b00 */
[----:B--2---:R-:W-:Y:S02]  /*3340*/  LOP3.LUT R11, R11, R37, RZ, 0xfc, !PT ;  /* 0x000000250b0b7212 */ /* 0x004fe400078efcff */
[----:B------:R-:W-:-:S04]  /*3350*/  LOP3.LUT R16, R10, R39, RZ, 0xfc, !PT ;  /* 0x000000270a107212 */ /* 0x000fc800078efcff */
[----:B------:R-:W-:Y:S01]  /*3360*/  POPC R10, R16 ;  /* 0x00000010000a7309 */ /* 0x000fe20000000000 */
[----:B----4-:R-:W-:-:S07]  /*3370*/  @P0 LOP3.LUT R39, R14, R39, RZ, 0xfc, !PT ;  /* 0x000000270e270212 */ /* 0x010fce00078efcff */
[----:B------:R-:W0:Y:S01]  /*3380*/  POPC R11, R11 ;  /* 0x0000000b000b7309 */ /* 0x000e220000000000 */
[----:B------:R-:W-:-:S07]  /*3390*/  @P0 LOP3.LUT R14, R15, R37, RZ, 0xfc, !PT ;  /* 0x000000250f0e0212 */ /* 0x000fce00078efcff */
[----:B------:R-:W-:Y:S01]  /*33a0*/  @P0 POPC R12, R39 ;  /* 0x00000027000c0309 */ /* 0x000fe20000000000 */
[----:B0-----:R-:W-:-:S07]  /*33b0*/  IADD3 R10, PT, PT, R13, R10, R11 ;  /* 0x0000000a0d0a7210 */ /* 0x001fce0007ffe00b */
[----:B------:R-:W0:Y:S01]  /*33c0*/  @P0 POPC R14, R14 ;  /* 0x0000000e000e0309 */ /* 0x000e220000000000 */
[----:B------:R-:W-:-:S05]  /*33d0*/  VIADD R13, R10, 0xffffffff ;  /* 0xffffffff0a0d7836 */ /* 0x000fca0000000000 */
[----:B0-----:R-:W-:-:S05]  /*33e0*/  @P0 IADD3 R12, PT, PT, R13, R12, R14 ;  /* 0x0000000c0d0c0210 */ /* 0x001fca0007ffe00e */
[----:B------:R-:W-:-:S07]  /*33f0*/  @P0 VIADD R13, R12, 0xffffffff ;  /* 0xffffffff0c0d0836 */ /* 0x000fce0000000000 */
.L_x_111:
[----:B------:R-:W-:Y:S05]  /*3400*/  BSYNC.RECONVERGENT B2 ;  /* 0x0000000000027941 */ /* 0x000fea0003800200 */
.L_x_110:
[----:B------:R-:W2:Y:S01]  /*3410*/  LDG.E R8, desc[UR4][R4.64] ;  /* 0x0000000404087981 */ /* 0x000ea2000c1e1900 */
[----:B------:R-:W-:Y:S02]  /*3420*/  VIADD R35, R35, 0x1 ;  /* 0x0000000123237836 */ /* 0x000fe40000000000 */
[----:B------:R-:W-:-:S03]  /*3430*/  IMAD.IADD R13, R24, 0x1, -R13 ;  /* 0x00000001180d7824 */ /* 0x000fc600078e0a0d */
[----:B--2---:R-:W-:Y:S01]  /*3440*/  ISETP.GT.AND P0, PT, R8, R35, PT ;  /* 0x000000230800720c */ /* 0x004fe20003f04270 */
[----:B------:R-:W-:-:S12]  /*3450*/  VIADD R8, R13, 0x4 ;  /* 0x000000040d087836 */ /* 0x000fd80000000000 */
[----:B------:R-:W-:Y:S01]  /*3460*/  @!P0 IMAD.MOV R8, RZ, RZ, R13 ;  /* 0x000000ffff088224 */ /* 0x000fe200078e020d */
[----:B------:R-:W-:-:S04]  /*3470*/  PLOP3.LUT P0, PT, PT, PT, PT, 0x80, 0x8 ;  /* 0x000000000008781c */ /* 0x000fc80003f0f070 */
[----:B------:R-:W-:-:S13]  /*3480*/  ISETP.GT.AND P4, PT, R8, R25, PT ;  /* 0x000000190800720c */ /* 0x000fda0003f84270 */
[----:B------:R-:W-:-:S04]  /*3490*/  @!P4 ISETP.GE.AND P5, PT, R36, R27, PT ;  /* 0x0000001b2400c20c */ /* 0x000fc80003fa6270 */
[----:B------:R-:W-:-:S04]  /*34a0*/  @!P4 ISETP.EQ.AND P0, PT, R8, R25, !P5 ;  /* 0x000000190800c20c */ /* 0x000fc80006f02270 */
[----:B------:R-:W-:Y:S02]  /*34b0*/  SEL R25, R8, R25, P0 ;  /* 0x0000001908197207 */ /* 0x000fe40000000000 */
[----:B------:R-:W-:-:S07]  /*34c0*/  SEL R27, R36, R27, P0 ;  /* 0x0000001b241b7207 */ /* 0x000fce0000000000 */
.L_x_109:
[----:B------:R-:W-:Y:S05]  /*34d0*/  BSYNC.RECONVERGENT B1 ;  /* 0x0000000000017941 */ /* 0x000fea0003800200 */
.L_x_108:
[----:B------:R-:W-:Y:S05]  /*34e0*/  @P3 BRA `(.L_x_120) ;  /* 0xffffffec00d03947 */ /* 0x000fea000383ffff */
.L_x_107:
[----:B------:R-:W-:Y:S05]  /*34f0*/  BSYNC.RECONVERGENT B0 ;  /* 0x0000000000007941 */ /* 0x000fea0003800200 */
.L_x_106:
[----:B------:R-:W-:-:S04]  /*3500*/  ISETP.NE.AND P0, PT, R27, R22, PT ;  /* 0x000000161b00720c */ /* 0x000fc80003f05270 */
[----:B------:R-:W-:-:S13]  /*3510*/  ISETP.LT.OR P0, PT, R25, 0x1, !P0 ;  /* 0x000000011900780c */ /* 0x000fda0004701670 */
[----:B------:R-:W-:Y:S05]  /*3520*/  @P0 EXIT ;  /* 0x000000000000094d */ /* 0x000fea0003800000 */
[----:B------:R-:W0:Y:S01]  /*3530*/  LDC R10, c[0x0][0x384] ;  /* 0x0000e100ff0a7b82 */ /* 0x000e220000000800 */
[----:B------:R-:W2:Y:S01]  /*3540*/  S2R R11, SR_LANEID ;  /* 0x00000000000b7919 */ /* 0x000ea20000000000 */
[----:B------:R-:W-:Y:S01]  /*3550*/  ISETP.GE.AND P2, PT, R23, RZ, PT ;  /* 0x000000ff1700720c */ /* 0x000fe20003f46270 */
[----:B------:R-:W-:Y:S01]  /*3560*/  VOTEU.ANY UR6, UPT, PT ;  /* 0x0000000000067886 */ /* 0x000fe200038e0100 */
[----:B------:R-:W-:Y:S01]  /*3570*/  VIMNMX R21, PT, PT, R21, 0xff, PT ;  /* 0x000000ff15157848 */ /* 0x000fe20003fe0100 */
[----:B------:R-:W-:Y:S01]  /*3580*/  UFLO.U32 UR7, UR6 ;  /* 0x00000006000772bd */ /* 0x000fe200080e0000 */
[----:B0-----:R-:W-:-:S03]  /*3590*/  IABS R9, R10 ;  /* 0x0000000a00097213 */ /* 0x001fc60000000000 */
[----:B------:R-:W-:Y:S01]  /*35a0*/  IMAD R8, R21, 0x100, R10 ;  /* 0x0000010015087824 */ /* 0x000fe200078e020a */
[----:B------:R-:W0:Y:S03]  /*35b0*/  I2F.RP R0, R9 ;  /* 0x0000000900007306 */ /* 0x000e260000209400 */
[----:B------:R-:W-:-:S05]  /*35c0*/  IMAD R25, R25, 0x10000, R8 ;  /* 0x0001000019197824 */ /* 0x000fca00078e0208 */
[----:B0-----:R-:W0:Y:S02]  /*35d0*/  MUFU.RCP R0, R0 ;  /* 0x0000000000007308 */ /* 0x001e240000001000 */
[----:B0-----:R-:W-:-:S06]  /*35e0*/  VIADD R2, R0, 0xffffffe ;  /* 0x0ffffffe00027836 */ /* 0x001fcc0000000000 */
[----:B------:R0:W4:Y:S02]  /*35f0*/  F2I.FTZ.U32.TRUNC.NTZ R3, R2 ;  /* 0x0000000200037305 */ /* 0x000124000021f000 */
[----:B0-----:R-:W-:Y:S02]  /*3600*/  IMAD.MOV.U32 R2, RZ, RZ, RZ ;  /* 0x000000ffff027224 */ /* 0x001fe400078e00ff */
[----:B----4-:R-:W-:-:S04]  /*3610*/  IMAD.MOV R4, RZ, RZ, -R3 ;  /* 0x000000ffff047224 */ /* 0x010fc800078e0a03 */
[----:B------:R-:W-:Y:S01]  /*3620*/  IMAD R5, R4, R9, RZ ;  /* 0x0000000904057224 */ /* 0x000fe200078e02ff */
[----:B------:R-:W-:-:S03]  /*3630*/  IABS R4, R23 ;  /* 0x0000001700047213 */ /* 0x000fc60000000000 */
[----:B------:R-:W-:-:S06]  /*3640*/  IMAD.HI.U32 R3, R3, R5, R2 ;  /* 0x0000000503037227 */ /* 0x000fcc00078e0002 */
[----:B------:R-:W-:-:S04]  /*3650*/  IMAD.HI.U32 R3, R3, R4, RZ ;  /* 0x0000000403037227 */ /* 0x000fc800078e00ff */
[----:B------:R-:W-:-:S04]  /*3660*/  IMAD.MOV R3, RZ, RZ, -R3 ;  /* 0x000000ffff037224 */ /* 0x000fc800078e0a03 */
[C---:B------:R-:W-:Y:S02]  /*3670*/  IMAD R0, R9.reuse, R3, R4 ;  /* 0x0000000309007224 */ /* 0x040fe400078e0204 */
[----:B------:R-:W0:Y:S03]  /*3680*/  LDC.64 R4, c[0x0][0x3c0] ;  /* 0x0000f000ff047b82 */ /* 0x000e260000000a00 */
[----:B------:R-:W-:-:S05]  /*3690*/  ISETP.GT.U32.AND P0, PT, R9, R0, PT ;  /* 0x000000000900720c */ /* 0x000fca0003f04070 */
[----:B------:R-:W4:Y:S08]  /*36a0*/  LDC.64 R2, c[0x0][0x3d0] ;  /* 0x0000f400ff027b82 */ /* 0x000f300000000a00 */
[----:B------:R-:W-:Y:S01]  /*36b0*/  @!P0 IMAD.IADD R0, R0, 0x1, -R9 ;  /* 0x0000000100008824 */ /* 0x000fe200078e0a09 */
[----:B------:R-:W-:-:S04]  /*36c0*/  ISETP.NE.AND P0, PT, R10, RZ, PT ;  /* 0x000000ff0a00720c */ /* 0x000fc80003f05270 */
[----:B------:R-:W-:Y:S01]  /*36d0*/  ISETP.GT.U32.AND P1, PT, R9, R0, PT ;  /* 0x000000000900720c */ /* 0x000fe20003f24070 */
[----:B0-----:R-:W-:-:S05]  /*36e0*/  IMAD.WIDE R4, R23, 0x4, R4 ;  /* 0x0000000417047825 */ /* 0x001fca00078e0204 */
[----:B------:R-:W-:Y:S07]  /*36f0*/  STG.E desc[UR4][R4.64], R27 ;  /* 0x0000001b04007986 */ /* 0x000fee000c101904 */
[----:B------:R-:W-:Y:S01]  /*3700*/  @!P1 IMAD.IADD R0, R0, 0x1, -R9 ;  /* 0x0000000100009824 */ /* 0x000fe200078e0a09 */
[----:B--2---:R-:W-:Y:S01]  /*3710*/  ISETP.EQ.U32.AND P1, PT, R11, UR7, PT ;  /* 0x000000070b007c0c */ /* 0x004fe2000bf22070 */
[----:B------:R-:W4:Y:S02]  /*3720*/  POPC R9, UR6 ;  /* 0x0000000600097d09 */ /* 0x000f240008000000 */
[----:B------:R-:W-:Y:S01]  /*3730*/  @!P2 IMAD.MOV R0, RZ, RZ, -R0 ;  /* 0x000000ffff00a224 */ /* 0x000fe200078e0a00 */
[----:B------:R-:W-:-:S05]  /*3740*/  @!P0 LOP3.LUT R0, RZ, R10, RZ, 0x33, !PT ;  /* 0x0000000aff008212 */ /* 0x000fca00078e33ff */
[----:B------:R-:W-:-:S05]  /*3750*/  IMAD.IADD R25, R25, 0x1, -R0 ;  /* 0x0000000119197824 */ /* 0x000fca00078e0a00 */
[----:B------:R-:W-:Y:S04]  /*3760*/  STG.E desc[UR4][R6.64], R25 ;  /* 0x0000001906007986 */ /* 0x000fe8000c101904 */
[----:B----4-:R-:W-:Y:S01]  /*3770*/  @P1 REDG.E.ADD.STRONG.GPU desc[UR4][R2.64], R9 ;  /* 0x000000090200198e */ /* 0x010fe2000c12e104 */
[----:B------:R-:W-:Y:S05]  /*3780*/  EXIT ;  /* 0x000000000000794d */ /* 0x000fea0003800000 */
        .weak           $__internal_0_$__cuda_sm20_div_s64
        .type           $__internal_0_$__cuda_sm20_div_s64,@function
        .size           $__internal_0_$__cuda_sm20_div_s64,(.L_x_179 - $__internal_0_$__cuda_sm20_div_s64)
$__internal_0_$__cuda_sm20_div_s64:
[-C--:B------:R-:W-:Y:S02]  /*3790*/  IADD3 R25, P1, PT, RZ, -R20.reuse, RZ ;  /* 0x80000014ff197210 */ /* 0x080fe40007f3e0ff */
[----:B------:R-:W-:Y:S02]  /*37a0*/  ISETP.GE.AND P0, PT, R15, RZ, PT ;  /* 0x000000ff0f00720c */ /* 0x000fe40003f06270 */
[----:B------:R-:W-:Y:S01]  /*37b0*/  ISETP.GE.AND P3, PT, R12, RZ, PT ;  /* 0x000000ff0c00720c */ /* 0x000fe20003f66270 */
[----:B------:R-:W-:Y:S01]  /*37c0*/  IMAD.X R18, RZ, RZ, ~R15, P1 ;  /* 0x000000ffff127224 */ /* 0x000fe200008e0e0f */
[----:B------:R-:W-:-:S04]  /*37d0*/  SEL R24, R25, R20, !P0 ;  /* 0x0000001419187207 */ /* 0x000fc80004000000 */
[----:B------:R-:W-:-:S04]  /*37e0*/  SEL R25, R18, R15, !P0 ;  /* 0x0000000f12197207 */ /* 0x000fc80004000000 */
[----:B------:R-:W0:Y:S08]  /*37f0*/  I2F.U64.RP R29, R24 ;  /* 0x00000018001d7312 */ /* 0x000e300000309000 */
[----:B0-----:R-:W0:Y:S02]  /*3800*/  MUFU.RCP R29, R29 ;  /* 0x0000001d001d7308 */ /* 0x001e240000001000 */
[----:B0-----:R-:W-:-:S06]  /*3810*/  VIADD R18, R29, 0x1ffffffe ;  /* 0x1ffffffe1d127836 */ /* 0x001fcc0000000000 */
[----:B------:R-:W0:Y:S02]  /*3820*/  F2I.U64.TRUNC R18, R18 ;  /* 0x0000001200127311 */ /* 0x000e24000020d800 */
[----:B0-----:R-:W-:-:S04]  /*3830*/  IMAD.WIDE.U32 R26, R18, R24, RZ ;  /* 0x00000018121a7225 */ /* 0x001fc800078e00ff */
[----:B------:R-:W-:Y:S01]  /*3840*/  IMAD R27, R18, R25, R27 ;  /* 0x00000019121b7224 */ /* 0x000fe200078e021b */
[----:B------:R-:W-:-:S03]  /*3850*/  IADD3 R31, P0, PT, RZ, -R26, RZ ;  /* 0x8000001aff1f7210 */ /* 0x000fc60007f1e0ff */
[----:B------:R-:W-:Y:S02]  /*3860*/  IMAD R27, R19, R24, R27 ;  /* 0x00000018131b7224 */ /* 0x000fe400078e021b */
[----:B------:R-:W-:-:S04]  /*3870*/  IMAD.HI.U32 R26, R18, R31, RZ ;  /* 0x0000001f121a7227 */ /* 0x000fc800078e00ff */
[----:B------:R-:W-:Y:S02]  /*3880*/  IMAD.X R33, RZ, RZ, ~R27, P0 ;  /* 0x000000ffff217224 */ /* 0x000fe400000e0e1b */
[----:B------:R-:W-:Y:S02]  /*3890*/  IMAD.MOV.U32 R27, RZ, RZ, R18 ;  /* 0x000000ffff1b7224 */ /* 0x000fe400078e0012 */
[-C--:B------:R-:W-:Y:S02]  /*38a0*/  IMAD R35, R19, R33.reuse, RZ ;  /* 0x0000002113237224 */ /* 0x080fe400078e02ff */
[----:B------:R-:W-:-:S04]  /*38b0*/  IMAD.WIDE.U32 R26, P0, R18, R33, R26 ;  /* 0x00000021121a7225 */ /* 0x000fc8000780001a */
[----:B------:R-:W-:-:S04]  /*38c0*/  IMAD.HI.U32 R29, R19, R33, RZ ;  /* 0x00000021131d7227 */ /* 0x000fc800078e00ff */
[----:B------:R-:W-:-:S04]  /*38d0*/  IMAD.HI.U32 R26, P1, R19, R31, R26 ;  /* 0x0000001f131a7227 */ /* 0x000fc8000782001a */
[----:B------:R-:W-:Y:S01]  /*38e0*/  IMAD.X R29, R29, 0x1, R19, P0 ;  /* 0x000000011d1d7824 */ /* 0x000fe200000e0613 */
[----:B------:R-:W-:-:S04]  /*38f0*/  IADD3 R27, P2, PT, R35, R26, RZ ;  /* 0x0000001a231b7210 */ /* 0x000fc80007f5e0ff */
[----:B------:R-:W-:Y:S01]  /*3900*/  IADD3.X R29, PT, PT, RZ, RZ, R29, P2, P1 ;  /* 0x000000ffff1d7210 */ /* 0x000fe200017e241d */
[----:B------:R-:W-:-:S04]  /*3910*/  IMAD.WIDE.U32 R18, R27, R24, RZ ;  /* 0x000000181b127225 */ /* 0x000fc800078e00ff */
[----:B------:R-:W-:Y:S01]  /*3920*/  IMAD R19, R27, R25, R19 ;  /* 0x000000191b137224 */ /* 0x000fe200078e0213 */
[----:B------:R-:W-:-:S03]  /*3930*/  IADD3 R31, P0, PT, RZ, -R18, RZ ;  /* 0x80000012ff1f7210 */ /* 0x000fc60007f1e0ff */
[----:B------:R-:W-:Y:S02]  /*3940*/  IMAD R19, R29, R24, R19 ;  /* 0x000000181d137224 */ /* 0x000fe400078e0213 */
[----:B------:R-:W-:-:S04]  /*3950*/  IMAD.HI.U32 R26, R27, R31, RZ ;  /* 0x0000001f1b1a7227 */ /* 0x000fc800078e00ff */
[----:B------:R-:W-:Y:S01]  /*3960*/  IMAD.X R18, RZ, RZ, ~R19, P0 ;  /* 0x000000ffff127224 */ /* 0x000fe200000e0e13 */
[----:B------:R-:W-:-:S03]  /*3970*/  IADD3 R19, P4, PT, RZ, -R34, RZ ;  /* 0x80000022ff137210 */ /* 0x000fc60007f9e0ff */
[----:B------:R-:W-:-:S04]  /*3980*/  IMAD.WIDE.U32 R26, P0, R27, R18, R26 ;  /* 0x000000121b1a7225 */ /* 0x000fc8000780001a */
[----:B------:R-:W-:Y:S01]  /*3990*/  IMAD.HI.U32 R26, P1, R29, R31, R26 ;  /* 0x0000001f1d1a7227 */ /* 0x000fe2000782001a */
[----:B------:R-:W-:-:S03]  /*39a0*/  SEL R27, R19, R34, !P3 ;  /* 0x00000022131b7207 */ /* 0x000fc60005800000 */
[CC--:B------:R-:W-:Y:S02]  /*39b0*/  IMAD R31, R29.reuse, R18.reuse, RZ ;  /* 0x000000121d1f7224 */ /* 0x0c0fe400078e02ff */
[----:B------:R-:W-:-:S03]  /*39c0*/  IMAD.HI.U32 R18, R29, R18, RZ ;  /* 0x000000121d127227 */ /* 0x000fc600078e00ff */
[----:B------:R-:W-:Y:S01]  /*39d0*/  IADD3 R26, P2, PT, R31, R26, RZ ;  /* 0x0000001a1f1a7210 */ /* 0x000fe20007f5e0ff */
[----:B------:R-:W-:Y:S02]  /*39e0*/  IMAD.X R31, RZ, RZ, ~R12, P4 ;  /* 0x000000ffff1f7224 */ /* 0x000fe400020e0e0c */
[----:B------:R-:W-:Y:S02]  /*39f0*/  IMAD.X R19, R18, 0x1, R29, P0 ;  /* 0x0000000112137824 */ /* 0x000fe400000e061d */
[C---:B------:R-:W-:Y:S01]  /*3a00*/  IMAD.HI.U32 R18, R26.reuse, R27, RZ ;  /* 0x0000001b1a127227 */ /* 0x040fe200078e00ff */
[-C--:B------:R-:W-:Y:S02]  /*3a10*/  SEL R29, R31, R12.reuse, !P3 ;  /* 0x0000000c1f1d7207 */ /* 0x080fe40005800000 */
[----:B------:R-:W-:Y:S01]  /*3a20*/  IADD3.X R34, PT, PT, RZ, RZ, R19, P2, P1 ;  /* 0x000000ffff227210 */ /* 0x000fe200017e2413 */
[----:B------:R-:W-:Y:S01]  /*3a30*/  IMAD.MOV.U32 R19, RZ, RZ, RZ ;  /* 0x000000ffff137224 */ /* 0x000fe200078e00ff */
[----:B------:R-:W-:Y:S01]  /*3a40*/  LOP3.LUT R12, R15, R12, RZ, 0x3c, !PT ;  /* 0x0000000c0f0c7212 */ /* 0x000fe200078e3cff */
[----:B------:R-:W-:-:S04]  /*3a50*/  IMAD.WIDE.U32 R18, R26, R29, R18 ;  /* 0x0000001d1a127225 */ /* 0x000fc800078e0012 */
[C---:B------:R-:W-:Y:S02]  /*3a60*/  IMAD R31, R34.reuse, R29, RZ ;  /* 0x0000001d221f7224 */ /* 0x040fe400078e02ff */
[----:B------:R-:W-:-:S04]  /*3a70*/  IMAD.HI.U32 R18, P0, R34, R27, R18 ;  /* 0x0000001b22127227 */ /* 0x000fc80007800012 */
[----:B------:R-:W-:Y:S01]  /*3a80*/  IMAD.HI.U32 R26, R34, R29, RZ ;  /* 0x0000001d221a7227 */ /* 0x000fe200078e00ff */
[----:B------:R-:W-:-:S03]  /*3a90*/  IADD3 R31, P1, PT, R31, R18, RZ ;  /* 0x000000121f1f7210 */ /* 0x000fc60007f3e0ff */
[----:B------:R-:W-:Y:S02]  /*3aa0*/  IMAD.X R26, RZ, RZ, R26, P0 ;  /* 0x000000ffff1a7224 */ /* 0x000fe400000e061a */
[----:B------:R-:W-:-:S04]  /*3ab0*/  IMAD.WIDE.U32 R18, R31, R24, RZ ;  /* 0x000000181f127225 */ /* 0x000fc800078e00ff */
[----:B------:R-:W-:Y:S01]  /*3ac0*/  IMAD.X R33, RZ, RZ, R26, P1 ;  /* 0x000000ffff217224 */ /* 0x000fe200008e061a */
[----:B------:R-:W-:Y:S01]  /*3ad0*/  IADD3 R35, P1, PT, -R18, R27, RZ ;  /* 0x0000001b12237210 */ /* 0x000fe20007f3e1ff */
[----:B------:R-:W-:-:S03]  /*3ae0*/  IMAD R19, R31, R25, R19 ;  /* 0x000000191f137224 */ /* 0x000fc600078e0213 */
[-C--:B------:R-:W-:Y:S01]  /*3af0*/  ISETP.GE.U32.AND P0, PT, R35, R24.reuse, PT ;  /* 0x000000182300720c */ /* 0x080fe20003f06070 */
[-C--:B------:R-:W-:Y:S02]  /*3b00*/  IMAD R18, R33, R24.reuse, R19 ;  /* 0x0000001821127224 */ /* 0x080fe400078e0213 */
[----:B------:R-:W-:Y:S02]  /*3b10*/  IMAD.MOV.U32 R33, RZ, RZ, 0x0 ;  /* 0x00000000ff217424 */ /* 0x000fe400078e00ff */
[----:B------:R-:W-:Y:S01]  /*3b20*/  IMAD.X R29, R29, 0x1, ~R18, P1 ;  /* 0x000000011d1d7824 */ /* 0x000fe200008e0e12 */
[----:B------:R-:W-:Y:S01]  /*3b30*/  IADD3 R19, P1, PT, R35, -R24, RZ ;  /* 0x8000001823137210 */ /* 0x000fe20007f3e0ff */
[----:B------:R-:W-:-:S03]  /*3b40*/  VIADD R18, R31, 0x1 ;  /* 0x000000011f127836 */ /* 0x000fc60000000000 */
[C---:B------:R-:W-:Y:S01]  /*3b50*/  ISETP.GE.U32.AND.EX P0, PT, R29.reuse, R25, PT, P0 ;  /* 0x000000191d00720c */ /* 0x040fe20003f06100 */
[----:B------:R-:W-:Y:S01]  /*3b60*/  IMAD.X R27, R29, 0x1, ~R25, P1 ;  /* 0x000000011d1b7824 */ /* 0x000fe200008e0e19 */
[----:B------:R-:W-:Y:S02]  /*3b70*/  ISETP.GE.AND P1, PT, R12, RZ, PT ;  /* 0x000000ff0c00720c */ /* 0x000fe40003f26270 */
[----:B------:R-:W-:Y:S02]  /*3b80*/  SEL R19, R19, R35, P0 ;  /* 0x0000002313137207 */ /* 0x000fe40000000000 */
[----:B------:R-:W-:Y:S02]  /*3b90*/  SEL R31, R18, R31, P0 ;  /* 0x0000001f121f7207 */ /* 0x000fe40000000000 */
[----:B------:R-:W-:Y:S02]  /*3ba0*/  SEL R27, R27, R29, P0 ;  /* 0x0000001d1b1b7207 */ /* 0x000fe40000000000 */
[----:B------:R-:W-:Y:S01]  /*3bb0*/  ISETP.GE.U32.AND P0, PT, R19, R24, PT ;  /* 0x000000181300720c */ /* 0x000fe20003f06070 */
[----:B------:R-:W-:-:S03]  /*3bc0*/  VIADD R18, R31, 0x1 ;  /* 0x000000011f127836 */ /* 0x000fc60000000000 */
[----:B------:R-:W-:-:S04]  /*3bd0*/  ISETP.GE.U32.AND.EX P0, PT, R27, R25, PT, P0 ;  /* 0x000000191b00720c */ /* 0x000fc80003f06100 */
[----:B------:R-:W-:Y:S02]  /*3be0*/  SEL R18, R18, R31, P0 ;  /* 0x0000001f12127207 */ /* 0x000fe40000000000 */
[----:B------:R-:W-:-:S03]  /*3bf0*/  ISETP.NE.U32.AND P0, PT, R20, RZ, PT ;  /* 0x000000ff1400720c */ /* 0x000fc60003f05070 */
[----:B------:R-:W-:Y:S01]  /*3c00*/  IMAD.MOV R19, RZ, RZ, -R18 ;  /* 0x000000ffff137224 */ /* 0x000fe200078e0a12 */
[----:B------:R-:W-:-:S04]  /*3c10*/  ISETP.NE.AND.EX P0, PT, R15, RZ, PT, P0 ;  /* 0x000000ff0f00720c */ /* 0x000fc80003f05300 */
[----:B------:R-:W-:-:S04]  /*3c20*/  SEL R12, R19, R18, !P1 ;  /* 0x00000012130c7207 */ /* 0x000fc80004800000 */
[----:B------:R-:W-:Y:S01]  /*3c30*/  SEL R12, R12, 0xffffffff, P0 ;  /* 0xffffffff0c0c7807 */ /* 0x000fe20000000000 */
[----:B------:R-:W-:Y:S06]  /*3c40*/  RET.REL.NODEC R32 `(compute_refinement_moves) ;  /* 0xffffffc020ec7950 */ /* 0x000fec0003c3ffff */
.L_x_121:
        /* <DEDUP_REMOVED lines=11> */
.L_x_179:


//--------------------- .text.precompute_edge_flags --------------------------
	.section	.text.precompute_edge_flags,"ax",@progbits
	.align	128
        .global         precompute_edge_flags
        .type           precompute_edge_flags,@function
        .size           precompute_edge_flags,(.L_x_188 - precompute_edge_flags)
        .other          precompute_edge_flags,@"STO_CUDA_ENTRY STV_DEFAULT"
precompute_edge_flags:
.text.precompute_edge_flags:
        /* <DEDUP_REMOVED lines=9> */
[----:B------:R-:W1:Y:S01]  /*0090*/  LDCU.64 UR4, c[0x0][0x358] ;  /* 0x00006b00ff0477ac */ /* 0x000e620008000a00 */
[----:B------:R-:W2:Y:S01]  /*00a0*/  LDCU UR6, c[0x0][0x384] ;  /* 0x00007080ff0677ac */ /* 0x000ea20008000800 */
[----:B0-----:R-:W-:-:S05]  /*00b0*/  IMAD.WIDE R2, R0, 0x4, R2 ;  /* 0x0000000400027825 */ /* 0x001fca00078e0202 */
[----:B-1----:R-:W3:Y:S04]  /*00c0*/  LDG.E R11, desc[UR4][R2.64] ;  /* 0x00000004020b7981 */ /* 0x002ee8000c1e1900 */
[----:B------:R-:W3:Y:S01]  /*00d0*/  LDG.E R4, desc[UR4][R2.64+0x4] ;  /* 0x0000040402047981 */ /* 0x000ee2000c1e1900 */
[----:B------:R-:W-:Y:S01]  /*00e0*/  BSSY.RECONVERGENT B1, `(.L_x_122) ;  /* 0x0000075000017945 */ /* 0x000fe20003800200 */
[----:B------:R-:W-:Y:S02]  /*00f0*/  CS2R R6, SRZ ;  /* 0x0000000000067805 */ /* 0x000fe4000001ff00 */
[----:B------:R-:W-:Y:S02]  /*0100*/  CS2R R8, SRZ ;  /* 0x0000000000087805 */ /* 0x000fe4000001ff00 */
[----:B---3--:R-:W-:-:S13]  /*0110*/  ISETP.GE.AND P0, PT, R11, R4, PT ;  /* 0x000000040b00720c */ /* 0x008fda0003f06270 */
[----:B--2---:R-:W-:Y:S05]  /*0120*/  @P0 BRA `(.L_x_123) ;  /* 0x0000000400c00947 */ /* 0x004fea0003800000 */
[----:B------:R-:W-:Y:S01]  /*0130*/  IMAD.IADD R2, R11, 0x1, -R4 ;  /* 0x000000010b027824 */ /* 0x000fe200078e0a04 */
[----:B------:R-:W-:Y:S01]  /*0140*/  BSSY.RECONVERGENT B0, `(.L_x_124) ;  /* 0x0000054000007945 */ /* 0x000fe20003800200 */
[----:B------:R-:W-:Y:S01]  /*0150*/  IMAD.IADD R13, R4, 0x1, -R11 ;  /* 0x00000001040d7824 */ /* 0x000fe200078e0a0b */
[----:B------:R-:W-:Y:S02]  /*0160*/  CS2R R8, SRZ ;  /* 0x0000000000087805 */ /* 0x000fe4000001ff00 */
[----:B------:R-:W-:Y:S02]  /*0170*/  CS2R R6, SRZ ;  /* 0x0000000000067805 */ /* 0x000fe4000001ff00 */
[----:B------:R-:W-:Y:S02]  /*0180*/  ISETP.GT.U32.AND P0, PT, R2, -0x4, PT ;  /* 0xfffffffc0200780c */ /* 0x000fe40003f04070 */
[----:B------:R-:W-:-:S11]  /*0190*/  LOP3.LUT R10, R13, 0x3, RZ, 0xc0, !PT ;  /* 0x000000030d0a7812 */ /* 0x000fd600078ec0ff */
[----:B------:R-:W-:Y:S05]  /*01a0*/  @P0 BRA `(.L_x_125) ;  /* 0x0000000400340947 */ /* 0x000fea0003800000 */
[----:B------:R-:W0:Y:S01]  /*01b0*/  LDC.64 R2, c[0x0][0x388] ;  /* 0x0000e200ff027b82 */ /* 0x000e220000000a00 */
[----:B------:R-:W-:Y:S02]  /*01c0*/  LOP3.LUT R13, R13, 0xfffffffc, RZ, 0xc0, !PT ;  /* 0xfffffffc0d0d7812 */ /* 0x000fe400078ec0ff */
[----:B------:R-:W-:-:S03]  /*01d0*/  CS2R R8, SRZ ;  /* 0x0000000000087805 */ /* 0x000fc6000001ff00 */
[----:B------:R-:W-:Y:S02]  /*01e0*/  IMAD.MOV R13, RZ, RZ, -R13 ;  /* 0x000000ffff0d7224 */ /* 0x000fe400078e0a0d */
[----:B------:R-:W1:Y:S08]  /*01f0*/  LDC R12, c[0x0][0x384] ;  /* 0x0000e100ff0c7b82 */ /* 0x000e700000000800 */
[----:B------:R-:W2:Y:S01]  /*0200*/  LDC.64 R4, c[0x0][0x398] ;  /* 0x0000e600ff047b82 */ /* 0x000ea20000000a00 */
[----:B0-----:R-:W-:-:S05]  /*0210*/  IADD3 R2, P0, PT, R2, 0x8, RZ ;  /* 0x0000000802027810 */ /* 0x001fca0007f1e0ff */
[----:B------:R-:W-:-:S08]  /*0220*/  IMAD.X R3, RZ, RZ, R3, P0 ;  /* 0x000000ffff037224 */ /* 0x000fd000000e0603 */
.L_x_134:
[----:B------:R-:W-:-:S05]  /*0230*/  IMAD.WIDE R16, R11, 0x4, R2 ;  /* 0x000000040b107825 */ /* 0x000fca00078e0202 */
[----:B------:R-:W1:Y:S04]  /*0240*/  LDG.E R21, desc[UR4][R16.64+-0x8] ;  /* 0xfffff80410157981 */ /* 0x000e68000c1e1900 */
[----:B------:R-:W3:Y:S04]  /*0250*/  LDG.E R23, desc[UR4][R16.64+-0x4] ;  /* 0xfffffc0410177981 */ /* 0x000ee8000c1e1900 */
[----:B------:R-:W4:Y:S04]  /*0260*/  LDG.E R19, desc[UR4][R16.64] ;  /* 0x0000000410137981 */ /* 0x000f28000c1e1900 */
[----:B------:R-:W5:Y:S01]  /*0270*/  LDG.E R15, desc[UR4][R16.64+0x4] ;  /* 0x00000404100f7981 */ /* 0x000f62000c1e1900 */
[----:B------:R-:W-:Y:S01]  /*0280*/  VIADD R13, R13, 0x4 ;  /* 0x000000040d0d7836 */ /* 0x000fe20000000000 */
[----:B------:R-:W-:Y:S04]  /*0290*/  BSSY.RECONVERGENT B2, `(.L_x_126) ;  /* 0x0000015000027945 */ /* 0x000fe80003800200 */
[----:B------:R-:W-:-:S02]  /*02a0*/  ISETP.NE.AND P4, PT, R13, RZ, PT ;  /* 0x000000ff0d00720c */ /* 0x000fc40003f85270 */
[----:B-1----:R-:W-:-:S04]  /*02b0*/  ISETP.GE.AND P2, PT, R21, R12, PT ;  /* 0x0000000c1500720c */ /* 0x002fc80003f46270 */
[----:B------:R-:W-:Y:S02]  /*02c0*/  ISETP.LT.OR P2, PT, R21, RZ, P2 ;  /* 0x000000ff1500720c */ /* 0x000fe40001741670 */
[-C--:B---3--:R-:W-:Y:S02]  /*02d0*/  ISETP.GE.AND P0, PT, R23, R12.reuse, PT ;  /* 0x0000000c1700720c */ /* 0x088fe40003f06270 */
[-C--:B----4-:R-:W-:Y:S02]  /*02e0*/  ISETP.GE.AND P3, PT, R19, R12.reuse, PT ;  /* 0x0000000c1300720c */ /* 0x090fe40003f66270 */
[----:B------:R-:W-:Y:S02]  /*02f0*/  ISETP.LT.OR P0, PT, R23, RZ, P0 ;  /* 0x000000ff1700720c */ /* 0x000fe40000701670 */
[----:B-----5:R-:W-:Y:S02]  /*0300*/  ISETP.GE.AND P1, PT, R15, R12, PT ;  /* 0x0000000c0f00720c */ /* 0x020fe40003f26270 */
[----:B------:R-:W-:-:S02]  /*0310*/  ISETP.LT.OR P3, PT, R19, RZ, P3 ;  /* 0x000000ff1300720c */ /* 0x000fc40001f61670 */
[----:B------:R-:W-:Y:S01]  /*0320*/  ISETP.LT.OR P1, PT, R15, RZ, P1 ;  /* 0x000000ff0f00720c */ /* 0x000fe20000f21670 */
[----:B------:R-:W-:-:S12]  /*0330*/  @P2 BRA `(.L_x_127) ;  /* 0x0000000000282947 */ /* 0x000fd80003800000 */
[----:B--2---:R-:W-:-:S06]  /*0340*/  IMAD.WIDE.U32 R16, R21, 0x4, R4 ;  /* 0x0000000415107825 */ /* 0x004fcc00078e0004 */
[----:B------:R-:W2:Y:S02]  /*0350*/  LDG.E R17, desc[UR4][R16.64] ;  /* 0x0000000410117981 */ /* 0x000ea4000c1e1900 */
[----:B--2---:R-:W-:-:S13]  /*0360*/  ISETP.GT.U32.AND P2, PT, R17, 0x3f, PT ;  /* 0x0000003f1100780c */ /* 0x004fda0003f44070 */
[----:B------:R-:W-:-:S05]  /*0370*/  @!P2 IMAD.MOV.U32 R14, RZ, RZ, 0x1 ;  /* 0x00000001ff0ea424 */ /* 0x000fca00078e00ff */
[CC--:B------:R-:W-:Y:S02]  /*0380*/  @!P2 SHF.L.U32 R21, R14.reuse, R17.reuse, RZ ;  /* 0x000000110e15a219 */ /* 0x0c0fe400000006ff */
[----:B------:R-:W-:Y:S02]  /*0390*/  @!P2 SHF.L.U64.HI R14, R14, R17, RZ ;  /* 0x000000110e0ea219 */ /* 0x000fe400000102ff */
[----:B------:R-:W-:Y:S02]  /*03a0*/  @!P2 LOP3.LUT R9, R9, R21, R6, 0xf8, !PT ;  /* 0x000000150909a212 */ /* 0x000fe400078ef806 */
[----:B------:R-:W-:Y:S02]  /*03b0*/  @!P2 LOP3.LUT R8, R8, R14, R7, 0xf8, !PT ;  /* 0x0000000e0808a212 */ /* 0x000fe400078ef807 */
[----:B------:R-:W-:Y:S02]  /*03c0*/  @!P2 LOP3.LUT R6, R21, R6, RZ, 0xfc, !PT ;  /* 0x000000061506a212 */ /* 0x000fe400078efcff */
[----:B------:R-:W-:-:S07]  /*03d0*/  @!P2 LOP3.LUT R7, R14, R7, RZ, 0xfc, !PT ;  /* 0x000000070e07a212 */ /* 0x000fce00078efcff */
.L_x_127:
[----:B------:R-:W-:Y:S05]  /*03e0*/  BSYNC.RECONVERGENT B2 ;  /* 0x0000000000027941 */ /* 0x000fea0003800200 */
.L_x_126:
[----:B------:R-:W-:Y:S04]  /*03f0*/  BSSY.RECONVERGENT B2, `(.L_x_128) ;  /* 0x000000c000027945 */ /* 0x000fe80003800200 */
[----:B------:R-:W-:Y:S05]  /*0400*/  @P0 BRA `(.L_x_129) ;  /* 0x0000000000280947 */ /* 0x000fea0003800000 */
        /* <DEDUP_REMOVED lines=10> */
.L_x_129:
[----:B------:R-:W-:Y:S05]  /*04b0*/  BSYNC.RECONVERGENT B2 ;  /* 0x0000000000027941 */ /* 0x000fea0003800200 */
.L_x_128:
        /* <DEDUP_REMOVED lines=12> */
.L_x_131:
[----:B------:R-:W-:Y:S05]  /*0580*/  BSYNC.RECONVERGENT B2 ;  /* 0x0000000000027941 */ /* 0x000fea0003800200 */
.L_x_130:
        /* <DEDUP_REMOVED lines=12> */
.L_x_133:
[----:B------:R-:W-:Y:S05]  /*0650*/  BSYNC.RECONVERGENT B2 ;  /* 0x0000000000027941 */ /* 0x000fea0003800200 */
.L_x_132:
[----:B------:R-:W-:Y:S01]  /*0660*/  VIADD R11, R11, 0x4 ;  /* 0x000000040b0b7836 */ /* 0x000fe20000000000 */
[----:B------:R-:W-:Y:S06]  /*0670*/  @P4 BRA `(.L_x_134) ;  /* 0xfffffff800ec4947 */ /* 0x000fec000383ffff */
.L_x_125:
[----:B------:R-:W-:Y:S05]  /*0680*/  BSYNC.RECONVERGENT B0 ;  /* 0x0000000000007941 */ /* 0x000fea0003800200 */
.L_x_124:
[----:B------:R-:W-:-:S13]  /*0690*/  ISETP.NE.AND P0, PT, R10, RZ, PT ;  /* 0x000000ff0a00720c */ /* 0x000fda0003f05270 */
[----:B------:R-:W-:Y:S05]  /*06a0*/  @!P0 BRA `(.L_x_123) ;  /* 0x0000000000608947 */ /* 0x000fea0003800000 */
[----:B--2---:R-:W0:Y:S01]  /*06b0*/  LDC.64 R4, c[0x0][0x398] ;  /* 0x0000e600ff047b82 */ /* 0x004e220000000a00 */
[----:B------:R-:W-:-:S07]  /*06c0*/  IMAD.MOV R10, RZ, RZ, -R10 ;  /* 0x000000ffff0a7224 */ /* 0x000fce00078e0a0a */
[----:B------:R-:W1:Y:S02]  /*06d0*/  LDC.64 R2, c[0x0][0x388] ;  /* 0x0000e200ff027b82 */ /* 0x000e640000000a00 */
.L_x_137:
[----:B-1----:R-:W-:-:S06]  /*06e0*/  IMAD.WIDE R12, R11, 0x4, R2 ;  /* 0x000000040b0c7825 */ /* 0x002fcc00078e0202 */
[----:B------:R-:W2:Y:S01]  /*06f0*/  LDG.E R13, desc[UR4][R12.64] ;  /* 0x000000040c0d7981 */ /* 0x000ea2000c1e1900 */
[----:B------:R-:W-:Y:S01]  /*0700*/  VIADD R10, R10, 0x1 ;  /* 0x000000010a0a7836 */ /* 0x000fe20000000000 */
[----:B------:R-:W-:Y:S04]  /*0710*/  BSSY.RECONVERGENT B0, `(.L_x_135) ;  /* 0x000000f000007945 */ /* 0x000fe80003800200 */
[----:B------:R-:W-:Y:S02]  /*0720*/  ISETP.NE.AND P1, PT, R10, RZ, PT ;  /* 0x000000ff0a00720c */ /* 0x000fe40003f25270 */
[----:B--2---:R-:W-:-:S04]  /*0730*/  ISETP.GE.AND P0, PT, R13, UR6, PT ;  /* 0x000000060d007c0c */ /* 0x004fc8000bf06270 */
[----:B------:R-:W-:-:S13]  /*0740*/  ISETP.LT.OR P0, PT, R13, RZ, P0 ;  /* 0x000000ff0d00720c */ /* 0x000fda0000701670 */
[----:B------:R-:W-:Y:S05]  /*0750*/  @P0 BRA `(.L_x_136) ;  /* 0x0000000000280947 */ /* 0x000fea0003800000 */
[----:B0-----:R-:W-:-:S06]  /*0760*/  IMAD.WIDE.U32 R12, R13, 0x4, R4 ;  /* 0x000000040d0c7825 */ /* 0x001fcc00078e0004 */
        /* <DEDUP_REMOVED lines=9> */
.L_x_136:
[----:B------:R-:W-:Y:S05]  /*0800*/  BSYNC.RECONVERGENT B0 ;  /* 0x0000000000007941 */ /* 0x000fea0003800200 */
.L_x_135:
[----:B------:R-:W-:Y:S01]  /*0810*/  VIADD R11, R11, 0x1 ;  /* 0x000000010b0b7836 */ /* 0x000fe20000000000 */
[----:B------:R-:W-:Y:S06]  /*0820*/  @P1 BRA `(.L_x_137) ;  /* 0xfffffffc00ac1947 */ /* 0x000fec000383ffff */
.L_x_123:
[----:B------:R-:W-:Y:S05]  /*0830*/  BSYNC.RECONVERGENT B1 ;  /* 0x0000000000017941 */ /* 0x000fea0003800200 */
.L_x_122:
[----:B------:R-:W1:Y:S01]  /*0840*/  LDC.64 R2, c[0x0][0x3a0] ;  /* 0x0000e800ff027b82 */ /* 0x000e620000000a00 */
[----:B------:R-:W-:-:S04]  /*0850*/  LOP3.LUT R9, R9, R8, RZ, 0x3c, !PT ;  /* 0x0000000809097212 */ /* 0x000fc800078e3cff */
[----:B------:R-:W-:-:S03]  /*0860*/  LOP3.LUT R8, R9, R8, RZ, 0x3c, !PT ;  /* 0x0000000809087212 */ /* 0x000fc600078e3cff */
[----:B0-2---:R-:W0:Y:S01]  /*0870*/  LDC.64 R4, c[0x0][0x3a8] ;  /* 0x0000ea00ff047b82 */ /* 0x005e220000000a00 */
[----:B------:R-:W-:Y:S01]  /*0880*/  LOP3.LUT R9, R9, R8, RZ, 0x3c, !PT ;  /* 0x0000000809097212 */ /* 0x000fe200078e3cff */
[----:B-1----:R-:W-:-:S05]  /*0890*/  IMAD.WIDE R2, R0, 0x8, R2 ;  /* 0x0000000800027825 */ /* 0x002fca00078e0202 */
[----:B------:R-:W-:Y:S01]  /*08a0*/  STG.E.64 desc[UR4][R2.64], R6 ;  /* 0x0000000602007986 */ /* 0x000fe2000c101b04 */
[----:B0-----:R-:W-:-:S05]  /*08b0*/  IMAD.WIDE R4, R0, 0x8, R4 ;  /* 0x0000000800047825 */ /* 0x001fca00078e0204 */
[----:B------:R-:W-:Y:S01]  /*08c0*/  STG.E.64 desc[UR4][R4.64], R8 ;  /* 0x0000000804007986 */ /* 0x000fe2000c101b04 */
[----:B------:R-:W-:Y:S05]  /*08d0*/  EXIT ;  /* 0x000000000000794d */ /* 0x000fea0003800000 */
.L_x_138:
        /* <DEDUP_REMOVED lines=10> */
.L_x_188:


//--------------------- .text.execute_node_assignments --------------------------
	.section	.text.execute_node_assignments,"ax",@progbits
	.align	128
        .global         execute_node_assignments
        .type           execute_node_assignments,@function
        .size           execute_node_assignments,(.L_x_189 - execute_node_assignments)
        .other          execute_node_assignments,@"STO_CUDA_ENTRY STV_DEFAULT"
execute_node_assignments:
.text.execute_node_assignments:
[----:B------:R-:W-:Y:S01]  /*0000*/  LDC R1, c[0x0][0x37c] ;  /* 0x0000df00ff017b82 */ /* 0x000fe20000000800 */
[----:B------:R-:W0:Y:S07]  /*0010*/  S2R R0, SR_TID.X ;  /* 0x0000000000007919 */ /* 0x000e2e0000002100 */
[----:B------:R-:W0:Y:S08]  /*0020*/  S2UR UR4, SR_CTAID.X ;  /* 0x00000000000479c3 */ /* 0x000e300000002500 */
[----:B------:R-:W1:Y:S01]  /*0030*/  LDC R2, c[0x0][0x380] ;  /* 0x0000e000ff027b82 */ /* 0x000e620000000800 */
[----:B0-----:R-:W-:-:S04]  /*0040*/  LOP3.LUT P0, RZ, R0, UR4, RZ, 0xfc, !PT ;  /* 0x0000000400ff7c12 */ /* 0x001fc8000f80fcff */
[----:B-1----:R-:W-:-:S13]  /*0050*/  ISETP.LT.OR P0, PT, R2, 0x1, P0 ;  /* 0x000000010200780c */ /* 0x002fda0000701670 */
[----:B------:R-:W-:Y:S05]  /*0060*/  @P0 EXIT ;  /* 0x000000000000094d */ /* 0x000fea0003800000 */
[----:B------:R-:W0:Y:S01]  /*0070*/  LDCU UR4, c[0x0][0x384] ;  /* 0x00007080ff0477ac */ /* 0x000e220008000800 */
[----:B------:R-:W1:Y:S01]  /*0080*/  LDCU.64 UR12, c[0x0][0x358] ;  /* 0x00006b00ff0c77ac */ /* 0x000e620008000a00 */
[----:B0-----:R-:W-:-:S09]  /*0090*/  UISETP.GE.AND UP0, UPT, UR4, 0x1, UPT ;  /* 0x000000010400788c */ /* 0x001fd2000bf06270 */
[----:B-1----:R-:W-:Y:S05]  /*00a0*/  BRA.U !UP0, `(.L_x_139) ;  /* 0x0000000508947547 */ /* 0x002fea000b800000 */
[----:B------:R-:W-:-:S07]  /*00b0*/  IMAD.MOV.U32 R0, RZ, RZ, RZ ;  /* 0x000000ffff007224 */ /* 0x000fce00078e00ff */
.L_x_144:
[----:B0-2---:R-:W0:Y:S01]  /*00c0*/  LDC.64 R6, c[0x0][0x398] ;  /* 0x0000e600ff067b82 */ /* 0x005e220000000a00 */
[----:B------:R-:W1:Y:S07]  /*00d0*/  LDCU.64 UR4, c[0x0][0x380] ;  /* 0x00007000ff0477ac */ /* 0x000e6e0008000a00 */
[----:B------:R-:W2:Y:S01]  /*00e0*/  LDC.64 R4, c[0x0][0x390] ;  /* 0x0000e400ff047b82 */ /* 0x000ea20000000a00 */
[----:B0-----:R-:W-:-:S05]  /*00f0*/  IMAD.WIDE.U32 R6, R0, 0x4, R6 ;  /* 0x0000000400067825 */ /* 0x001fca00078e0006 */
[----:B------:R-:W1:Y:S01]  /*0100*/  LDG.E R3, desc[UR12][R6.64] ;  /* 0x0000000c06037981 */ /* 0x000e62000c1e1900 */
[----:B--2---:R-:W-:-:S05]  /*0110*/  IMAD.WIDE.U32 R4, R0, 0x4, R4 ;  /* 0x0000000400047825 */ /* 0x004fca00078e0004 */
[----:B------:R-:W2:Y:S01]  /*0120*/  LDG.E R2, desc[UR12][R4.64] ;  /* 0x0000000c04027981 */ /* 0x000ea2000c1e1900 */
[----:B-1----:R-:W-:-:S04]  /*0130*/  ISETP.GE.U32.AND P0, PT, R3, UR5, PT ;  /* 0x0000000503007c0c */ /* 0x002fc8000bf06070 */
[----:B--2---:R-:W-:-:S13]  /*0140*/  ISETP.GE.U32.OR P0, PT, R2, UR4, P0 ;  /* 0x0000000402007c0c */ /* 0x004fda0008706470 */
[----:B------:R-:W-:Y:S05]  /*0150*/  @P0 BRA `(.L_x_140) ;  /* 0x0000000400540947 */ /* 0x000fea0003800000 */
[----:B------:R-:W0:Y:S01]  /*0160*/  I2F.U32.RP R6, UR5 ;  /* 0x0000000500067d06 */ /* 0x000e220008209000 */
[----:B------:R-:W-:Y:S01]  /*0170*/  LOP3.LUT R14, RZ, UR5, RZ, 0x33, !PT ;  /* 0x00000005ff0e7c12 */ /* 0x000fe2000f8e33ff */
[----:B------:R-:W1:Y:S06]  /*0180*/  LDCU UR4, c[0x0][0x388] ;  /* 0x00007100ff0477ac */ /* 0x000e6c0008000800 */
[----:B0-----:R-:W0:Y:S02]  /*0190*/  MUFU.RCP R6, R6 ;  /* 0x0000000600067308 */ /* 0x001e240000001000 */
[----:B0-----:R-:W-:-:S06]  /*01a0*/  VIADD R4, R6, 0xffffffe ;  /* 0x0ffffffe06047836 */ /* 0x001fcc0000000000 */
[----:B------:R0:W2:Y:S02]  /*01b0*/  F2I.FTZ.U32.TRUNC.NTZ R5, R4 ;  /* 0x0000000400057305 */ /* 0x0000a4000021f000 */
[----:B0-----:R-:W-:Y:S02]  /*01c0*/  HFMA2 R4, -RZ, RZ, 0, 0 ;  /* 0x00000000ff047431 */ /* 0x001fe400000001ff */
[----:B--2---:R-:W-:-:S04]  /*01d0*/  IMAD.MOV R7, RZ, RZ, -R5 ;  /* 0x000000ffff077224 */ /* 0x004fc800078e0a05 */
[----:B------:R-:W-:-:S04]  /*01e0*/  IMAD R7, R7, UR5, RZ ;  /* 0x0000000507077c24 */ /* 0x000fc8000f8e02ff */
[----:B------:R-:W-:-:S06]  /*01f0*/  IMAD.HI.U32 R12, R5, R7, R4 ;  /* 0x00000007050c7227 */ /* 0x000fcc00078e0004 */
[----:B------:R-:W-:-:S04]  /*0200*/  IMAD.HI.U32 R5, R12, R3, RZ ;  /* 0x000000030c057227 */ /* 0x000fc800078e00ff */
[----:B------:R-:W-:Y:S02]  /*0210*/  IMAD.MOV R8, RZ, RZ, -R5 ;  /* 0x000000ffff087224 */ /* 0x000fe400078e0a05 */
[----:B------:R-:W0:Y:S02]  /*0220*/  LDC.64 R4, c[0x0][0x3a8] ;  /* 0x0000ea00ff047b82 */ /* 0x000e240000000a00 */
[----:B------:R-:W-:-:S05]  /*0230*/  IMAD R7, R8, UR5, R3 ;  /* 0x0000000508077c24 */ /* 0x000fca000f8e0203 */
[----:B------:R-:W-:-:S13]  /*0240*/  ISETP.GE.U32.AND P0, PT, R7, UR5, PT ;  /* 0x0000000507007c0c */ /* 0x000fda000bf06070 */
[----:B------:R-:W-:Y:S01]  /*0250*/  @P0 VIADD R7, R7, -UR5 ;  /* 0x8000000507070c36 */ /* 0x000fe20008000000 */
[----:B------:R-:W-:-:S04]  /*0260*/  ISETP.NE.U32.AND P0, PT, RZ, UR5, PT ;  /* 0x00000005ff007c0c */ /* 0x000fc8000bf05070 */
[----:B------:R-:W-:-:S13]  /*0270*/  ISETP.GE.U32.AND P1, PT, R7, UR5, PT ;  /* 0x0000000507007c0c */ /* 0x000fda000bf26070 */
[----:B------:R-:W-:-:S05]  /*0280*/  @P1 VIADD R7, R7, -UR5 ;  /* 0x8000000507071c36 */ /* 0x000fca0008000000 */
[----:B------:R-:W-:-:S05]  /*0290*/  SEL R11, R14, R7, !P0 ;  /* 0x000000070e0b7207 */ /* 0x000fca0004000000 */
[----:B0-----:R-:W-:-:S05]  /*02a0*/  IMAD.WIDE.U32 R4, R11, 0x4, R4 ;  /* 0x000000040b047825 */ /* 0x001fca00078e0004 */
[----:B------:R-:W1:Y:S02]  /*02b0*/  LDG.E R6, desc[UR12][R4.64] ;  /* 0x0000000c04067981 */ /* 0x000e64000c1e1900 */
[----:B-1----:R-:W-:-:S13]  /*02c0*/  ISETP.GE.AND P1, PT, R6, UR4, PT ;  /* 0x0000000406007c0c */ /* 0x002fda000bf26270 */
[----:B------:R-:W-:Y:S05]  /*02d0*/  @!P1 BRA `(.L_x_141) ;  /* 0x0000000000dc9947 */ /* 0x000fea0003800000 */
[----:B------:R-:W0:Y:S01]  /*02e0*/  LDC R4, c[0x0][0x384] ;  /* 0x0000e100ff047b82 */ /* 0x000e220000000800 */
[----:B------:R-:W-:Y:S01]  /*02f0*/  MOV R10, RZ ;  /* 0x000000ff000a7202 */ /* 0x000fe20000000f00 */
[----:B------:R-:W1:Y:S06]  /*0300*/  LDCU UR4, c[0x0][0x388] ;  /* 0x00007100ff0477ac */ /* 0x000e6c0008000800 */
[----:B------:R-:W2:Y:S02]  /*0310*/  LDC.64 R6, c[0x0][0x3a8] ;  /* 0x0000ea00ff067b82 */ /* 0x000ea40000000a00 */
.L_x_143:
[----:B------:R-:W-:-:S05]  /*0320*/  VIADD R10, R10, 0x1 ;  /* 0x000000010a0a7836 */ /* 0x000fca0000000000 */
[----:B0-----:R-:W-:-:S13]  /*0330*/  ISETP.NE.AND P1, PT, R10, R4, PT ;  /* 0x000000040a00720c */ /* 0x001fda0003f25270 */
[----:B------:R-:W-:Y:S05]  /*0340*/  @!P1 BRA `(.L_x_142) ;  /* 0x0000000000409947 */ /* 0x000fea0003800000 */
[----:B------:R-:W-:-:S04]  /*0350*/  IMAD.IADD R5, R3, 0x1, R10 ;  /* 0x0000000103057824 */ /* 0x000fc800078e020a */
[----:B------:R-:W-:-:S05]  /*0360*/  IMAD.HI.U32 R8, R12, R5, RZ ;  /* 0x000000050c087227 */ /* 0x000fca00078e00ff */
[----:B------:R-:W-:-:S05]  /*0370*/  IADD3 R8, PT, PT, -R8, RZ, RZ ;  /* 0x000000ff08087210 */ /* 0x000fca0007ffe1ff */
[----:B------:R-:W-:-:S05]  /*0380*/  IMAD R5, R4, R8, R5 ;  /* 0x0000000804057224 */ /* 0x000fca00078e0205 */
[----:B------:R-:W-:-:S13]  /*0390*/  ISETP.GE.U32.AND P1, PT, R5, R4, PT ;  /* 0x000000040500720c */ /* 0x000fda0003f26070 */
[----:B------:R-:W-:-:S05]  /*03a0*/  @P1 IMAD.IADD R5, R5, 0x1, -R4 ;  /* 0x0000000105051824 */ /* 0x000fca00078e0a04 */
[----:B------:R-:W-:-:S13]  /*03b0*/  ISETP.GE.U32.AND P1, PT, R5, R4, PT ;  /* 0x000000040500720c */ /* 0x000fda0003f26070 */
[----:B------:R-:W-:-:S05]  /*03c0*/  @P1 IMAD.IADD R5, R5, 0x1, -R4 ;  /* 0x0000000105051824 */ /* 0x000fca00078e0a04 */
[----:B------:R-:W-:-:S05]  /*03d0*/  SEL R11, R14, R5, !P0 ;  /* 0x000000050e0b7207 */ /* 0x000fca0004000000 */
[----:B--2---:R-:W-:-:S05]  /*03e0*/  IMAD.WIDE.U32 R8, R11, 0x4, R6 ;  /* 0x000000040b087825 */ /* 0x004fca00078e0006 */
[----:B------:R-:W1:Y:S02]  /*03f0*/  LDG.E R5, desc[UR12][R8.64] ;  /* 0x0000000c08057981 */ /* 0x000e64000c1e1900 */
[----:B-1----:R-:W-:-:S13]  /*0400*/  ISETP.GE.AND P1, PT, R5, UR4, PT ;  /* 0x0000000405007c0c */ /* 0x002fda000bf26270 */
[----:B------:R-:W-:Y:S05]  /*0410*/  @P1 BRA `(.L_x_143) ;  /* 0xfffffffc00c01947 */ /* 0x000fea000383ffff */
[----:B------:R-:W-:Y:S01]  /*0420*/  MOV R4, R8 ;  /* 0x0000000800047202 */ /* 0x000fe20000000f00 */
[----:B------:R-:W-:Y:S01]  /*0430*/  IMAD.MOV.U32 R5, RZ, RZ, R9 ;  /* 0x000000ffff057224 */ /* 0x000fe200078e0009 */
[----:B------:R-:W-:Y:S06]  /*0440*/  BRA `(.L_x_141) ;  /* 0x0000000000807947 */ /* 0x000fec0003800000 */
.L_x_142:
[----:B------:R-:W-:Y:S02]  /*0450*/  IABS R10, R4 ;  /* 0x00000004000a7213 */ /* 0x000fe40000000000 */
[----:B------:R-:W-:Y:S02]  /*0460*/  IABS R8, R2 ;  /* 0x0000000200087213 */ /* 0x000fe40000000000 */
[----:B------:R-:W0:Y:S01]  /*0470*/  I2F.RP R3, R10 ;  /* 0x0000000a00037306 */ /* 0x000e220000209400 */
[----:B------:R-:W-:-:S07]  /*0480*/  ISETP.GE.AND P2, PT, R2, RZ, PT ;  /* 0x000000ff0200720c */ /* 0x000fce0003f46270 */
[----:B0-----:R-:W2:Y:S02]  /*0490*/  MUFU.RCP R3, R3 ;  /* 0x0000000300037308 */ /* 0x001ea40000001000 */
[----:B--2---:R-:W-:-:S06]  /*04a0*/  VIADD R6, R3, 0xffffffe ;  /* 0x0ffffffe03067836 */ /* 0x004fcc0000000000 */
[----:B------:R0:W2:Y:S02]  /*04b0*/  F2I.FTZ.U32.TRUNC.NTZ R7, R6 ;  /* 0x0000000600077305 */ /* 0x0000a4000021f000 */
[----:B0-----:R-:W-:Y:S01]  /*04c0*/  IMAD.MOV.U32 R6, RZ, RZ, RZ ;  /* 0x000000ffff067224 */ /* 0x001fe200078e00ff */
[----:B--2---:R-:W-:-:S05]  /*04d0*/  IADD3 R5, PT, PT, RZ, -R7, RZ ;  /* 0x80000007ff057210 */ /* 0x004fca0007ffe0ff */
[----:B------:R-:W-:-:S04]  /*04e0*/  IMAD R5, R5, R10, RZ ;  /* 0x0000000a05057224 */ /* 0x000fc800078e02ff */
[----:B------:R-:W-:-:S04]  /*04f0*/  IMAD.HI.U32 R7, R7, R5, R6 ;  /* 0x0000000507077227 */ /* 0x000fc800078e0006 */
[----:B------:R-:W-:Y:S02]  /*0500*/  IMAD.MOV.U32 R5, RZ, RZ, R8 ;  /* 0x000000ffff057224 */ /* 0x000fe400078e0008 */
[----:B------:R-:W0:Y:S02]  /*0510*/  LDC.64 R8, c[0x0][0x3a8] ;  /* 0x0000ea00ff087b82 */ /* 0x000e240000000a00 */
[----:B------:R-:W-:-:S05]  /*0520*/  IMAD.HI.U32 R7, R7, R5, RZ ;  /* 0x0000000507077227 */ /* 0x000fca00078e00ff */
[----:B------:R-:W-:-:S05]  /*0530*/  IADD3 R7, PT, PT, -R7, RZ, RZ ;  /* 0x000000ff07077210 */ /* 0x000fca0007ffe1ff */
[C---:B------:R-:W-:Y:S02]  /*0540*/  IMAD R3, R10.reuse, R7, R5 ;  /* 0x000000070a037224 */ /* 0x040fe400078e0205 */
[----:B------:R-:W2:Y:S03]  /*0550*/  LDC.64 R6, c[0x0][0x3a0] ;  /* 0x0000e800ff067b82 */ /* 0x000ea60000000a00 */
[----:B------:R-:W-:-:S13]  /*0560*/  ISETP.GT.U32.AND P0, PT, R10, R3, PT ;  /* 0x000000030a00720c */ /* 0x000fda0003f04070 */
[----:B------:R-:W-:Y:S01]  /*0570*/  @!P0 IMAD.IADD R3, R3, 0x1, -R10 ;  /* 0x0000000103038824 */ /* 0x000fe200078e0a0a */
[----:B------:R-:W-:-:S04]  /*0580*/  ISETP.NE.AND P0, PT, R4, RZ, PT ;  /* 0x000000ff0400720c */ /* 0x000fc80003f05270 */
[----:B------:R-:W-:-:S13]  /*0590*/  ISETP.GT.U32.AND P1, PT, R10, R3, PT ;  /* 0x000000030a00720c */ /* 0x000fda0003f24070 */
[----:B------:R-:W-:-:S05]  /*05a0*/  @!P1 IMAD.IADD R3, R3, 0x1, -R10 ;  /* 0x0000000103039824 */ /* 0x000fca00078e0a0a */
[----:B------:R-:W-:Y:S01]  /*05b0*/  MOV R11, R3 ;  /* 0x00000003000b7202 */ /* 0x000fe20000000f00 */
[----:B--2---:R-:W-:-:S04]  /*05c0*/  IMAD.WIDE.U32 R2, R2, 0x4, R6 ;  /* 0x0000000402027825 */ /* 0x004fc800078e0006 */
[----:B------:R-:W-:Y:S01]  /*05d0*/  @!P2 IMAD.MOV R11, RZ, RZ, -R11 ;  /* 0x000000ffff0ba224 */ /* 0x000fe200078e0a0b */
[----:B------:R-:W-:-:S05]  /*05e0*/  @!P0 LOP3.LUT R11, RZ, R4, RZ, 0x33, !PT ;  /* 0x00000004ff0b8212 */ /* 0x000fca00078e33ff */
[----:B0-----:R-:W-:Y:S01]  /*05f0*/  IMAD.WIDE.U32 R4, R11, 0x4, R8 ;  /* 0x000000040b047825 */ /* 0x001fe200078e0008 */
[----:B------:R0:W-:Y:S04]  /*0600*/  STG.E desc[UR12][R2.64], R11 ;  /* 0x0000000b02007986 */ /* 0x0001e8000c10190c */
[----:B------:R-:W2:Y:S02]  /*0610*/  LDG.E R6, desc[UR12][R4.64] ;  /* 0x0000000c04067981 */ /* 0x000ea4000c1e1900 */
[----:B--2---:R-:W-:-:S05]  /*0620*/  VIADD R7, R6, 0x1 ;  /* 0x0000000106077836 */ /* 0x004fca0000000000 */
[----:B------:R0:W-:Y:S01]  /*0630*/  STG.E desc[UR12][R4.64], R7 ;  /* 0x0000000704007986 */ /* 0x0001e2000c10190c */
[----:B------:R-:W-:Y:S05]  /*0640*/  BRA `(.L_x_140) ;  /* 0x0000000000187947 */ /* 0x000fea0003800000 */
.L_x_141:
[----:B------:R-:W0:Y:S02]  /*0650*/  LDC.64 R6, c[0x0][0x3a0] ;  /* 0x0000e800ff067b82 */ /* 0x000e240000000a00 */
[----:B0-----:R-:W-:-:S05]  /*0660*/  IMAD.WIDE.U32 R6, R2, 0x4, R6 ;  /* 0x0000000402067825 */ /* 0x001fca00078e0006 */
[----:B------:R2:W-:Y:S04]  /*0670*/  STG.E desc[UR12][R6.64], R11 ;  /* 0x0000000b06007986 */ /* 0x0005e8000c10190c */
[----:B------:R-:W3:Y:S02]  /*0680*/  LDG.E R2, desc[UR12][R4.64] ;  /* 0x0000000c04027981 */ /* 0x000ee4000c1e1900 */
[----:B---3--:R-:W-:-:S05]  /*0690*/  IADD3 R3, PT, PT, R2, 0x1, RZ ;  /* 0x0000000102037810 */ /* 0x008fca0007ffe0ff */
[----:B------:R2:W-:Y:S02]  /*06a0*/  STG.E desc[UR12][R4.64], R3 ;  /* 0x0000000304007986 */ /* 0x0005e4000c10190c */
.L_x_140:
[----:B-1----:R-:W1:Y:S01]  /*06b0*/  LDCU UR4, c[0x0][0x380] ;  /* 0x00007000ff0477ac */ /* 0x002e620008000800 */
[----:B------:R-:W-:-:S05]  /*06c0*/  VIADD R0, R0, 0x1 ;  /* 0x0000000100007836 */ /* 0x000fca0000000000 */
[----:B-1----:R-:W-:-:S13]  /*06d0*/  ISETP.NE.AND P0, PT, R0, UR4, PT ;  /* 0x0000000400007c0c */ /* 0x002fda000bf05270 */
[----:B------:R-:W-:Y:S05]  /*06e0*/  @!P0 EXIT ;  /* 0x000000000000894d */ /* 0x000fea0003800000 */
[----:B------:R-:W-:Y:S05]  /*06f0*/  BRA `(.L_x_144) ;  /* 0xfffffff800707947 */ /* 0x000fea000383ffff */
.L_x_139:
[C---:B------:R-:W-:Y:S01]  /*0700*/  ISETP.GE.U32.AND P0, PT, R2.reuse, 0x4, PT ;  /* 0x000000040200780c */ /* 0x040fe20003f06070 */
[----:B------:R-:W-:Y:S01]  /*0710*/  IMAD.MOV.U32 R12, RZ, RZ, RZ ;  /* 0x000000ffff0c7224 */ /* 0x000fe200078e00ff */
[----:B------:R-:W-:-:S11]  /*0720*/  LOP3.LUT R0, R2, 0x3, RZ, 0xc0, !PT ;  /* 0x0000000302007812 */ /* 0x000fd600078ec0ff */
[----:B------:R-:W-:Y:S05]  /*0730*/  @!P0 BRA `(.L_x_145) ;  /* 0x0000000800848947 */ /* 0x000fea0003800000 */
[----:B------:R-:W0:Y:S01]  /*0740*/  LDCU.128 UR8, c[0x0][0x390] ;  /* 0x00007200ff0877ac */ /* 0x000e220008000c00 */
[----:B------:R-:W1:Y:S01]  /*0750*/  LDC.64 R10, c[0x0][0x3a0] ;  /* 0x0000e800ff0a7b82 */ /* 0x000e620000000a00 */
[----:B------:R-:W-:-:S04]  /*0760*/  LOP3.LUT R12, R2, 0x7ffffffc, RZ, 0xc0, !PT ;  /* 0x7ffffffc020c7812 */ /* 0x000fc800078ec0ff */
[----:B------:R-:W-:-:S03]  /*0770*/  IADD3 R13, PT, PT, -R12, RZ, RZ ;  /* 0x000000ff0c0d7210 */ /* 0x000fc60007ffe1ff */
[----:B------:R-:W2:Y:S08]  /*0780*/  LDC.64 R8, c[0x0][0x3a8] ;  /* 0x0000ea00ff087b82 */ /* 0x000eb00000000a00 */
[----:B------:R-:W3:Y:S01]  /*0790*/  LDC.64 R6, c[0x0][0x380] ;  /* 0x0000e000ff067b82 */ /* 0x000ee20000000a00 */
[----:B0-----:R-:W-:Y:S02]  /*07a0*/  UIADD3 UR6, UP0, UPT, UR8, 0x8, URZ ;  /* 0x0000000808067890 */ /* 0x001fe4000ff1e0ff */
[----:B------:R-:W-:-:S02]  /*07b0*/  UIADD3 UR4, UP1, UPT, UR10, 0x8, URZ ;  /* 0x000000080a047890 */ /* 0x000fc4000ff3e0ff */
[----:B------:R-:W-:Y:S02]  /*07c0*/  UIADD3.X UR7, UPT, UPT, URZ, UR9, URZ, UP0, !UPT ;  /* 0x00000009ff077290 */ /* 0x000fe400087fe4ff */
[----:B------:R-:W-:Y:S01]  /*07d0*/  UIADD3.X UR5, UPT, UPT, URZ, UR11, URZ, UP1, !UPT ;  /* 0x0000000bff057290 */ /* 0x000fe20008ffe4ff */
[----:B------:R-:W-:Y:S02]  /*07e0*/  IMAD.U32 R2, RZ, RZ, UR6 ;  /* 0x00000006ff027e24 */ /* 0x000fe4000f8e00ff */
[----:B------:R-:W-:Y:S01]  /*07f0*/  IMAD.U32 R4, RZ, RZ, UR4 ;  /* 0x00000004ff047e24 */ /* 0x000fe2000f8e00ff */
[----:B------:R-:W-:Y:S02]  /*0800*/  MOV R3, UR7 ;  /* 0x0000000700037c02 */ /* 0x000fe40008000f00 */
[----:B------:R-:W-:-:S07]  /*0810*/  IMAD.U32 R5, RZ, RZ, UR5 ;  /* 0x00000005ff057e24 */ /* 0x000fce000f8e00ff */
.L_x_150:
[----:B0-----:R-:W3:Y:S04]  /*0820*/  LDG.E R14, desc[UR12][R4.64+-0x8] ;  /* 0xfffff80c040e7981 */ /* 0x001ee8000c1e1900 */
[----:B------:R-:W4:Y:S01]  /*0830*/  LDG.E R15, desc[UR12][R2.64+-0x8] ;  /* 0xfffff80c020f7981 */ /* 0x000f22000c1e1900 */
[----:B---3--:R-:W-:-:S04]  /*0840*/  ISETP.GE.AND P0, PT, R14, R7, PT ;  /* 0x000000070e00720c */ /* 0x008fc80003f06270 */
[----:B------:R-:W-:-:S04]  /*0850*/  ISETP.GT.AND P0, PT, R14, -0x1, !P0 ;  /* 0xffffffff0e00780c */ /* 0x000fc80004704270 */
[----:B----4-:R-:W-:-:S13]  /*0860*/  ISETP.GE.U32.OR P0, PT, R15, R6, !P0 ;  /* 0x000000060f00720c */ /* 0x010fda0004706470 */
[----:B------:R-:W-:Y:S05]  /*0870*/  @P0 BRA `(.L_x_146) ;  /* 0x0000000000740947 */ /* 0x000fea0003800000 */
[----:B------:R-:W-:Y:S01]  /*0880*/  IABS R19, R7 ;  /* 0x0000000700137213 */ /* 0x000fe20000000000 */
[----:B------:R-:W-:Y:S01]  /*0890*/  IMAD.MOV.U32 R16, RZ, RZ, RZ ;  /* 0x000000ffff107224 */ /* 0x000fe200078e00ff */
[----:B------:R-:W-:Y:S02]  /*08a0*/  ISETP.GE.AND P1, PT, R15, RZ, PT ;  /* 0x000000ff0f00720c */ /* 0x000fe40003f26270 */
[----:B------:R-:W0:Y:S01]  /*08b0*/  I2F.RP R18, R19 ;  /* 0x0000001300127306 */ /* 0x000e220000209400 */
[----:B------:R-:W-:-:S07]  /*08c0*/  ISETP.NE.AND P2, PT, R7, RZ, PT ;  /* 0x000000ff0700720c */ /* 0x000fce0003f45270 */
[----:B0-----:R-:W0:Y:S02]  /*08d0*/  MUFU.RCP R18, R18 ;  /* 0x0000001200127308 */ /* 0x001e240000001000 */
[----:B0-----:R-:W-:-:S06]  /*08e0*/  VIADD R20, R18, 0xffffffe ;  /* 0x0ffffffe12147836 */ /* 0x001fcc0000000000 */
[----:B------:R-:W0:Y:S02]  /*08f0*/  F2I.FTZ.U32.TRUNC.NTZ R17, R20 ;  /* 0x0000001400117305 */ /* 0x000e24000021f000 */
[----:B0-----:R-:W-:-:S05]  /*0900*/  IADD3 R14, PT, PT, RZ, -R17, RZ ;  /* 0x80000011ff0e7210 */ /* 0x001fca0007ffe0ff */
[----:B------:R-:W-:Y:S01]  /*0910*/  IMAD R21, R14, R19, RZ ;  /* 0x000000130e157224 */ /* 0x000fe200078e02ff */
[----:B------:R-:W-:-:S03]  /*0920*/  IABS R14, R15 ;  /* 0x0000000f000e7213 */ /* 0x000fc60000000000 */
[----:B------:R-:W-:-:S04]  /*0930*/  IMAD.HI.U32 R21, R17, R21, R16 ;  /* 0x0000001511157227 */ /* 0x000fc800078e0010 */
[----:B------:R-:W-:-:S04]  /*0940*/  IMAD.MOV.U32 R16, RZ, RZ, R14 ;  /* 0x000000ffff107224 */ /* 0x000fc800078e000e */
[----:B------:R-:W-:-:S05]  /*0950*/  IMAD.HI.U32 R14, R21, R16, RZ ;  /* 0x00000010150e7227 */ /* 0x000fca00078e00ff */
[----:B------:R-:W-:-:S05]  /*0960*/  IADD3 R17, PT, PT, -R14, RZ, RZ ;  /* 0x000000ff0e117210 */ /* 0x000fca0007ffe1ff */
[----:B------:R-:W-:-:S05]  /*0970*/  IMAD R14, R19, R17, R16 ;  /* 0x00000011130e7224 */ /* 0x000fca00078e0210 */
[----:B------:R-:W-:-:S13]  /*0980*/  ISETP.GT.U32.AND P0, PT, R19, R14, PT ;  /* 0x0000000e1300720c */ /* 0x000fda0003f04070 */
[----:B------:R-:W-:-:S05]  /*0990*/  @!P0 IMAD.IADD R14, R14, 0x1, -R19 ;  /* 0x000000010e0e8824 */ /* 0x000fca00078e0a13 */
[----:B------:R-:W-:-:S13]  /*09a0*/  ISETP.GT.U32.AND P0, PT, R19, R14, PT ;  /* 0x0000000e1300720c */ /* 0x000fda0003f04070 */
[----:B------:R-:W-:-:S05]  /*09b0*/  @!P0 IMAD.IADD R14, R14, 0x1, -R19 ;  /* 0x000000010e0e8824 */ /* 0x000fca00078e0a13 */
[----:B------:R-:W-:Y:S01]  /*09c0*/  MOV R19, R14 ;  /* 0x0000000e00137202 */ /* 0x000fe20000000f00 */
[----:B-1----:R-:W-:-:S04]  /*09d0*/  IMAD.WIDE.U32 R14, R15, 0x4, R10 ;  /* 0x000000040f0e7825 */ /* 0x002fc800078e000a */
[----:B------:R-:W-:Y:S01]  /*09e0*/  @!P1 IMAD.MOV R19, RZ, RZ, -R19 ;  /* 0x000000ffff139224 */ /* 0x000fe200078e0a13 */
[----:B------:R-:W-:-:S05]  /*09f0*/  @!P2 LOP3.LUT R19, RZ, R7, RZ, 0x33, !PT ;  /* 0x00000007ff13a212 */ /* 0x000fca00078e33ff */
[----:B--2---:R-:W-:Y:S01]  /*0a00*/  IMAD.WIDE.U32 R16, R19, 0x4, R8 ;  /* 0x0000000413107825 */ /* 0x004fe200078e0008 */
[----:B------:R0:W-:Y:S04]  /*0a10*/  STG.E desc[UR12][R14.64], R19 ;  /* 0x000000130e007986 */ /* 0x0001e8000c10190c */
[----:B------:R-:W2:Y:S02]  /*0a20*/  LDG.E R18, desc[UR12][R16.64] ;  /* 0x0000000c10127981 */ /* 0x000ea4000c1e1900 */
[----:B--2---:R-:W-:-:S05]  /*0a30*/  VIADD R21, R18, 0x1 ;  /* 0x0000000112157836 */ /* 0x004fca0000000000 */
[----:B------:R0:W-:Y:S02]  /*0a40*/  STG.E desc[UR12][R16.64], R21 ;  /* 0x0000001510007986 */ /* 0x0001e4000c10190c */
.L_x_146:
        /* <DEDUP_REMOVED lines=12> */
[----:B0-----:R-:W-:-:S06]  /*0b10*/  IADD3 R20, PT, PT, R18, 0xffffffe, RZ ;  /* 0x0ffffffe12147810 */ /* 0x001fcc0007ffe0ff */
[----:B------:R-:W0:Y:S02]  /*0b20*/  F2I.FTZ.U32.TRUNC.NTZ R17, R20 ;  /* 0x0000001400117305 */ /* 0x000e24000021f000 */
[----:B0-----:R-:W-:-:S04]  /*0b30*/  IMAD.MOV R14, RZ, RZ, -R17 ;  /* 0x000000ffff0e7224 */ /* 0x001fc800078e0a11 */
[----:B------:R-:W-:Y:S01]  /*0b40*/  IMAD R21, R14, R19, RZ ;  /* 0x000000130e157224 */ /* 0x000fe200078e02ff */
[----:B------:R-:W-:-:S03]  /*0b50*/  IABS R14, R15 ;  /* 0x0000000f000e7213 */ /* 0x000fc60000000000 */
[----:B------:R-:W-:Y:S01]  /*0b60*/  IMAD.HI.U32 R21, R17, R21, R16 ;  /* 0x0000001511157227 */ /* 0x000fe200078e0010 */
[----:B------:R-:W-:-:S05]  /*0b70*/  MOV R16, R14 ;  /* 0x0000000e00107202 */ /* 0x000fca0000000f00 */
[----:B------:R-:W-:-:S04]  /*0b80*/  IMAD.HI.U32 R14, R21, R16, RZ ;  /* 0x00000010150e7227 */ /* 0x000fc800078e00ff */
[----:B------:R-:W-:-:S04]  /*0b90*/  IMAD.MOV R17, RZ, RZ, -R14 ;  /* 0x000000ffff117224 */ /* 0x000fc800078e0a0e */
[----:B------:R-:W-:-:S05]  /*0ba0*/  IMAD R14, R19, R17, R16 ;  /* 0x00000011130e7224 */ /* 0x000fca00078e0210 */
[----:B------:R-:W-:-:S13]  /*0bb0*/  ISETP.GT.U32.AND P0, PT, R19, R14, PT ;  /* 0x0000000e1300720c */ /* 0x000fda0003f04070 */
[----:B------:R-:W-:-:S05]  /*0bc0*/  @!P0 IMAD.IADD R14, R14, 0x1, -R19 ;  /* 0x000000010e0e8824 */ /* 0x000fca00078e0a13 */
[----:B------:R-:W-:-:S13]  /*0bd0*/  ISETP.GT.U32.AND P0, PT, R19, R14, PT ;  /* 0x0000000e1300720c */ /* 0x000fda0003f04070 */
[----:B------:R-:W-:-:S05]  /*0be0*/  @!P0 IADD3 R14, PT, PT, R14, -R19, RZ ;  /* 0x800000130e0e8210 */ /* 0x000fca0007ffe0ff */
[----:B------:R-:W-:Y:S02]  /*0bf0*/  IMAD.MOV.U32 R19, RZ, RZ, R14 ;  /* 0x000000ffff137224 */ /* 0x000fe400078e000e */
[----:B-1----:R-:W-:-:S04]  /*0c00*/  IMAD.WIDE.U32 R14, R15, 0x4, R10 ;  /* 0x000000040f0e7825 */ /* 0x002fc800078e000a */
[----:B------:R-:W-:Y:S01]  /*0c10*/  @!P1 IMAD.MOV R19, RZ, RZ, -R19 ;  /* 0x000000ffff139224 */ /* 0x000fe200078e0a13 */
[----:B------:R-:W-:-:S05]  /*0c20*/  @!P2 LOP3.LUT R19, RZ, R7, RZ, 0x33, !PT ;  /* 0x00000007ff13a212 */ /* 0x000fca00078e33ff */
[----:B--2---:R-:W-:Y:S01]  /*0c30*/  IMAD.WIDE.U32 R16, R19, 0x4, R8 ;  /* 0x0000000413107825 */ /* 0x004fe200078e0008 */
[----:B------:R0:W-:Y:S04]  /*0c40*/  STG.E desc[UR12][R14.64], R19 ;  /* 0x000000130e007986 */ /* 0x0001e8000c10190c */
[----:B------:R-:W2:Y:S02]  /*0c50*/  LDG.E R18, desc[UR12][R16.64] ;  /* 0x0000000c10127981 */ /* 0x000ea4000c1e1900 */
[----:B--2---:R-:W-:-:S05]  /*0c60*/  IADD3 R21, PT, PT, R18, 0x1, RZ ;  /* 0x0000000112157810 */ /* 0x004fca0007ffe0ff */
[----:B------:R0:W-:Y:S02]  /*0c70*/  STG.E desc[UR12][R16.64], R21 ;  /* 0x0000001510007986 */ /* 0x0001e4000c10190c */
.L_x_147:
[----:B0-----:R-:W3:Y:S04]  /*0c80*/  LDG.E R14, desc[UR12][R4.64] ;  /* 0x0000000c040e7981 */ /* 0x001ee8000c1e1900 */
[----:B------:R-:W4:Y:S01]  /*0c90*/  LDG.E R15, desc[UR12][R2.64] ;  /* 0x0000000c020f7981 */ /* 0x000f22000c1e1900 */
[----:B---3--:R-:W-:-:S04]  /*0ca0*/  ISETP.GE.AND P0, PT, R14, R7, PT ;  /* 0x000000070e00720c */ /* 0x008fc80003f06270 */
[----:B------:R-:W-:-:S04]  /*0cb0*/  ISETP.GT.AND P0, PT, R14, -0x1, !P0 ;  /* 0xffffffff0e00780c */ /* 0x000fc80004704270 */
[----:B----4-:R-:W-:-:S13]  /*0cc0*/  ISETP.GE.U32.OR P0, PT, R15, R6, !P0 ;  /* 0x000000060f00720c */ /* 0x010fda0004706470 */
[----:B------:R-:W-:Y:S05]  /*0cd0*/  @P0 BRA `(.L_x_148) ;  /* 0x0000000000740947 */ /* 0x000fea0003800000 */
[----:B------:R-:W-:Y:S01]  /*0ce0*/  IABS R19, R7 ;  /* 0x0000000700137213 */ /* 0x000fe20000000000 */
[----:B------:R-:W-:Y:S01]  /*0cf0*/  HFMA2 R16, -RZ, RZ, 0, 0 ;  /* 0x00000000ff107431 */ /* 0x000fe200000001ff */
[----:B------:R-:W-:Y:S02]  /*0d00*/  ISETP.GE.AND P1, PT, R15, RZ, PT ;  /* 0x000000ff0f00720c */ /* 0x000fe40003f26270 */
[----:B------:R-:W0:Y:S01]  /*0d10*/  I2F.RP R18, R19 ;  /* 0x0000001300127306 */ /* 0x000e220000209400 */
[----:B------:R-:W-:-:S07]  /*0d20*/  ISETP.NE.AND P2, PT, R7, RZ, PT ;  /* 0x000000ff0700720c */ /* 0x000fce0003f45270 */
[----:B0-----:R-:W0:Y:S02]  /*0d30*/  MUFU.RCP R18, R18 ;  /* 0x0000001200127308 */ /* 0x001e240000001000 */
[----:B0-----:R-:W-:-:S06]  /*0d40*/  VIADD R20, R18, 0xffffffe ;  /* 0x0ffffffe12147836 */ /* 0x001fcc0000000000 */
[----:B------:R-:W0:Y:S02]  /*0d50*/  F2I.FTZ.U32.TRUNC.NTZ R17, R20 ;  /* 0x0000001400117305 */ /* 0x000e24000021f000 */
[----:B0-----:R-:W-:-:S04]  /*0d60*/  IMAD.MOV R14, RZ, RZ, -R17 ;  /* 0x000000ffff0e7224 */ /* 0x001fc800078e0a11 */
[----:B------:R-:W-:Y:S01]  /*0d70*/  IMAD R21, R14, R19, RZ ;  /* 0x000000130e157224 */ /* 0x000fe200078e02ff */
[----:B------:R-:W-:-:S03]  /*0d80*/  IABS R14, R15 ;  /* 0x0000000f000e7213 */ /* 0x000fc60000000000 */
[----:B------:R-:W-:-:S04]  /*0d90*/  IMAD.HI.U32 R21, R17, R21, R16 ;  /* 0x0000001511157227 */ /* 0x000fc800078e0010 */
[----:B------:R-:W-:-:S04]  /*0da0*/  IMAD.MOV.U32 R16, RZ, RZ, R14 ;  /* 0x000000ffff107224 */ /* 0x000fc800078e000e */
[----:B------:R-:W-:-:S04]  /*0db0*/  IMAD.HI.U32 R14, R21, R16, RZ ;  /* 0x00000010150e7227 */ /* 0x000fc800078e00ff */
[----:B------:R-:W-:-:S04]  /*0dc0*/  IMAD.MOV R17, RZ, RZ, -R14 ;  /* 0x000000ffff117224 */ /* 0x000fc800078e0a0e */
[----:B------:R-:W-:-:S05]  /*0dd0*/  IMAD R14, R19, R17, R16 ;  /* 0x00000011130e7224 */ /* 0x000fca00078e0210 */
[----:B------:R-:W-:-:S13]  /*0de0*/  ISETP.GT.U32.AND P0, PT, R19, R14, PT ;  /* 0x0000000e1300720c */ /* 0x000fda0003f04070 */
[----:B------:R-:W-:-:S04]  /*0df0*/  @!P0 IADD3 R14, PT, PT, R14, -R19, RZ ;  /* 0x800000130e0e8210 */ /* 0x000fc80007ffe0ff */
[----:B------:R-:W-:-:S13]  /*0e00*/  ISETP.GT.U32.AND P0, PT, R19, R14, PT ;  /* 0x0000000e1300720c */ /* 0x000fda0003f04070 */
[----:B------:R-:W-:-:S04]  /*0e10*/  @!P0 IMAD.IADD R14, R14, 0x1, -R19 ;  /* 0x000000010e0e8824 */ /* 0x000fc800078e0a13 */
[----:B------:R-:W-:Y:S02]  /*0e20*/  IMAD.MOV.U32 R19, RZ, RZ, R14 ;  /* 0x000000ffff137224 */ /* 0x000fe400078e000e */
[----:B-1----:R-:W-:-:S03]  /*0e30*/  IMAD.WIDE.U32 R14, R15, 0x4, R10 ;  /* 0x000000040f0e7825 */ /* 0x002fc600078e000a */
[----:B------:R-:W-:Y:S02]  /*0e40*/  @!P1 IADD3 R19, PT, PT, -R19, RZ, RZ ;  /* 0x000000ff13139210 */ /* 0x000fe40007ffe1ff */
[----:B------:R-:W-:-:S05]  /*0e50*/  @!P2 LOP3.LUT R19, RZ, R7, RZ, 0x33, !PT ;  /* 0x00000007ff13a212 */ /* 0x000fca00078e33ff */
[----:B--2---:R-:W-:Y:S01]  /*0e60*/  IMAD.WIDE.U32 R16, R19, 0x4, R8 ;  /* 0x0000000413107825 */ /* 0x004fe200078e0008 */
[----:B------:R0:W-:Y:S04]  /*0e70*/  STG.E desc[UR12][R14.64], R19 ;  /* 0x000000130e007986 */ /* 0x0001e8000c10190c */
[----:B------:R-:W2:Y:S02]  /*0e80*/  LDG.E R18, desc[UR12][R16.64] ;  /* 0x0000000c10127981 */ /* 0x000ea4000c1e1900 */
[----:B--2---:R-:W-:-:S05]  /*0e90*/  VIADD R21, R18, 0x1 ;  /* 0x0000000112157836 */ /* 0x004fca0000000000 */
[----:B------:R0:W-:Y:S02]  /*0ea0*/  STG.E desc[UR12][R16.64], R21 ;  /* 0x0000001510007986 */ /* 0x0001e4000c10190c */
.L_x_148:
[----:B0-----:R-:W3:Y:S04]  /*0eb0*/  LDG.E R14, desc[UR12][R4.64+0x4] ;  /* 0x0000040c040e7981 */ /* 0x001ee8000c1e1900 */
[----:B------:R-:W4:Y:S01]  /*0ec0*/  LDG.E R15, desc[UR12][R2.64+0x4] ;  /* 0x0000040c020f7981 */ /* 0x000f22000c1e1900 */
[----:B------:R-:W-:-:S05]  /*0ed0*/  VIADD R13, R13, 0x4 ;  /* 0x000000040d0d7836 */ /* 0x000fca0000000000 */
[----:B------:R-:W-:Y:S02]  /*0ee0*/  ISETP.NE.AND P1, PT, R13, RZ, PT ;  /* 0x000000ff0d00720c */ /* 0x000fe40003f25270 */
        /* <DEDUP_REMOVED lines=33> */
.L_x_149:
[----:B------:R-:W-:Y:S02]  /*1100*/  IADD3 R2, P0, PT, R2, 0x10, RZ ;  /* 0x0000001002027810 */ /* 0x000fe40007f1e0ff */
[----:B------:R-:W-:-:S03]  /*1110*/  IADD3 R4, P2, PT, R4, 0x10, RZ ;  /* 0x0000001004047810 */ /* 0x000fc60007f5e0ff */
[----:B------:R-:W-:Y:S02]  /*1120*/  IMAD.X R3, RZ, RZ, R3, P0 ;  /* 0x000000ffff037224 */ /* 0x000fe400000e0603 */
[----:B------:R-:W-:Y:S01]  /*1130*/  IMAD.X R5, RZ, RZ, R5, P2 ;  /* 0x000000ffff057224 */ /* 0x000fe200010e0605 */
[----:B------:R-:W-:Y:S07]  /*1140*/  @P1 BRA `(.L_x_150) ;  /* 0xfffffff400b41947 */ /* 0x000fee000383ffff */
.L_x_145:
[----:B------:R-:W-:-:S13]  /*1150*/  ISETP.NE.AND P0, PT, R0, RZ, PT ;  /* 0x000000ff0000720c */ /* 0x000fda0003f05270 */
[----:B------:R-:W-:Y:S05]  /*1160*/  @!P0 EXIT ;  /* 0x000000000000894d */ /* 0x000fea0003800000 */
[----:B--2---:R-:W2:Y:S01]  /*1170*/  LDC.64 R8, c[0x0][0x398] ;  /* 0x0000e600ff087b82 */ /* 0x004ea20000000a00 */
[----:B------:R-:W-:-:S07]  /*1180*/  IADD3 R0, PT, PT, -R0, RZ, RZ ;  /* 0x000000ff00007210 */ /* 0x000fce0007ffe1ff */
[----:B-1----:R-:W1:Y:S08]  /*1190*/  LDC.64 R10, c[0x0][0x390] ;  /* 0x0000e400ff0a7b82 */ /* 0x002e700000000a00 */
[----:B------:R-:W3:Y:S08]  /*11a0*/  LDC.64 R2, c[0x0][0x3a0] ;  /* 0x0000e800ff027b82 */ /* 0x000ef00000000a00 */
[----:B------:R-:W4:Y:S01]  /*11b0*/  LDC.64 R4, c[0x0][0x3a8] ;  /* 0x0000ea00ff047b82 */ /* 0x000f220000000a00 */
[----:B--2---:R-:W-:-:S07]  /*11c0*/  IMAD.WIDE.U32 R8, R12, 0x4, R8 ;  /* 0x000000040c087825 */ /* 0x004fce00078e0008 */
[----:B------:R-:W2:Y:S01]  /*11d0*/  LDC.64 R6, c[0x0][0x380] ;  /* 0x0000e000ff067b82 */ /* 0x000ea20000000a00 */
[----:B-1----:R-:W-:-:S07]  /*11e0*/  IMAD.WIDE.U32 R10, R12, 0x4, R10 ;  /* 0x000000040c0a7825 */ /* 0x002fce00078e000a */
.L_x_152:
[----:B0-----:R1:W2:Y:S04]  /*11f0*/  LDG.E R12, desc[UR12][R8.64] ;  /* 0x0000000c080c7981 */ /* 0x0012a8000c1e1900 */
[----:B0-----:R0:W5:Y:S01]  /*1200*/  LDG.E R15, desc[UR12][R10.64] ;  /* 0x0000000c0a0f7981 */ /* 0x001162000c1e1900 */
[----:B------:R-:W-:-:S05]  /*1210*/  VIADD R0, R0, 0x1 ;  /* 0x0000000100007836 */ /* 0x000fca0000000000 */
[----:B------:R-:W-:Y:S02]  /*1220*/  ISETP.NE.AND P1, PT, R0, RZ, PT ;  /* 0x000000ff0000720c */ /* 0x000fe40003f25270 */
[----:B-1----:R-:W-:Y:S02]  /*1230*/  IADD3 R8, P2, PT, R8, 0x4, RZ ;  /* 0x0000000408087810 */ /* 0x002fe40007f5e0ff */
[----:B0-----:R-:W-:Y:S02]  /*1240*/  IADD3 R10, P3, PT, R10, 0x4, RZ ;  /* 0x000000040a0a7810 */ /* 0x001fe40007f7e0ff */
[----:B--2---:R-:W-:-:S04]  /*1250*/  ISETP.GE.AND P0, PT, R12, R7, PT ;  /* 0x000000070c00720c */ /* 0x004fc80003f06270 */
[----:B------:R-:W-:-:S04]  /*1260*/  ISETP.GT.AND P0, PT, R12, -0x1, !P0 ;  /* 0xffffffff0c00780c */ /* 0x000fc80004704270 */
[----:B-----5:R-:W-:-:S13]  /*1270*/  ISETP.GE.U32.OR P0, PT, R15, R6, !P0 ;  /* 0x000000060f00720c */ /* 0x020fda0004706470 */
[----:B------:R-:W-:Y:S05]  /*1280*/  @P0 BRA `(.L_x_151) ;  /* 0x0000000000740947 */ /* 0x000fea0003800000 */
[----:B------:R-:W-:Y:S02]  /*1290*/  IABS R17, R7 ;  /* 0x0000000700117213 */ /* 0x000fe40000000000 */
[----:B------:R-:W-:Y:S02]  /*12a0*/  IABS R18, R15 ;  /* 0x0000000f00127213 */ /* 0x000fe40000000000 */
[----:B------:R-:W0:Y:S01]  /*12b0*/  I2F.RP R14, R17 ;  /* 0x00000011000e7306 */ /* 0x000e220000209400 */
[----:B------:R-:W-:Y:S02]  /*12c0*/  ISETP.GE.AND P4, PT, R15, RZ, PT ;  /* 0x000000ff0f00720c */ /* 0x000fe40003f86270 */
[----:B------:R-:W-:-:S05]  /*12d0*/  ISETP.NE.AND P5, PT, R7, RZ, PT ;  /* 0x000000ff0700720c */ /* 0x000fca0003fa5270 */
[----:B0-----:R-:W0:Y:S02]  /*12e0*/  MUFU.RCP R14, R14 ;  /* 0x0000000e000e7308 */ /* 0x001e240000001000 */
[----:B0-----:R-:W-:-:S06]  /*12f0*/  VIADD R16, R14, 0xffffffe ;  /* 0x0ffffffe0e107836 */ /* 0x001fcc0000000000 */
[----:B------:R-:W0:Y:S02]  /*1300*/  F2I.FTZ.U32.TRUNC.NTZ R13, R16 ;  /* 0x00000010000d7305 */ /* 0x000e24000021f000 */
[----:B0-----:R-:W-:-:S05]  /*1310*/  IADD3 R12, PT, PT, RZ, -R13, RZ ;  /* 0x8000000dff0c7210 */ /* 0x001fca0007ffe0ff */
[----:B------:R-:W-:Y:S02]  /*1320*/  IMAD R19, R12, R17, RZ ;  /* 0x000000110c137224 */ /* 0x000fe400078e02ff */
[----:B------:R-:W-:-:S04]  /*1330*/  IMAD.MOV.U32 R12, RZ, RZ, RZ ;  /* 0x000000ffff0c7224 */ /* 0x000fc800078e00ff */
        /* <DEDUP_REMOVED lines=10> */
[----:B---3--:R-:W-:-:S04]  /*13e0*/  IMAD.WIDE.U32 R12, R15, 0x4, R2 ;  /* 0x000000040f0c7825 */ /* 0x008fc800078e0002 */
[----:B------:R-:W-:Y:S01]  /*13f0*/  @!P4 IMAD.MOV R17, RZ, RZ, -R17 ;  /* 0x000000ffff11c224 */ /* 0x000fe200078e0a11 */
[----:B------:R-:W-:-:S05]  /*1400*/  @!P5 LOP3.LUT R17, RZ, R7, RZ, 0x33, !PT ;  /* 0x00000007ff11d212 */ /* 0x000fca00078e33ff */
[----:B----4-:R-:W-:Y:S01]  /*1410*/  IMAD.WIDE.U32 R14, R17, 0x4, R4 ;  /* 0x00000004110e7825 */ /* 0x010fe200078e0004 */
[----:B------:R0:W-:Y:S04]  /*1420*/  STG.E desc[UR12][R12.64], R17 ;  /* 0x000000110c007986 */ /* 0x0001e8000c10190c */
[----:B------:R-:W2:Y:S02]  /*1430*/  LDG.E R16, desc[UR12][R14.64] ;  /* 0x0000000c0e107981 */ /* 0x000ea4000c1e1900 */
[----:B--2---:R-:W-:-:S05]  /*1440*/  VIADD R19, R16, 0x1 ;  /* 0x0000000110137836 */ /* 0x004fca0000000000 */
[----:B------:R0:W-:Y:S02]  /*1450*/  STG.E desc[UR12][R14.64], R19 ;  /* 0x000000130e007986 */ /* 0x0001e4000c10190c */
.L_x_151:
[----:B------:R-:W-:Y:S01]  /*1460*/  IADD3.X R9, PT, PT, RZ, R9, RZ, P2, !PT ;  /* 0x00000009ff097210 */ /* 0x000fe200017fe4ff */
[----:B------:R-:W-:Y:S01]  /*1470*/  IMAD.X R11, RZ, RZ, R11, P3 ;  /* 0x000000ffff0b7224 */ /* 0x000fe200018e060b */
[----:B------:R-:W-:Y:S06]  /*1480*/  @P1 BRA `(.L_x_152) ;  /* 0xfffffffc00581947 */ /* 0x000fec000383ffff */
[----:B------:R-:W-:Y:S05]  /*1490*/  EXIT ;  /* 0x000000000000794d */ /* 0x000fea0003800000 */
.L_x_153:
        /* <DEDUP_REMOVED lines=14> */
.L_x_189:


//--------------------- .text.compute_node_preferences --------------------------
	.section	.text.compute_node_preferences,"ax",@progbits
	.align	128
        .global         compute_node_preferences
        .type           compute_node_preferences,@function
        .size           compute_node_preferences,(.L_x_190 - compute_node_preferences)
        .other          compute_node_preferences,@"STO_CUDA_ENTRY STV_DEFAULT"
compute_node_preferences:
.text.compute_node_preferences:
        /* <DEDUP_REMOVED lines=10> */
[----:B------:R-:W1:Y:S07]  /*00a0*/  LDCU.64 UR4, c[0x0][0x358] ;  /* 0x00006b00ff0477ac */ /* 0x000e6e0008000a00 */
[----:B------:R-:W2:Y:S01]  /*00b0*/  LDC R4, c[0x0][0x388] ;  /* 0x0000e200ff047b82 */ /* 0x000ea20000000800 */
[----:B0-----:R-:W-:-:S05]  /*00c0*/  IMAD.WIDE R2, R20, 0x4, R2 ;  /* 0x0000000414027825 */ /* 0x001fca00078e0202 */
[----:B-1----:R-:W3:Y:S04]  /*00d0*/  LDG.E R19, desc[UR4][R2.64] ;  /* 0x0000000402137981 */ /* 0x002ee8000c1e1900 */
[----:B------:R-:W3:Y:S01]  /*00e0*/  LDG.E R0, desc[UR4][R2.64+0x4] ;  /* 0x0000040402007981 */ /* 0x000ee2000c1e1900 */
[C---:B--2---:R-:W-:Y:S02]  /*00f0*/  ISETP.GE.AND P0, PT, R4.reuse, 0x1, PT ;  /* 0x000000010400780c */ /* 0x044fe40003f06270 */
[----:B------:R-:W-:Y:S01]  /*0100*/  VIMNMX R18, PT, PT, R4, 0x40, PT ;  /* 0x0000004004127848 */ /* 0x000fe20003fe0100 */
[----:B---3--:R-:W-:-:S10]  /*0110*/  IMAD.IADD R17, R0, 0x1, -R19 ;  /* 0x0000000100117824 */ /* 0x008fd400078e0a13 */
[----:B------:R-:W-:Y:S05]  /*0120*/  @!P0 BRA `(.L_x_154) ;  /* 0x0000000000ac8947 */ /* 0x000fea0003800000 */
[----:B------:R-:W-:Y:S01]  /*0130*/  ISETP.GE.U32.AND P0, PT, R4, 0x10, PT ;  /* 0x000000100400780c */ /* 0x000fe20003f06070 */
[----:B------:R-:W-:Y:S01]  /*0140*/  IMAD.MOV.U32 R2, RZ, RZ, RZ ;  /* 0x000000ffff027224 */ /* 0x000fe200078e00ff */
[----:B------:R-:W-:-:S04]  /*0150*/  LOP3.LUT R5, R18, 0xf, RZ, 0xc0, !PT ;  /* 0x0000000f12057812 */ /* 0x000fc800078ec0ff */
[----:B------:R-:W-:-:S07]  /*0160*/  ISETP.NE.AND P1, PT, R5, RZ, PT ;  /* 0x000000ff0500720c */ /* 0x000fce0003f25270 */
[----:B------:R-:W-:Y:S06]  /*0170*/  @!P0 BRA `(.L_x_155) ;  /* 0x00000000003c8947 */ /* 0x000fec0003800000 */
[----:B------:R-:W-:Y:S01]  /*0180*/  LOP3.LUT R2, R18, 0xffff, RZ, 0xc0, !PT ;  /* 0x0000ffff12027812 */ /* 0x000fe200078ec0ff */
[----:B------:R-:W-:-:S03]  /*0190*/  VIADD R4, R1, 0x20 ;  /* 0x0000002001047836 */ /* 0x000fc60000000000 */
[----:B------:R-:W-:-:S05]  /*01a0*/  SHF.R.U32.HI R2, RZ, 0x4, R2 ;  /* 0x00000004ff027819 */ /* 0x000fca0000011602 */
[----:B------:R-:W-:-:S05]  /*01b0*/  IMAD.SHL.U32 R2, R2, 0x10, RZ ;  /* 0x0000001002027824 */ /* 0x000fca00078e00ff */
[----:B------:R-:W-:Y:S02]  /*01c0*/  LOP3.LUT R3, R2, 0x70, RZ, 0xe2, !PT ;  /* 0x0000007002037812 */ /* 0x000fe400078ee2ff */
[----:B------:R-:W-:-:S03]  /*01d0*/  LOP3.LUT R2, R18, 0x70, RZ, 0xc0, !PT ;  /* 0x0000007012027812 */ /* 0x000fc600078ec0ff */
[----:B------:R-:W-:-:S07]  /*01e0*/  IMAD.MOV R3, RZ, RZ, -R3 ;  /* 0x000000ffff037224 */ /* 0x000fce00078e0a03 */
.L_x_156:
[----:B------:R-:W-:Y:S01]  /*01f0*/  VIADD R3, R3, 0x10 ;  /* 0x0000001003037836 */ /* 0x000fe20000000000 */
[----:B------:R-:W-:Y:S04]  /*0200*/  STL.128 [R4+-0x20], RZ ;  /* 0xffffe0ff04007387 */ /* 0x000fe80000100c00 */
[----:B------:R-:W-:Y:S01]  /*0210*/  ISETP.NE.AND P0, PT, R3, RZ, PT ;  /* 0x000000ff0300720c */ /* 0x000fe20003f05270 */
[----:B------:R-:W-:Y:S04]  /*0220*/  STL.128 [R4+-0x10], RZ ;  /* 0xfffff0ff04007387 */ /* 0x000fe80000100c00 */
[----:B------:R-:W-:Y:S04]  /*0230*/  STL.128 [R4], RZ ;  /* 0x000000ff04007387 */ /* 0x000fe80000100c00 */
[----:B------:R0:W-:Y:S02]  /*0240*/  STL.128 [R4+0x10], RZ ;  /* 0x000010ff04007387 */ /* 0x0001e40000100c00 */
[----:B0-----:R-:W-:-:S02]  /*0250*/  VIADD R4, R4, 0x40 ;  /* 0x0000004004047836 */ /* 0x001fc40000000000 */
[----:B------:R-:W-:Y:S05]  /*0260*/  @P0 BRA `(.L_x_156) ;  /* 0xfffffffc00e00947 */ /* 0x000fea000383ffff */
.L_x_155:
[----:B------:R-:W-:Y:S05]  /*0270*/  @!P1 BRA `(.L_x_154) ;  /* 0x0000000000589947 */ /* 0x000fea0003800000 */
[----:B------:R-:W-:Y:S02]  /*0280*/  ISETP.GE.U32.AND P0, PT, R5, 0x8, PT ;  /* 0x000000080500780c */ /* 0x000fe40003f06070 */
[----:B------:R-:W-:-:S04]  /*0290*/  LOP3.LUT R3, R18, 0x7, RZ, 0xc0, !PT ;  /* 0x0000000712037812 */ /* 0x000fc800078ec0ff */
[----:B------:R-:W-:-:S07]  /*02a0*/  ISETP.NE.AND P1, PT, R3, RZ, PT ;  /* 0x000000ff0300720c */ /* 0x000fce0003f25270 */
[C---:B------:R-:W-:Y:S02]  /*02b0*/  @P0 IMAD R4, R2.reuse, 0x4, R1 ;  /* 0x0000000402040824 */ /* 0x040fe400078e0201 */
[----:B------:R-:W-:-:S03]  /*02c0*/  @P0 VIADD R2, R2, 0x8 ;  /* 0x0000000802020836 */ /* 0x000fc60000000000 */
[----:B------:R0:W-:Y:S04]  /*02d0*/  @P0 STL.128 [R4], RZ ;  /* 0x000000ff04000387 */ /* 0x0001e80000100c00 */
[----:B------:R0:W-:Y:S01]  /*02e0*/  @P0 STL.128 [R4+0x10], RZ ;  /* 0x000010ff04000387 */ /* 0x0001e20000100c00 */
[----:B------:R-:W-:Y:S05]  /*02f0*/  @!P1 BRA `(.L_x_154) ;  /* 0x0000000000389947 */ /* 0x000fea0003800000 */
[----:B------:R-:W-:Y:S02]  /*0300*/  ISETP.GE.U32.AND P0, PT, R3, 0x4, PT ;  /* 0x000000040300780c */ /* 0x000fe40003f06070 */
[----:B------:R-:W-:-:S04]  /*0310*/  LOP3.LUT R3, R18, 0x3, RZ, 0xc0, !PT ;  /* 0x0000000312037812 */ /* 0x000fc800078ec0ff */
[----:B------:R-:W-:-:S07]  /*0320*/  ISETP.NE.AND P1, PT, R3, RZ, PT ;  /* 0x000000ff0300720c */ /* 0x000fce0003f25270 */
[C---:B0-----:R-:W-:Y:S02]  /*0330*/  @P0 IMAD R4, R2.reuse, 0x4, R1 ;  /* 0x0000000402040824 */ /* 0x041fe400078e0201 */
[----:B------:R-:W-:-:S03]  /*0340*/  @P0 VIADD R2, R2, 0x4 ;  /* 0x0000000402020836 */ /* 0x000fc60000000000 */
[----:B------:R1:W-:Y:S01]  /*0350*/  @P0 STL.128 [R4], RZ ;  /* 0x000000ff04000387 */ /* 0x0003e20000100c00 */
[----:B------:R-:W-:Y:S05]  /*0360*/  @!P1 BRA `(.L_x_154) ;  /* 0x00000000001c9947 */ /* 0x000fea0003800000 */
[----:B------:R-:W-:Y:S02]  /*0370*/  IMAD R2, R2, 0x4, R1 ;  /* 0x0000000402027824 */ /* 0x000fe400078e0201 */
[----:B------:R-:W-:-:S07]  /*0380*/  IMAD.MOV R3, RZ, RZ, -R3 ;  /* 0x000000ffff037224 */ /* 0x000fce00078e0a03 */
.L_x_157:
[----:B------:R-:W-:Y:S01]  /*0390*/  VIADD R3, R3, 0x1 ;  /* 0x0000000103037836 */ /* 0x000fe20000000000 */
[----:B------:R0:W-:Y:S04]  /*03a0*/  STL [R2], RZ ;  /* 0x000000ff02007387 */ /* 0x0001e80000100800 */
[----:B------:R-:W-:Y:S01]  /*03b0*/  ISETP.NE.AND P0, PT, R3, RZ, PT ;  /* 0x000000ff0300720c */ /* 0x000fe20003f05270 */
[----:B0-----:R-:W-:-:S12]  /*03c0*/  VIADD R2, R2, 0x4 ;  /* 0x0000000402027836 */ /* 0x001fd80000000000 */
[----:B------:R-:W-:Y:S05]  /*03d0*/  @P0 BRA `(.L_x_157) ;  /* 0xfffffffc00ec0947 */ /* 0x000fea000383ffff */
.L_x_154:
[----:B------:R-:W-:Y:S01]  /*03e0*/  ISETP.GE.AND P0, PT, R19, R0, PT ;  /* 0x000000001300720c */ /* 0x000fe20003f06270 */
[----:B------:R-:W-:Y:S01]  /*03f0*/  BSSY.RECONVERGENT B1, `(.L_x_158) ;  /* 0x00000b3000017945 */ /* 0x000fe20003800200 */
[----:B------:R-:W-:Y:S02]  /*0400*/  IMAD.MOV.U32 R14, RZ, RZ, RZ ;  /* 0x000000ffff0e7224 */ /* 0x000fe400078e00ff */
[----:B------:R-:W-:-:S09]  /*0410*/  IMAD.MOV.U32 R16, RZ, RZ, RZ ;  /* 0x000000ffff107224 */ /* 0x000fd200078e00ff */
[----:B------:R-:W-:Y:S05]  /*0420*/  @P0 BRA `(.L_x_159) ;  /* 0x0000000800bc0947 */ /* 0x000fea0003800000 */
[----:B------:R-:W-:Y:S01]  /*0430*/  IMAD.IADD R0, R19, 0x1, -R0 ;  /* 0x0000000113007824 */ /* 0x000fe200078e0a00 */
[----:B------:R-:W-:Y:S01]  /*0440*/  BSSY.RECONVERGENT B0, `(.L_x_160) ;  /* 0x0000083000007945 */ /* 0x000fe20003800200 */
[----:B------:R-:W-:Y:S01]  /*0450*/  HFMA2 R16, -RZ, RZ, 0, 0 ;  /* 0x00000000ff107431 */ /* 0x000fe200000001ff */
[----:B------:R-:W-:Y:S01]  /*0460*/  LOP3.LUT R15, R17, 0x3, RZ, 0xc0, !PT ;  /* 0x00000003110f7812 */ /* 0x000fe200078ec0ff */
[----:B------:R-:W-:Y:S01]  /*0470*/  IMAD.MOV.U32 R14, RZ, RZ, RZ ;  /* 0x000000ffff0e7224 */ /* 0x000fe200078e00ff */
[----:B------:R-:W-:-:S13]  /*0480*/  ISETP.GT.U32.AND P0, PT, R0, -0x4, PT ;  /* 0xfffffffc0000780c */ /* 0x000fda0003f04070 */
[----:B------:R-:W-:Y:S05]  /*0490*/  @P0 BRA `(.L_x_161) ;  /* 0x0000000400f40947 */ /* 0x000fea0003800000 */
[----:B------:R-:W2:Y:S01]  /*04a0*/  LDC.64 R6, c[0x0][0x390] ;  /* 0x0000e400ff067b82 */ /* 0x000ea20000000a00 */
[----:B------:R-:W-:Y:S01]  /*04b0*/  LOP3.LUT R0, R17, 0xfffffffc, RZ, 0xc0, !PT ;  /* 0xfffffffc11007812 */ /* 0x000fe200078ec0ff */
[----:B------:R-:W-:-:S04]  /*04c0*/  IMAD.MOV.U32 R16, RZ, RZ, RZ ;  /* 0x000000ffff107224 */ /* 0x000fc800078e00ff */
[----:B------:R-:W-:Y:S02]  /*04d0*/  IMAD.MOV R0, RZ, RZ, -R0 ;  /* 0x000000ffff007224 */ /* 0x000fe400078e0a00 */
[----:B------:R-:W3:Y:S08]  /*04e0*/  LDC.64 R2, c[0x0][0x3a8] ;  /* 0x0000ea00ff027b82 */ /* 0x000ef00000000a00 */
[----:B01----:R-:W0:Y:S01]  /*04f0*/  LDC.64 R4, c[0x0][0x3a0] ;  /* 0x0000e800ff047b82 */ /* 0x003e220000000a00 */
[----:B--2---:R-:W-:-:S05]  /*0500*/  IADD3 R6, P0, PT, R6, 0x8, RZ ;  /* 0x0000000806067810 */ /* 0x004fca0007f1e0ff */
[----:B------:R-:W-:-:S08]  /*0510*/  IMAD.X R7, RZ, RZ, R7, P0 ;  /* 0x000000ffff077224 */ /* 0x000fd000000e0607 */
.L_x_170:
[----:B------:R-:W-:-:S05]  /*0520*/  IMAD.WIDE R8, R19, 0x4, R6 ;  /* 0x0000000413087825 */ /* 0x000fca00078e0206 */
[----:B------:R-:W0:Y:S04]  /*0530*/  LDG.E R13, desc[UR4][R8.64+-0x8] ;  /* 0xfffff804080d7981 */ /* 0x000e28000c1e1900 */
[----:B------:R1:W5:Y:S04]  /*0540*/  LDG.E R25, desc[UR4][R8.64+-0x4] ;  /* 0xfffffc0408197981 */ /* 0x000368000c1e1900 */
[----:B------:R1:W5:Y:S04]  /*0550*/  LDG.E R21, desc[UR4][R8.64] ;  /* 0x0000000408157981 */ /* 0x000368000c1e1900 */
[----:B------:R1:W5:Y:S01]  /*0560*/  LDG.E R23, desc[UR4][R8.64+0x4] ;  /* 0x0000040408177981 */ /* 0x000362000c1e1900 */
[----:B0-----:R-:W-:-:S06]  /*0570*/  IMAD.WIDE R10, R13, 0x4, R4 ;  /* 0x000000040d0a7825 */ /* 0x001fcc00078e0204 */
[----:B------:R-:W2:Y:S01]  /*0580*/  LDG.E R11, desc[UR4][R10.64] ;  /* 0x000000040a0b7981 */ /* 0x000ea2000c1e1900 */
[----:B------:R-:W-:Y:S01]  /*0590*/  BSSY.RECONVERGENT B2, `(.L_x_162) ;  /* 0x0000018000027945 */ /* 0x000fe20003800200 */
[----:B--2---:R-:W-:-:S04]  /*05a0*/  ISETP.GE.AND P0, PT, R11, R18, PT ;  /* 0x000000120b00720c */ /* 0x004fc80003f06270 */
[----:B------:R-:W-:-:S13]  /*05b0*/  ISETP.LT.OR P0, PT, R11, RZ, P0 ;  /* 0x000000ff0b00720c */ /* 0x000fda0000701670 */
[----:B-1----:R-:W-:Y:S05]  /*05c0*/  @P0 BRA `(.L_x_163) ;  /* 0x0000000000500947 */ /* 0x002fea0003800000 */
[----:B---3--:R-:W-:-:S05]  /*05d0*/  IMAD.WIDE R8, R13, 0x4, R2 ;  /* 0x000000040d087825 */ /* 0x008fca00078e0202 */
[----:B------:R-:W2:Y:S04]  /*05e0*/  LDG.E R10, desc[UR4][R8.64] ;  /* 0x00000004080a7981 */ /* 0x000ea8000c1e1900 */
[----:B------:R-:W2:Y:S01]  /*05f0*/  LDG.E R13, desc[UR4][R8.64+0x4] ;  /* 0x00000404080d7981 */ /* 0x000ea2000c1e1900 */
[----:B------:R-:W-:-:S05]  /*0600*/  IMAD R22, R11, 0x4, R1 ;  /* 0x000000040b167824 */ /* 0x000fca00078e0201 */
[----:B------:R-:W3:Y:S01]  /*0610*/  LDL R27, [R22] ;  /* 0x00000000161b7983 */ /* 0x000ee20000100800 */
[----:B------:R-:W-:Y:S02]  /*0620*/  IMAD.MOV.U32 R12, RZ, RZ, 0x2 ;  /* 0x00000002ff0c7424 */ /* 0x000fe400078e00ff */
[----:B--2---:R-:W-:-:S05]  /*0630*/  IMAD.IADD R10, R13, 0x1, -R10 ;  /* 0x000000010d0a7824 */ /* 0x004fca00078e0a0a */
[C---:B------:R-:W-:Y:S02]  /*0640*/  ISETP.GE.AND P1, PT, R10.reuse, 0x9, PT ;  /* 0x000000090a00780c */ /* 0x040fe40003f26270 */
[----:B------:R-:W-:Y:S02]  /*0650*/  ISETP.GT.AND P0, PT, R10, 0x4, PT ;  /* 0x000000040a00780c */ /* 0x000fe40003f04270 */
[----:B------:R-:W-:Y:S02]  /*0660*/  SEL R12, R12, 0x1, !P1 ;  /* 0x000000010c0c7807 */ /* 0x000fe40004800000 */
[----:B------:R-:W-:Y:S02]  /*0670*/  ISETP.GE.AND P1, PT, R10, 0x3, PT ;  /* 0x000000030a00780c */ /* 0x000fe40003f26270 */
[----:B------:R-:W-:Y:S02]  /*0680*/  SEL R12, R12, 0x4, P0 ;  /* 0x000000040c0c7807 */ /* 0x000fe40000000000 */
[----:B------:R-:W-:-:S02]  /*0690*/  ISETP.GE.AND P0, PT, R11, R16, PT ;  /* 0x000000100b00720c */ /* 0x000fc40003f06270 */
[----:B------:R-:W-:-:S05]  /*06a0*/  SEL R12, R12, 0x6, P1 ;  /* 0x000000060c0c7807 */ /* 0x000fca0000800000 */
[----:B---3--:R-:W-:-:S05]  /*06b0*/  IMAD.IADD R27, R12, 0x1, R27 ;  /* 0x000000010c1b7824 */ /* 0x008fca00078e021b */
[----:B------:R0:W-:Y:S01]  /*06c0*/  STL [R22], R27 ;  /* 0x0000001b16007387 */ /* 0x0001e20000100800 */
[----:B------:R-:W-:-:S04]  /*06d0*/  ISETP.NE.OR P0, PT, R27, R14, P0 ;  /* 0x0000000e1b00720c */ /* 0x000fc80000705670 */
[----:B------:R-:W-:-:S13]  /*06e0*/  ISETP.LE.AND P0, PT, R27, R14, P0 ;  /* 0x0000000e1b00720c */ /* 0x000fda0000703270 */
[----:B------:R-:W-:Y:S02]  /*06f0*/  @!P0 IMAD.MOV.U32 R14, RZ, RZ, R27 ;  /* 0x000000ffff0e8224 */ /* 0x000fe400078e001b */
[----:B0-----:R-:W-:-:S07]  /*0700*/  @!P0 IMAD.MOV.U32 R16, RZ, RZ, R11 ;  /* 0x000000ffff108224 */ /* 0x001fce00078e000b */
.L_x_163:
[----:B------:R-:W-:Y:S05]  /*0710*/  BSYNC.RECONVERGENT B2 ;  /* 0x0000000000027941 */ /* 0x000fea0003800200 */
.L_x_162:
[----:B-----5:R-:W-:-:S04]  /*0720*/  IMAD.WIDE R8, R25, 0x4, R4 ;  /* 0x0000000419087825 */ /* 0x020fc800078e0204 */
[--C-:B------:R-:W-:Y:S01]  /*0730*/  IMAD.WIDE R10, R21, 0x4, R4.reuse ;  /* 0x00000004150a7825 */ /* 0x100fe200078e0204 */
[----:B------:R-:W2:Y:S03]  /*0740*/  LDG.E R27, desc[UR4][R8.64] ;  /* 0x00000004081b7981 */ /* 0x000ea6000c1e1900 */
[----:B------:R-:W-:Y:S02]  /*0750*/  IMAD.WIDE R12, R23, 0x4, R4 ;  /* 0x00000004170c7825 */ /* 0x000fe400078e0204 */
[----:B------:R-:W4:Y:S04]  /*0760*/  LDG.E R11, desc[UR4][R10.64] ;  /* 0x000000040a0b7981 */ /* 0x000f28000c1e1900 */
[----:B------:R-:W3:Y:S01]  /*0770*/  LDG.E R13, desc[UR4][R12.64] ;  /* 0x000000040c0d7981 */ /* 0x000ee2000c1e1900 */
[----:B------:R-:W-:Y:S01]  /*0780*/  VIADD R0, R0, 0x4 ;  /* 0x0000000400007836 */ /* 0x000fe20000000000 */
[----:B------:R-:W-:Y:S04]  /*0790*/  BSSY.RECONVERGENT B2, `(.L_x_164) ;  /* 0x000001d000027945 */ /* 0x000fe80003800200 */
[----:B------:R-:W-:-:S02]  /*07a0*/  ISETP.NE.AND P3, PT, R0, RZ, PT ;  /* 0x000000ff0000720c */ /* 0x000fc40003f65270 */
[----:B--2---:R-:W-:-:S04]  /*07b0*/  ISETP.GE.AND P2, PT, R27, R18, PT ;  /* 0x000000121b00720c */ /* 0x004fc80003f46270 */
[----:B------:R-:W-:Y:S02]  /*07c0*/  ISETP.LT.OR P2, PT, R27, RZ, P2 ;  /* 0x000000ff1b00720c */ /* 0x000fe40001741670 */
[-C--:B----4-:R-:W-:Y:S02]  /*07d0*/  ISETP.GE.AND P0, PT, R11, R18.reuse, PT ;  /* 0x000000120b00720c */ /* 0x090fe40003f06270 */
[----:B---3--:R-:W-:Y:S02]  /*07e0*/  ISETP.GE.AND P1, PT, R13, R18, PT ;  /* 0x000000120d00720c */ /* 0x008fe40003f26270 */
[----:B------:R-:W-:Y:S02]  /*07f0*/  ISETP.LT.OR P0, PT, R11, RZ, P0 ;  /* 0x000000ff0b00720c */ /* 0x000fe40000701670 */
[----:B------:R-:W-:-:S05]  /*0800*/  ISETP.LT.OR P1, PT, R13, RZ, P1 ;  /* 0x000000ff0d00720c */ /* 0x000fca0000f21670 */
[----:B------:R-:W-:Y:S08]  /*0810*/  @P2 BRA `(.L_x_165) ;  /* 0x0000000000502947 */ /* 0x000ff00003800000 */
[----:B------:R-:W-:-:S05]  /*0820*/  IMAD.WIDE R8, R25, 0x4, R2 ;  /* 0x0000000419087825 */ /* 0x000fca00078e0202 */
        /* <DEDUP_REMOVED lines=12> */
[----:B------:R-:W-:-:S04]  /*08f0*/  SEL R22, R22, 0x6, P4 ;  /* 0x0000000616167807 */ /* 0x000fc80002000000 */
[----:B---3--:R-:W-:-:S04]  /*0900*/  IADD3 R29, PT, PT, R22, R29, RZ ;  /* 0x0000001d161d7210 */ /* 0x008fc80007ffe0ff */
[CC--:B------:R-:W-:Y:S01]  /*0910*/  ISETP.NE.OR P2, PT, R29.reuse, R14.reuse, P2 ;  /* 0x0000000e1d00720c */ /* 0x0c0fe20001745670 */
[----:B------:R0:W-:Y:S03]  /*0920*/  STL [R10], R29 ;  /* 0x0000001d0a007387 */ /* 0x0001e60000100800 */
[----:B------:R-:W-:-:S13]  /*0930*/  ISETP.LE.AND P2, PT, R29, R14, P2 ;  /* 0x0000000e1d00720c */ /* 0x000fda0001743270 */
[----:B------:R-:W-:Y:S02]  /*0940*/  @!P2 IMAD.MOV.U32 R14, RZ, RZ, R29 ;  /* 0x000000ffff0ea224 */ /* 0x000fe400078e001d */
[----:B0-----:R-:W-:-:S07]  /*0950*/  @!P2 IMAD.MOV.U32 R16, RZ, RZ, R27 ;  /* 0x000000ffff10a224 */ /* 0x001fce00078e001b */
.L_x_165:
[----:B------:R-:W-:Y:S05]  /*0960*/  BSYNC.RECONVERGENT B2 ;  /* 0x0000000000027941 */ /* 0x000fea0003800200 */
.L_x_164:
[----:B------:R-:W-:Y:S04]  /*0970*/  BSSY.RECONVERGENT B2, `(.L_x_166) ;  /* 0x0000016000027945 */ /* 0x000fe80003800200 */
[----:B------:R-:W-:Y:S05]  /*0980*/  @P0 BRA `(.L_x_167) ;  /* 0x0000000000500947 */ /* 0x000fea0003800000 */
        /* <DEDUP_REMOVED lines=20> */
.L_x_167:
[----:B------:R-:W-:Y:S05]  /*0ad0*/  BSYNC.RECONVERGENT B2 ;  /* 0x0000000000027941 */ /* 0x000fea0003800200 */
.L_x_166:
[----:B------:R-:W-:Y:S04]  /*0ae0*/  BSSY.RECONVERGENT B2, `(.L_x_168) ;  /* 0x0000016000027945 */ /* 0x000fe80003800200 */
[----:B------:R-:W-:Y:S05]  /*0af0*/  @P1 BRA `(.L_x_169) ;  /* 0x0000000000501947 */ /* 0x000fea0003800000 */
[----:B------:R-:W-:-:S05]  /*0b00*/  IMAD.WIDE R8, R23, 0x4, R2 ;  /* 0x0000000417087825 */ /* 0x000fca00078e0202 */
[----:B------:R-:W2:Y:S04]  /*0b10*/  LDG.E R10, desc[UR4][R8.64] ;  /* 0x00000004080a7981 */ /* 0x000ea8000c1e1900 */
[----:B------:R-:W2:Y:S01]  /*0b20*/  LDG.E R11, desc[UR4][R8.64+0x4] ;  /* 0x00000404080b7981 */ /* 0x000ea2000c1e1900 */
[----:B------:R-:W-:-:S05]  /*0b30*/  IMAD R12, R13, 0x4, R1 ;  /* 0x000000040d0c7824 */ /* 0x000fca00078e0201 */
[----:B------:R-:W3:Y:S01]  /*0b40*/  LDL R22, [R12] ;  /* 0x000000000c167983 */ /* 0x000ee20000100800 */
[----:B--2---:R-:W-:Y:S02]  /*0b50*/  IMAD.IADD R10, R11, 0x1, -R10 ;  /* 0x000000010b0a7824 */ /* 0x004fe400078e0a0a */
[----:B------:R-:W-:-:S03]  /*0b60*/  IMAD.MOV.U32 R11, RZ, RZ, 0x2 ;  /* 0x00000002ff0b7424 */ /* 0x000fc600078e00ff */
[C---:B------:R-:W-:Y:S02]  /*0b70*/  ISETP.GE.AND P1, PT, R10.reuse, 0x9, PT ;  /* 0x000000090a00780c */ /* 0x040fe40003f26270 */
[C---:B------:R-:W-:Y:S02]  /*0b80*/  ISETP.GT.AND P0, PT, R10.reuse, 0x4, PT ;  /* 0x000000040a00780c */ /* 0x040fe40003f04270 */
        /* <DEDUP_REMOVED lines=11> */
.L_x_169:
[----:B------:R-:W-:Y:S05]  /*0c40*/  BSYNC.RECONVERGENT B2 ;  /* 0x0000000000027941 */ /* 0x000fea0003800200 */
.L_x_168:
[----:B------:R-:W-:Y:S01]  /*0c50*/  IADD3 R19, PT, PT, R19, 0x4, RZ ;  /* 0x0000000413137810 */ /* 0x000fe20007ffe0ff */
[----:B------:R-:W-:Y:S06]  /*0c60*/  @P3 BRA `(.L_x_170) ;  /* 0xfffffff8002c3947 */ /* 0x000fec000383ffff */
.L_x_161:
[----:B------:R-:W-:Y:S05]  /*0c70*/  BSYNC.RECONVERGENT B0 ;  /* 0x0000000000007941 */ /* 0x000fea0003800200 */
.L_x_160:
[----:B------:R-:W-:Y:S01]  /*0c80*/  ISETP.NE.AND P0, PT, R15, RZ, PT ;  /* 0x000000ff0f00720c */ /* 0x000fe20003f05270 */
[----:B------:R-:W-:-:S12]  /*0c90*/  BSSY.RECONVERGENT B0, `(.L_x_171) ;  /* 0x0000027000007945 */ /* 0x000fd80003800200 */
[----:B------:R-:W-:Y:S05]  /*0ca0*/  @!P0 BRA `(.L_x_172) ;  /* 0x0000000000948947 */ /* 0x000fea0003800000 */
[----:B------:R-:W2:Y:S01]  /*0cb0*/  LDC.64 R2, c[0x0][0x3a8] ;  /* 0x0000ea00ff027b82 */ /* 0x000ea20000000a00 */
[----:B------:R-:W-:-:S07]  /*0cc0*/  IMAD.MOV R15, RZ, RZ, -R15 ;  /* 0x000000ffff0f7224 */ /* 0x000fce00078e0a0f */
[----:B01----:R-:W0:Y:S08]  /*0cd0*/  LDC.64 R4, c[0x0][0x3a0] ;  /* 0x0000e800ff047b82 */ /* 0x003e300000000a00 */
[----:B------:R-:W1:Y:S02]  /*0ce0*/  LDC.64 R6, c[0x0][0x390] ;  /* 0x0000e400ff067b82 */ /* 0x000e640000000a00 */
.L_x_175:
[----:B-1----:R-:W-:-:S06]  /*0cf0*/  IMAD.WIDE R8, R19, 0x4, R6 ;  /* 0x0000000413087825 */ /* 0x002fcc00078e0206 */
[----:B------:R-:W0:Y:S02]  /*0d00*/  LDG.E R9, desc[UR4][R8.64] ;  /* 0x0000000408097981 */ /* 0x000e24000c1e1900 */
[----:B0-----:R-:W-:-:S05]  /*0d10*/  IMAD.WIDE R10, R9, 0x4, R4 ;  /* 0x00000004090a7825 */ /* 0x001fca00078e0204 */
[----:B------:R-:W3:Y:S01]  /*0d20*/  LDG.E R21, desc[UR4][R10.64] ;  /* 0x000000040a157981 */ /* 0x000ee2000c1e1900 */
[----:B------:R-:W-:Y:S01]  /*0d30*/  VIADD R15, R15, 0x1 ;  /* 0x000000010f0f7836 */ /* 0x000fe20000000000 */
[----:B------:R-:W-:Y:S04]  /*0d40*/  BSSY.RECONVERGENT B2, `(.L_x_173) ;  /* 0x0000019000027945 */ /* 0x000fe80003800200 */
[----:B------:R-:W-:Y:S02]  /*0d50*/  ISETP.NE.AND P1, PT, R15, RZ, PT ;  /* 0x000000ff0f00720c */ /* 0x000fe40003f25270 */
[----:B---3--:R-:W-:-:S04]  /*0d60*/  ISETP.GE.AND P0, PT, R21, R18, PT ;  /* 0x000000121500720c */ /* 0x008fc80003f06270 */
[----:B------:R-:W-:-:S13]  /*0d70*/  ISETP.LT.OR P0, PT, R21, RZ, P0 ;  /* 0x000000ff1500720c */ /* 0x000fda0000701670 */
[----:B------:R-:W-:Y:S05]  /*0d80*/  @P0 BRA `(.L_x_174) ;  /* 0x0000000000500947 */ /* 0x000fea0003800000 */
[----:B--2---:R-:W-:-:S05]  /*0d90*/  IMAD.WIDE R8, R9, 0x4, R2 ;  /* 0x0000000409087825 */ /* 0x004fca00078e0202 */
        /* <DEDUP_REMOVED lines=19> */
.L_x_174:
[----:B------:R-:W-:Y:S05]  /*0ed0*/  BSYNC.RECONVERGENT B2 ;  /* 0x0000000000027941 */ /* 0x000fea0003800200 */
.L_x_173:
[----:B------:R-:W-:Y:S01]  /*0ee0*/  VIADD R19, R19, 0x1 ;  /* 0x0000000113137836 */ /* 0x000fe20000000000 */
[----:B------:R-:W-:Y:S06]  /*0ef0*/  @P1 BRA `(.L_x_175) ;  /* 0xfffffffc007c1947 */ /* 0x000fec000383ffff */
.L_x_172:
[----:B------:R-:W-:Y:S05]  /*0f00*/  BSYNC.RECONVERGENT B0 ;  /* 0x0000000000007941 */ /* 0x000fea0003800200 */
.L_x_171:
[----:B------:R-:W-:-:S07]  /*0f10*/  IMAD.U32 R14, R14, 0x10000, RZ ;  /* 0x000100000e0e7824 */ /* 0x000fce00078e00ff */
.L_x_159:
[----:B------:R-:W-:Y:S05]  /*0f20*/  BSYNC.RECONVERGENT B1 ;  /* 0x0000000000017941 */ /* 0x000fea0003800200 */
.L_x_158:
[----:B--2---:R-:W2:Y:S01]  /*0f30*/  LDC R3, c[0x0][0x384] ;  /* 0x0000e100ff037b82 */ /* 0x004ea20000000800 */
[----:B------:R-:W-:Y:S02]  /*0f40*/  ISETP.GE.AND P2, PT, R20, RZ, PT ;  /* 0x000000ff1400720c */ /* 0x000fe40003f46270 */
[----:B--2---:R-:W-:-:S04]  /*0f50*/  IABS R9, R3 ;  /* 0x0000000300097213 */ /* 0x004fc80000000000 */
[----:B------:R-:W2:Y:S08]  /*0f60*/  I2F.RP R0, R9 ;  /* 0x0000000900007306 */ /* 0x000eb00000209400 */
[----:B--2---:R-:W0:Y:S02]  /*0f70*/  MUFU.RCP R0, R0 ;  /* 0x0000000000007308 */ /* 0x004e240000001000 */
[----:B01----:R-:W-:-:S06]  /*0f80*/  VIADD R4, R0, 0xffffffe ;  /* 0x0ffffffe00047836 */ /* 0x003fcc0000000000 */
[----:B------:R0:W1:Y:S02]  /*0f90*/  F2I.FTZ.U32.TRUNC.NTZ R5, R4 ;  /* 0x0000000400057305 */ /* 0x000064000021f000 */
[----:B0-----:R-:W-:Y:S02]  /*0fa0*/  IMAD.MOV.U32 R4, RZ, RZ, RZ ;  /* 0x000000ffff047224 */ /* 0x001fe400078e00ff */
[----:B-1----:R-:W-:-:S04]  /*0fb0*/  IMAD.MOV R2, RZ, RZ, -R5 ;  /* 0x000000ffff027224 */ /* 0x002fc800078e0a05 */
[----:B------:R-:W-:Y:S01]  /*0fc0*/  IMAD R7, R2, R9, RZ ;  /* 0x0000000902077224 */ /* 0x000fe200078e02ff */
[----:B------:R-:W-:-:S03]  /*0fd0*/  IABS R2, R20 ;  /* 0x0000001400027213 */ /* 0x000fc60000000000 */
[----:B------:R-:W-:Y:S02]  /*0fe0*/  IMAD.HI.U32 R5, R5, R7, R4 ;  /* 0x0000000705057227 */ /* 0x000fe400078e0004 */
[----:B------:R-:W0:Y:S04]  /*0ff0*/  LDC.64 R6, c[0x0][0x3b8] ;  /* 0x0000ee00ff067b82 */ /* 0x000e280000000a00 */
[----:B------:R-:W-:-:S05]  /*1000*/  IMAD.HI.U32 R5, R5, R2, RZ ;  /* 0x0000000205057227 */ /* 0x000fca00078e00ff */
[----:B------:R-:W-:-:S05]  /*1010*/  IADD3 R5, PT, PT, -R5, RZ, RZ ;  /* 0x000000ff05057210 */ /* 0x000fca0007ffe1ff */
[C---:B------:R-:W-:Y:S02]  /*1020*/  IMAD R0, R9.reuse, R5, R2 ;  /* 0x0000000509007224 */ /* 0x040fe400078e0202 */
[----:B------:R-:W1:Y:S03]  /*1030*/  LDC.64 R4, c[0x0][0x3b0] ;  /* 0x0000ec00ff047b82 */ /* 0x000e660000000a00 */
[----:B------:R-:W-:-:S13]  /*1040*/  ISETP.GT.U32.AND P0, PT, R9, R0, PT ;  /* 0x000000000900720c */ /* 0x000fda0003f04070 */
[----:B------:R-:W-:Y:S01]  /*1050*/  @!P0 IMAD.IADD R0, R0, 0x1, -R9 ;  /* 0x0000000100008824 */ /* 0x000fe200078e0a09 */
[----:B------:R-:W-:-:S04]  /*1060*/  ISETP.NE.AND P0, PT, R3, RZ, PT ;  /* 0x000000ff0300720c */ /* 0x000fc80003f05270 */
[----:B------:R-:W-:Y:S01]  /*1070*/  ISETP.GT.U32.AND P1, PT, R9, R0, PT ;  /* 0x000000000900720c */ /* 0x000fe20003f24070 */
[----:B-1----:R-:W-:-:S04]  /*1080*/  IMAD.WIDE R4, R20, 0x4, R4 ;  /* 0x0000000414047825 */ /* 0x002fc800078e0204 */
[----:B0-----:R-:W-:-:S04]  /*1090*/  IMAD.WIDE R20, R20, 0x4, R6 ;  /* 0x0000000414147825 */ /* 0x001fc800078e0206 */
[----:B------:R-:W-:-:S04]  /*10a0*/  IMAD.MOV.U32 R7, RZ, RZ, RZ ;  /* 0x000000ffff077224 */ /* 0x000fc800078e00ff */
[----:B------:R-:W-:Y:S01]  /*10b0*/  @!P1 IMAD.IADD R0, R0, 0x1, -R9 ;  /* 0x0000000100009824 */ /* 0x000fe200078e0a09 */
[----:B------:R-:W-:-:S03]  /*10c0*/  ISETP.GE.AND P1, PT, R3, 0x1, PT ;  /* 0x000000010300780c */ /* 0x000fc60003f26270 */
[----:B------:R-:W-:Y:S01]  /*10d0*/  IMAD.MOV.U32 R9, RZ, RZ, R0 ;  /* 0x000000ffff097224 */ /* 0x000fe200078e0000 */
[----:B------:R-:W-:-:S03]  /*10e0*/  VIMNMX R0, PT, PT, R17, 0xff, PT ;  /* 0x000000ff11007848 */ /* 0x000fc60003fe0100 */
[----:B------:R-:W-:Y:S01]  /*10f0*/  @!P2 IMAD.MOV R9, RZ, RZ, -R9 ;  /* 0x000000ffff09a224 */ /* 0x000fe200078e0a09 */
[----:B------:R-:W-:Y:S01]  /*1100*/  @!P0 LOP3.LUT R9, RZ, R3, RZ, 0x33, !PT ;  /* 0x00000003ff098212 */ /* 0x000fe200078e33ff */
[----:B------:R-:W-:-:S05]  /*1110*/  IMAD R0, R0, 0x100, R3 ;  /* 0x0000010000007824 */ /* 0x000fca00078e0203 */
[----:B------:R-:W-:Y:S01]  /*1120*/  IADD3 R9, PT, PT, -R9, R0, R14 ;  /* 0x0000000009097210 */ /* 0x000fe20007ffe10e */
[----:B------:R-:W-:Y:S06]  /*1130*/  @!P1 BRA `(.L_x_176) ;  /* 0x0000000000449947 */ /* 0x000fec0003800000 */
[----:B------:R-:W0:Y:S01]  /*1140*/  I2F.U32.RP R0, R3 ;  /* 0x0000000300007306 */ /* 0x000e220000209000 */
[----:B------:R-:W-:-:S07]  /*1150*/  ISETP.NE.U32.AND P1, PT, R3, RZ, PT ;  /* 0x000000ff0300720c */ /* 0x000fce0003f25070 */
[----:B0-----:R-:W0:Y:S02]  /*1160*/  MUFU.RCP R0, R0 ;  /* 0x0000000000007308 */ /* 0x001e240000001000 */
[----:B0-----:R-:W-:-:S06]  /*1170*/  VIADD R6, R0, 0xffffffe ;  /* 0x0ffffffe00067836 */ /* 0x001fcc0000000000 */
[----:B------:R0:W1:Y:S02]  /*1180*/  F2I.FTZ.U32.TRUNC.NTZ R7, R6 ;  /* 0x0000000600077305 */ /* 0x000064000021f000 */
[----:B0-----:R-:W-:Y:S02]  /*1190*/  IMAD.MOV.U32 R6, RZ, RZ, RZ ;  /* 0x000000ffff067224 */ /* 0x001fe400078e00ff */
[----:B-1----:R-:W-:-:S04]  /*11a0*/  IMAD.MOV R2, RZ, RZ, -R7 ;  /* 0x000000ffff027224 */ /* 0x002fc800078e0a07 */
[----:B------:R-:W-:-:S04]  /*11b0*/  IMAD R11, R2, R3, RZ ;  /* 0x00000003020b7224 */ /* 0x000fc800078e02ff */
[----:B------:R-:W-:-:S06]  /*11c0*/  IMAD.HI.U32 R7, R7, R11, R6 ;  /* 0x0000000b07077227 */ /* 0x000fcc00078e0006 */
[----:B------:R-:W-:-:S04]  /*11d0*/  IMAD.HI.U32 R7, R7, R16, RZ ;  /* 0x0000001007077227 */ /* 0x000fc800078e00ff */
[----:B------:R-:W-:-:S04]  /*11e0*/  IMAD.MOV R7, RZ, RZ, -R7 ;  /* 0x000000ffff077224 */ /* 0x000fc800078e0a07 */
[----:B------:R-:W-:-:S05]  /*11f0*/  IMAD R7, R3, R7, R16 ;  /* 0x0000000703077224 */ /* 0x000fca00078e0210 */
[----:B------:R-:W-:-:S13]  /*1200*/  ISETP.GE.U32.AND P0, PT, R7, R3, PT ;  /* 0x000000030700720c */ /* 0x000fda0003f06070 */
[----:B------:R-:W-:-:S05]  /*1210*/  @P0 IMAD.IADD R7, R7, 0x1, -R3 ;  /* 0x0000000107070824 */ /* 0x000fca00078e0a03 */
[----:B------:R-:W-:-:S13]  /*1220*/  ISETP.GE.U32.AND P0, PT, R7, R3, PT ;  /* 0x000000030700720c */ /* 0x000fda0003f06070 */
[----:B------:R-:W-:Y:S01]  /*1230*/  @P0 IMAD.IADD R7, R7, 0x1, -R3 ;  /* 0x0000000107070824 */ /* 0x000fe200078e0a03 */
[----:B------:R-:W-:-:S07]  /*1240*/  @!P1 LOP3.LUT R7, RZ, R3, RZ, 0x33, !PT ;  /* 0x00000003ff079212 */ /* 0x000fce00078e33ff */
.L_x_176:
[----:B------:R-:W-:Y:S04]  /*1250*/  STG.E desc[UR4][R4.64], R7 ;  /* 0x0000000704007986 */ /* 0x000fe8000c101904 */
[----:B------:R-:W-:Y:S01]  /*1260*/  STG.E desc[UR4][R20.64], R9 ;  /* 0x0000000914007986 */ /* 0x000fe2000c101904 */
[----:B------:R-:W-:Y:S05]  /*1270*/  EXIT ;  /* 0x000000000000794d */ /* 0x000fea0003800000 */
.L_x_177:
        /* <DEDUP_REMOVED lines=16> */
.L_x_190:


//--------------------- .text.hyperedge_clustering --------------------------
	.section	.text.hyperedge_clustering,"ax",@progbits
	.align	128
        .global         hyperedge_clustering
        .type           hyperedge_clustering,@function
        .size           hyperedge_clustering,(.L_x_191 - hyperedge_clustering)
        .other          hyperedge_clustering,@"STO_CUDA_ENTRY STV_DEFAULT"
hyperedge_clustering:
.text.hyperedge_clustering:
        /* <DEDUP_REMOVED lines=10> */
[----:B------:R-:W2:Y:S06]  /*00a0*/  LDCU UR4, c[0x0][0x384] ;  /* 0x00007080ff0477ac */ /* 0x000eac0008000800 */
[----:B------:R-:W3:Y:S01]  /*00b0*/  LDC.64 R4, c[0x0][0x390] ;  /* 0x0000e400ff047b82 */ /* 0x000ee20000000a00 */
[----:B0-----:R-:W-:-:S05]  /*00c0*/  IMAD.WIDE R2, R7, 0x4, R2 ;  /* 0x0000000407027825 */ /* 0x001fca00078e0202 */
[----:B-1----:R-:W4:Y:S04]  /*00d0*/  LDG.E R0, desc[UR6][R2.64] ;  /* 0x0000000602007981 */ /* 0x002f28000c1e1900 */
[----:B------:R3:W4:Y:S01]  /*00e0*/  LDG.E R9, desc[UR6][R2.64+0x4] ;  /* 0x0000040602097981 */ /* 0x000722000c1e1900 */
[----:B--2---:R-:W-:-:S04]  /*00f0*/  USHF.R.S32.HI UR4, URZ, 0x2, UR4 ;  /* 0x00000002ff047899 */ /* 0x004fc80008011404 */
[----:B------:R-:W-:Y:S01]  /*0100*/  UIADD3 UR5, UPT, UPT, UR4, -0x1, URZ ;  /* 0xffffffff04057890 */ /* 0x000fe2000fffe0ff */
[----:B---3--:R-:W-:-:S04]  /*0110*/  IMAD.WIDE R2, R7, 0x4, R4 ;  /* 0x0000000407027825 */ /* 0x008fc800078e0204 */
[----:B----4-:R-:W-:Y:S01]  /*0120*/  IMAD.IADD R0, R9, 0x1, -R0 ;  /* 0x0000000109007824 */ /* 0x010fe200078e0a00 */
[----:B------:R-:W-:-:S04]  /*0130*/  LOP3.LUT R9, R7, UR5, RZ, 0xc0, !PT ;  /* 0x0000000507097c12 */ /* 0x000fc8000f8ec0ff */
[C---:B------:R-:W-:Y:S02]  /*0140*/  ISETP.GT.AND P1, PT, R0.reuse, 0x2, PT ;  /* 0x000000020000780c */ /* 0x040fe40003f24270 */
[C---:B------:R-:W-:Y:S02]  /*0150*/  ISETP.GT.AND P0, PT, R0.reuse, 0x4, PT ;  /* 0x000000040000780c */ /* 0x040fe40003f04270 */
[----:B------:R-:W-:Y:S02]  /*0160*/  SEL R6, RZ, 0x1, !P1 ;  /* 0x00000001ff067807 */ /* 0x000fe40004800000 */
[----:B------:R-:W-:Y:S02]  /*0170*/  ISETP.GT.AND P1, PT, R0, 0x8, PT ;  /* 0x000000080000780c */ /* 0x000fe40003f24270 */
[----:B------:R-:W-:-:S04]  /*0180*/  SEL R6, R6, 0x2, !P0 ;  /* 0x0000000206067807 */ /* 0x000fc80004000000 */
[----:B------:R-:W-:-:S05]  /*0190*/  SEL R6, R6, 0x3, !P1 ;  /* 0x0000000306067807 */ /* 0x000fca0004800000 */
[----:B------:R-:W-:-:S05]  /*01a0*/  IMAD R9, R6, UR4, R9 ;  /* 0x0000000406097c24 */ /* 0x000fca000f8e0209 */
[----:B------:R-:W-:Y:S01]  /*01b0*/  STG.E desc[UR6][R2.64], R9 ;  /* 0x0000000902007986 */ /* 0x000fe2000c101906 */
[----:B------:R-:W-:Y:S05]  /*01c0*/  EXIT ;  /* 0x000000000000794d */ /* 0x000fea0003800000 */
.L_x_178:
        /* <DEDUP_REMOVED lines=11> */
.L_x_191:


//--------------------- .nv.shared.reserved.0     --------------------------
	.section	.nv.shared.reserved.0,"aw",@nobits
	.weak		__nv_reservedSMEM_offset_0_alias
	.size		__nv_reservedSMEM_offset_0_alias, 0, 64
	.other		__nv_reservedSMEM_offset_0_alias,@"STO_CUDA_RESERVED_SHARED STV_DEFAULT"
__nv_reservedSMEM_offset_0_alias:
	.zero		0
	.zero		64


//--------------------- .nv.shared.radix_prefix_and_scatter --------------------------
	.section	.nv.shared.radix_prefix_and_scatter,"aw",@nobits
	.sectionflags	@""
	.align	4
.nv.shared.radix_prefix_and_scatter:
	.zero		2048


//--------------------- .nv.shared.radix_histogram_chunked --------------------------
	.section	.nv.shared.radix_histogram_chunked,"aw",@nobits
	.sectionflags	@""
	.align	4
.nv.shared.radix_histogram_chunked:
	.zero		2048


//--------------------- .nv.constant0.balance_final --------------------------
	.section	.nv.constant0.balance_final,"a",@progbits
	.sectionflags	@""
	.align	4
.nv.constant0.balance_final:
	.zero		928


//--------------------- .nv.constant0.gather_sorted --------------------------
	.section	.nv.constant0.gather_sorted,"a",@progbits
	.sectionflags	@""
	.align	4
.nv.constant0.gather_sorted:
	.zero		928


//--------------------- .nv.constant0.invert_keys --------------------------
	.section	.nv.constant0.invert_keys,"a",@progbits
	.sectionflags	@""
	.align	4
.nv.constant0.invert_keys:
	.zero		920


//--------------------- .nv.constant0.init_indices --------------------------
	.section	.nv.constant0.init_indices,"a",@progbits
	.sectionflags	@""
	.align	4
.nv.constant0.init_indices:
	.zero		912


//--------------------- .nv.constant0.radix_prefix_and_scatter --------------------------
	.section	.nv.constant0.radix_prefix_and_scatter,"a",@progbits
	.sectionflags	@""
	.align	4
.nv.constant0.radix_prefix_and_scatter:
	.zero		968


//--------------------- .nv.constant0.radix_histogram_chunked --------------------------
	.section	.nv.constant0.radix_histogram_chunked,"a",@progbits
	.sectionflags	@""
	.align	4
.nv.constant0.radix_histogram_chunked:
	.zero		928


//--------------------- .nv.constant0.execute_refinement_moves --------------------------
	.section	.nv.constant0.execute_refinement_moves,"a",@progbits
	.sectionflags	@""
	.align	4
.nv.constant0.execute_refinement_moves:
	.zero		952


//--------------------- .nv.constant0.compute_refinement_moves --------------------------
	.section	.nv.constant0.compute_refinement_moves,"a",@progbits
	.sectionflags	@""
	.align	4
.nv.constant0.compute_refinement_moves:
	.zero		1000


//--------------------- .nv.constant0.precompute_edge_flags --------------------------
	.section	.nv.constant0.precompute_edge_flags,"a",@progbits
	.sectionflags	@""
	.align	4
.nv.constant0.precompute_edge_flags:
	.zero		944


//--------------------- .nv.constant0.execute_node_assignments --------------------------
	.section	.nv.constant0.execute_node_assignments,"a",@progbits
	.sectionflags	@""
	.align	4
.nv.constant0.execute_node_assignments:
	.zero		944


//--------------------- .nv.constant0.compute_node_preferences --------------------------
	.section	.nv.constant0.compute_node_preferences,"a",@progbits
	.sectionflags	@""
	.align	4
.nv.constant0.compute_node_preferences:
	.zero		960


//--------------------- .nv.constant0.hyperedge_clustering --------------------------
	.section	.nv.constant0.hyperedge_clustering,"a",@progbits
	.sectionflags	@""
	.align	4
.nv.constant0.hyperedge_clustering:
	.zero		920


//--------------------- SYMBOLS --------------------------

	.type		.nv.reservedSmem.offset0,@object
	.size		.nv.reservedSmem.offset0,0x4
	.type		.nv.reservedSmem.cap,@object
	.size		.nv.reservedSmem.cap,0x4
